	.target	sm_90a

	.elftype	@"ET_EXEC"


//--------------------- .note.nv.tkinfo           --------------------------
	.section	.note.nv.tkinfo,"",@"SHT_NOTE"
	.sectionflags	@"SHF_NOTE_NV_TKINFO"
	.tkinfo
        /*0018*/ 	.word	0x00000002
        /*0030*/ 	.string	""
        /*0030*/ 	.string	"ptxas"
        /*0030*/ 	.string	"Cuda compilation tools, release 13.0, V13.0.88"
        /*0030*/ 	.string	"Build cuda_13.0.r13.0/compiler.36424714_0"
        /*0030*/ 	.string	"-arch sm_90a -m 64 "



//--------------------- .note.nv.cuinfo           --------------------------
	.section	.note.nv.cuinfo,"",@"SHT_NOTE"
	.sectionflags	@"SHF_NOTE_NV_CUINFO"
        /*0018*/ 	.short	0x0002
        /*001a*/ 	.short	0x005a
        /*001c*/ 	.short	0x0082
	.zero		2


//--------------------- .nv.info                  --------------------------
	.section	.nv.info,"",@"SHT_CUDA_INFO"
	.align	4


	//----- nvinfo : EIATTR_REGCOUNT
	.align		4
        /*0000*/ 	.byte	0x04, 0x2f
        /*0002*/ 	.short	(.L_15 - .L_14)
	.align		4
.L_14:
        /*0004*/ 	.word	index@(_ZN7cutlass13device_kernelINS_4gemm6kernel13GemmUniversalIN4cute5tupleIJiiiiEEENS1_10collective13CollectiveMmaINS1_34MainloopSm90TmaGmmaWarpSpecializedILi2ENS5_IJNS4_1CILi1EEESB_SB_EEENS1_35KernelTmaWarpSpecializedCooperativeEEENS5_IJNSA_ILi512EEENSA_ILi224EEENSA_ILi64EEEEEENS_10bfloat16_tENS5_IJlSB_lEEESJ_SK_NS4_8TiledMMAINS4_8MMA_AtomIJNS4_4SM904GMMA27MMA_64x32x16_F32BF16BF16_SSILNSO_5MajorE0ELSQ_0ELNSO_7ScaleInE1ELSR_1EEEEEENS4_6LayoutINS5_IJNSA_ILi2EEESB_SB_EEENS5_IJSB_NSA_ILi0EEESX_EEEEENS5_IJNS4_10UnderscoreES10_S10_EEEEENS4_13SM90_TMA_LOADENS4_14ComposedLayoutINS4_7SwizzleILi3ELi4ELi3EEENS4_18smem_ptr_flag_bitsILi16EEENSU_INS5_IJNSA_ILi8EEESH_EEENS5_IJSH_SB_EEEEEEEvNS4_8identityES13_S1D_vS1E_EENS_8epilogue10collective6detail29Sm90TmaWarpSpecializedAdapterINS1H_15DefaultEpilogueISJ_SK_SK_NS1G_6thread17LinearCombinationISJ_Li1EffLNS1L_9ScaleType4KindE0ELNS_15FloatRoundStyleE2ESJ_EENS1_15EpilogueDefaultEEEEEvvEEEEvNT_6ParamsE)
        /*0008*/ 	.word	0x000000a8


	//----- nvinfo : EIATTR_FRAME_SIZE
	.align		4
.L_15:
        /*000c*/ 	.byte	0x04, 0x11
        /*000e*/ 	.short	(.L_17 - .L_16)
	.align		4
.L_16:
        /*0010*/ 	.word	index@(_ZN7cutlass13device_kernelINS_4gemm6kernel13GemmUniversalIN4cute5tupleIJiiiiEEENS1_10collective13CollectiveMmaINS1_34MainloopSm90TmaGmmaWarpSpecializedILi2ENS5_IJNS4_1CILi1EEESB_SB_EEENS1_35KernelTmaWarpSpecializedCooperativeEEENS5_IJNSA_ILi512EEENSA_ILi224EEENSA_ILi64EEEEEENS_10bfloat16_tENS5_IJlSB_lEEESJ_SK_NS4_8TiledMMAINS4_8MMA_AtomIJNS4_4SM904GMMA27MMA_64x32x16_F32BF16BF16_SSILNSO_5MajorE0ELSQ_0ELNSO_7ScaleInE1ELSR_1EEEEEENS4_6LayoutINS5_IJNSA_ILi2EEESB_SB_EEENS5_IJSB_NSA_ILi0EEESX_EEEEENS5_IJNS4_10UnderscoreES10_S10_EEEEENS4_13SM90_TMA_LOADENS4_14ComposedLayoutINS4_7SwizzleILi3ELi4ELi3EEENS4_18smem_ptr_flag_bitsILi16EEENSU_INS5_IJNSA_ILi8EEESH_EEENS5_IJSH_SB_EEEEEEEvNS4_8identityES13_S1D_vS1E_EENS_8epilogue10collective6detail29Sm90TmaWarpSpecializedAdapterINS1H_15DefaultEpilogueISJ_SK_SK_NS1G_6thread17LinearCombinationISJ_Li1EffLNS1L_9ScaleType4KindE0ELNS_15FloatRoundStyleE2ESJ_EENS1_15EpilogueDefaultEEEEEvvEEEEvNT_6ParamsE)
        /*0014*/ 	.word	0x00000d98


	//----- nvinfo : EIATTR_MIN_STACK_SIZE
	.align		4
.L_17:
        /*0018*/ 	.byte	0x04, 0x12
        /*001a*/ 	.short	(.L_19 - .L_18)
	.align		4
.L_18:
        /*001c*/ 	.word	index@(_ZN7cutlass13device_kernelINS_4gemm6kernel13GemmUniversalIN4cute5tupleIJiiiiEEENS1_10collective13CollectiveMmaINS1_34MainloopSm90TmaGmmaWarpSpecializedILi2ENS5_IJNS4_1CILi1EEESB_SB_EEENS1_35KernelTmaWarpSpecializedCooperativeEEENS5_IJNSA_ILi512EEENSA_ILi224EEENSA_ILi64EEEEEENS_10bfloat16_tENS5_IJlSB_lEEESJ_SK_NS4_8TiledMMAINS4_8MMA_AtomIJNS4_4SM904GMMA27MMA_64x32x16_F32BF16BF16_SSILNSO_5MajorE0ELSQ_0ELNSO_7ScaleInE1ELSR_1EEEEEENS4_6LayoutINS5_IJNSA_ILi2EEESB_SB_EEENS5_IJSB_NSA_ILi0EEESX_EEEEENS5_IJNS4_10UnderscoreES10_S10_EEEEENS4_13SM90_TMA_LOADENS4_14ComposedLayoutINS4_7SwizzleILi3ELi4ELi3EEENS4_18smem_ptr_flag_bitsILi16EEENSU_INS5_IJNSA_ILi8EEESH_EEENS5_IJSH_SB_EEEEEEEvNS4_8identityES13_S1D_vS1E_EENS_8epilogue10collective6detail29Sm90TmaWarpSpecializedAdapterINS1H_15DefaultEpilogueISJ_SK_SK_NS1G_6thread17LinearCombinationISJ_Li1EffLNS1L_9ScaleType4KindE0ELNS_15FloatRoundStyleE2ESJ_EENS1_15EpilogueDefaultEEEEEvvEEEEvNT_6ParamsE)
        /*0020*/ 	.word	0x00000d98
.L_19:


//--------------------- .nv.compat                --------------------------
	.section	.nv.compat,"",@"SHT_CUDA_COMPAT_INFO"
	.align	4
        /*0000*/ 	.byte	0x02, 0x09, 0x01, 0x00, 0x02, 0x02, 0x04, 0x00, 0x02, 0x05, 0x05, 0x00, 0x03, 0x07, 0x01, 0x01
        /*0010*/ 	.byte	0x02, 0x03, 0x01, 0x00, 0x02, 0x06, 0x01, 0x00, 0x04, 0x0b, 0x08, 0x00, 0x00, 0x00, 0x00, 0x00
        /*0020*/ 	.byte	0x00, 0x00, 0x00, 0x00


//--------------------- .nv.info._ZN7cutlass13device_kernelINS_4gemm6kernel13GemmUniversalIN4cute5tupleIJiiiiEEENS1_10collective13CollectiveMmaINS1_34MainloopSm90TmaGmmaWarpSpecializedILi2ENS5_IJNS4_1CILi1EEESB_SB_EEENS1_35KernelTmaWarpSpecializedCooperativeEEENS5_IJNSA_ILi512EEENSA_ILi224EEENSA_ILi64EEEEEENS_10bfloat16_tENS5_IJlSB_lEEESJ_SK_NS4_8TiledMMAINS4_8MMA_AtomIJNS4_4SM904GMMA27MMA_64x32x16_F32BF16BF16_SSILNSO_5MajorE0ELSQ_0ELNSO_7ScaleInE1ELSR_1EEEEEENS4_6LayoutINS5_IJNSA_ILi2EEESB_SB_EEENS5_IJSB_NSA_ILi0EEESX_EEEEENS5_IJNS4_10UnderscoreES10_S10_EEEEENS4_13SM90_TMA_LOADENS4_14ComposedLayoutINS4_7SwizzleILi3ELi4ELi3EEENS4_18smem_ptr_flag_bitsILi16EEENSU_INS5_IJNSA_ILi8EEESH_EEENS5_IJSH_SB_EEEEEEEvNS4_8identityES13_S1D_vS1E_EENS_8epilogue10collective6detail29Sm90TmaWarpSpecializedAdapterINS1H_15DefaultEpilogueISJ_SK_SK_NS1G_6thread17LinearCombinationISJ_Li1EffLNS1L_9ScaleType4KindE0ELNS_15FloatRoundStyleE2ESJ_EENS1_15EpilogueDefaultEEEEEvvEEEEvNT_6ParamsE --------------------------
	.section	.nv.info._ZN7cutlass13device_kernelINS_4gemm6kernel13GemmUniversalIN4cute5tupleIJiiiiEEENS1_10collective13CollectiveMmaINS1_34MainloopSm90TmaGmmaWarpSpecializedILi2ENS5_IJNS4_1CILi1EEESB_SB_EEENS1_35KernelTmaWarpSpecializedCooperativeEEENS5_IJNSA_ILi512EEENSA_ILi224EEENSA_ILi64EEEEEENS_10bfloat16_tENS5_IJlSB_lEEESJ_SK_NS4_8TiledMMAINS4_8MMA_AtomIJNS4_4SM904GMMA27MMA_64x32x16_F32BF16BF16_SSILNSO_5MajorE0ELSQ_0ELNSO_7ScaleInE1ELSR_1EEEEEENS4_6LayoutINS5_IJNSA_ILi2EEESB_SB_EEENS5_IJSB_NSA_ILi0EEESX_EEEEENS5_IJNS4_10UnderscoreES10_S10_EEEEENS4_13SM90_TMA_LOADENS4_14ComposedLayoutINS4_7SwizzleILi3ELi4ELi3EEENS4_18smem_ptr_flag_bitsILi16EEENSU_INS5_IJNSA_ILi8EEESH_EEENS5_IJSH_SB_EEEEEEEvNS4_8identityES13_S1D_vS1E_EENS_8epilogue10collective6detail29Sm90TmaWarpSpecializedAdapterINS1H_15DefaultEpilogueISJ_SK_SK_NS1G_6thread17LinearCombinationISJ_Li1EffLNS1L_9ScaleType4KindE0ELNS_15FloatRoundStyleE2ESJ_EENS1_15EpilogueDefaultEEEEEvvEEEEvNT_6ParamsE,"",@"SHT_CUDA_INFO"
	.sectionflags	@""
	.align	4


	//----- nvinfo : EIATTR_CUDA_API_VERSION
	.align		4
        /*0000*/ 	.byte	0x04, 0x37
        /*0002*/ 	.short	(.L_21 - .L_20)
.L_20:
        /*0004*/ 	.word	0x00000082


	//----- nvinfo : EIATTR_KPARAM_INFO
	.align		4
.L_21:
        /*0008*/ 	.byte	0x04, 0x17
        /*000a*/ 	.short	(.L_23 - .L_22)
.L_22:
        /*000c*/ 	.word	0x00000000
        /*0010*/ 	.short	0x0000
        /*0012*/ 	.short	0x0070
        /*0014*/ 	.byte	0x00, 0xf0, 0x01, 0x10


	//----- nvinfo : EIATTR_SPARSE_MMA_MASK
	.align		4
.L_23:
        /*0018*/ 	.byte	0x03, 0x50
        /*001a*/ 	.short	0x0000


	//----- nvinfo : EIATTR_MAXREG_COUNT
	.align		4
        /*001c*/ 	.byte	0x03, 0x1b
        /*001e*/ 	.short	0x00a8


	//----- nvinfo : EIATTR_NUM_BARRIERS
	.align		4
        /*0020*/ 	.byte	0x02, 0x4c
        /*0022*/ 	.byte	0x01
	.zero		1


	//----- nvinfo : EIATTR_EXTERNS
	.align		4
        /*0024*/ 	.byte	0x04, 0x0f
        /*0026*/ 	.short	(.L_25 - .L_24)


	//   ....[0]....
	.align		4
.L_24:
        /*0028*/ 	.word	index@(__assertfail)


	//----- nvinfo : EIATTR_ANNOTATIONS
	.align		4
.L_25:
        /*002c*/ 	.byte	0x04, 0x55
        /*002e*/ 	.short	(.L_27 - .L_26)


	//   ....[0]....
.L_26:
        /*0030*/ 	.word	0x00000001
        /*0034*/ 	.byte	0x60, 0x06, 0x00, 0x00, 0x01, 0x00, 0x00, 0x00, 0x70, 0x06, 0x00, 0x00, 0x01, 0x00, 0x00, 0x00
        /* <DEDUP_REMOVED lines=3678> */
        /*e624*/ 	.byte	0x80, 0x83, 0x04, 0x00


	//----- nvinfo : EIATTR_MERCURY_ISA_VERSION
	.align		4
.L_27:
        /*e628*/ 	.byte	0x03, 0x5f
        /*e62a*/ 	.short	0x0101


	//----- nvinfo : EIATTR_INT_WARP_WIDE_INSTR_OFFSETS
	.align		4
        /*e62c*/ 	.byte	0x04, 0x31
        /*e62e*/ 	.short	(.L_29 - .L_28)


	//   ....[0]....
.L_28:
        /*e630*/ 	.word	0x000004c0


	//   ....[1]....
        /*e634*/ 	.word	0x000004d0


	//   ....[2]....
        /*e638*/ 	.word	0x00000560


	//----- nvinfo : EIATTR_COOP_GROUP_MASK_REGIDS
	.align		4
.L_29:
        /*e63c*/ 	.byte	0x04, 0x29
        /*e63e*/ 	.short	(.L_31 - .L_30)


	//   ....[0]....
.L_30:
        /*e640*/ 	.word	0xffffffff


	//   ....[1]....
        /*e644*/ 	.word	0xffffffff


	//   ....[2]....
        /*e648*/ 	.word	0xffffffff


	//   ....[3]....
        /*e64c*/ 	.word	0xffffffff


	//   ....[4]....
        /*e650*/ 	.word	0xffffffff


	//----- nvinfo : EIATTR_COOP_GROUP_INSTR_OFFSETS
	.align		4
.L_31:
        /*e654*/ 	.byte	0x04, 0x28
        /*e656*/ 	.short	(.L_33 - .L_32)


	//   ....[0]....
.L_32:
        /*e658*/ 	.word	0x00000070


	//   ....[1]....
        /*e65c*/ 	.word	0x00000080


	//   ....[2]....
        /*e660*/ 	.word	0x000001a0


	//   ....[3]....
        /*e664*/ 	.word	0x00000370


	//   ....[4]....
        /*e668*/ 	.word	0x00001130


	//----- nvinfo : EIATTR_REG_RECONFIG
	.align		4
.L_33:
        /*e66c*/ 	.byte	0x01, 0x54
	.zero		2


	//----- nvinfo : EIATTR_SYSCALL_OFFSETS
	.align		4
        /*e670*/ 	.byte	0x04, 0x46
        /*e672*/ 	.short	(.L_35 - .L_34)


	//   ....[0]....
.L_34:
        /*e674*/ 	.word	0x000012e0


	//----- nvinfo : EIATTR_MBARRIER_INSTR_OFFSETS
	.align		4
.L_35:
        /*e678*/ 	.byte	0x04, 0x39
        /*e67a*/ 	.short	(.L_37 - .L_36)


	//   ....[0]....
.L_36:
        /*e67c*/ 	.word	0x00000320
        /*e680*/ 	.word	0x000000ff
        /*e684*/ 	.word	0x00000000
        /*e688*/ 	.short	0x0100
        /*e68a*/ 	.byte	0x08
	.zero		1


	//   ....[1]....
        /*e68c*/ 	.word	0x00000330
        /*e690*/ 	.word	0x000000ff
        /*e694*/ 	.word	0x00000010
        /*e698*/ 	.short	0x0100
        /*e69a*/ 	.byte	0x08
	.zero		1


	//   ....[2]....
        /*e69c*/ 	.word	0x00000340
        /*e6a0*/ 	.word	0x000000ff
        /*e6a4*/ 	.word	0x00000008
        /*e6a8*/ 	.short	0x0100
        /*e6aa*/ 	.byte	0x08
	.zero		1


	//   ....[3]....
        /*e6ac*/ 	.word	0x00000350
        /*e6b0*/ 	.word	0x000000ff
        /*e6b4*/ 	.word	0x00000018
        /*e6b8*/ 	.short	0x0100
        /*e6ba*/ 	.byte	0x08
	.zero		1


	//   ....[4]....
        /*e6bc*/ 	.word	0x000005e0
        /*e6c0*/ 	.word	0x000000ff
        /*e6c4*/ 	.word	0x00000030
        /*e6c8*/ 	.short	0x0100
        /*e6ca*/ 	.byte	0x10
	.zero		1


	//   ....[5]....
        /*e6cc*/ 	.word	0x00000680
        /*e6d0*/ 	.word	0x000000ff
        /*e6d4*/ 	.word	0x00000038
        /*e6d8*/ 	.short	0x0100
        /*e6da*/ 	.byte	0x10
	.zero		1


	//   ....[6]....
        /*e6dc*/ 	.word	0x00001380
        /*e6e0*/ 	.word	0x00000003
        /*e6e4*/ 	.word	0x00000000
        /*e6e8*/ 	.short	0x010a
        /*e6ea*/ 	.byte	0x3f
	.zero		1


	//   ....[7]....
        /*e6ec*/ 	.word	0x000013c0
        /*e6f0*/ 	.word	0x00000003
        /*e6f4*/ 	.word	0x00000000
        /*e6f8*/ 	.short	0x010a
        /*e6fa*/ 	.byte	0x3f
	.zero		1


	//   ....[8]....
        /*e6fc*/ 	.word	0x0000c9b0
        /*e700*/ 	.word	0x000000ff
        /*e704*/ 	.word	0x00000000
        /*e708*/ 	.short	0x010a
        /*e70a*/ 	.byte	0x04
	.zero		1


	//   ....[9]....
        /*e70c*/ 	.word	0x0000c9f0
        /*e710*/ 	.word	0x000000ff
        /*e714*/ 	.word	0x00000000
        /*e718*/ 	.short	0x010a
        /*e71a*/ 	.byte	0x04
	.zero		1


	//   ....[10]....
        /*e71c*/ 	.word	0x00018090
        /*e720*/ 	.word	0x000000ff
        /*e724*/ 	.word	0x00000000
        /*e728*/ 	.short	0x0101
        /*e72a*/ 	.byte	0x04
	.zero		1


	//   ....[11]....
        /*e72c*/ 	.word	0x00018260
        /*e730*/ 	.word	0x000000ff
        /*e734*/ 	.word	0x00000000
        /*e738*/ 	.short	0x0101
        /*e73a*/ 	.byte	0x04
	.zero		1


	//   ....[12]....
        /*e73c*/ 	.word	0x00047f10
        /*e740*/ 	.word	0x0000000f
        /*e744*/ 	.word	0x00000010
        /*e748*/ 	.short	0x010a
        /*e74a*/ 	.byte	0x3f
	.zero		1


	//   ....[13]....
        /*e74c*/ 	.word	0x000482f0
        /*e750*/ 	.word	0x00000002
        /*e754*/ 	.word	0x00000038
        /*e758*/ 	.short	0x0101
        /*e75a*/ 	.byte	0x3f
	.zero		1


	//   ....[14]....
        /*e75c*/ 	.word	0x00048a90
        /*e760*/ 	.word	0x00000005
        /*e764*/ 	.word	0x00000000
        /*e768*/ 	.short	0x010a
        /*e76a*/ 	.byte	0x3f
	.zero		1


	//   ....[15]....
        /*e76c*/ 	.word	0x00048b20
        /*e770*/ 	.word	0x00000003
        /*e774*/ 	.word	0x00000000
        /*e778*/ 	.short	0x010a
        /*e77a*/ 	.byte	0x3f
	.zero		1


	//   ....[16]....
        /*e77c*/ 	.word	0x00048b80
        /*e780*/ 	.word	0x00000003
        /*e784*/ 	.word	0x00000000
        /*e788*/ 	.short	0x010a
        /*e78a*/ 	.byte	0x3f
	.zero		1


	//   ....[17]....
        /*e78c*/ 	.word	0x00048be0
        /*e790*/ 	.word	0x00000004
        /*e794*/ 	.word	0x00000000
        /*e798*/ 	.short	0x010a
        /*e79a*/ 	.byte	0x3f
	.zero		1


	//   ....[18]....
        /*e79c*/ 	.word	0x00048cb0
        /*e7a0*/ 	.word	0x0000000f
        /*e7a4*/ 	.word	0x00000010
        /*e7a8*/ 	.short	0x010a
        /*e7aa*/ 	.byte	0x3f
	.zero		1


	//   ....[19]....
        /*e7ac*/ 	.word	0x00048d80
        /*e7b0*/ 	.word	0x00000005
        /*e7b4*/ 	.word	0x00000000
        /*e7b8*/ 	.short	0x010a
        /*e7ba*/ 	.byte	0x3f
	.zero		1


	//----- nvinfo : EIATTR_NUM_MBARRIERS
	.align		4
.L_37:
        /*e7bc*/ 	.byte	0x03, 0x38
        /*e7be*/ 	.short	0x0006


	//----- nvinfo : EIATTR_EXIT_INSTR_OFFSETS
	.align		4
        /*e7c0*/ 	.byte	0x04, 0x1c
        /*e7c2*/ 	.short	(.L_39 - .L_38)


	//   ....[0]....
.L_38:
        /*e7c4*/ 	.word	0x000006e0


	//   ....[1]....
        /*e7c8*/ 	.word	0x00001050


	//   ....[2]....
        /*e7cc*/ 	.word	0x00047490


	//   ....[3]....
        /*e7d0*/ 	.word	0x00047ba0


	//   ....[4]....
        /*e7d4*/ 	.word	0x00048b70


	//----- nvinfo : EIATTR_MAX_THREADS
	.align		4
.L_39:
        /*e7d8*/ 	.byte	0x04, 0x05
        /*e7da*/ 	.short	(.L_41 - .L_40)
.L_40:
        /*e7dc*/ 	.word	0x00000180
        /*e7e0*/ 	.word	0x00000001
        /*e7e4*/ 	.word	0x00000001


	//----- nvinfo : EIATTR_CRS_STACK_SIZE
	.align		4
.L_41:
        /*e7e8*/ 	.byte	0x04, 0x1e
        /*e7ea*/ 	.short	(.L_43 - .L_42)
.L_42:
        /*e7ec*/ 	.word	0x00000000


	//----- nvinfo : EIATTR_CBANK_PARAM_SIZE
	.align		4
.L_43:
        /*e7f0*/ 	.byte	0x03, 0x19
        /*e7f2*/ 	.short	0x0470


	//----- nvinfo : EIATTR_PARAM_CBANK
	.align		4
        /*e7f4*/ 	.byte	0x04, 0x0a
        /*e7f6*/ 	.short	(.L_45 - .L_44)
	.align		4
.L_44:
        /*e7f8*/ 	.word	index@(.nv.constant0._ZN7cutlass13device_kernelINS_4gemm6kernel13GemmUniversalIN4cute5tupleIJiiiiEEENS1_10collective13CollectiveMmaINS1_34MainloopSm90TmaGmmaWarpSpecializedILi2ENS5_IJNS4_1CILi1EEESB_SB_EEENS1_35KernelTmaWarpSpecializedCooperativeEEENS5_IJNSA_ILi512EEENSA_ILi224EEENSA_ILi64EEEEEENS_10bfloat16_tENS5_IJlSB_lEEESJ_SK_NS4_8TiledMMAINS4_8MMA_AtomIJNS4_4SM904GMMA27MMA_64x32x16_F32BF16BF16_SSILNSO_5MajorE0ELSQ_0ELNSO_7ScaleInE1ELSR_1EEEEEENS4_6LayoutINS5_IJNSA_ILi2EEESB_SB_EEENS5_IJSB_NSA_ILi0EEESX_EEEEENS5_IJNS4_10UnderscoreES10_S10_EEEEENS4_13SM90_TMA_LOADENS4_14ComposedLayoutINS4_7SwizzleILi3ELi4ELi3EEENS4_18smem_ptr_flag_bitsILi16EEENSU_INS5_IJNSA_ILi8EEESH_EEENS5_IJSH_SB_EEEEEEEvNS4_8identityES13_S1D_vS1E_EENS_8epilogue10collective6detail29Sm90TmaWarpSpecializedAdapterINS1H_15DefaultEpilogueISJ_SK_SK_NS1G_6thread17LinearCombinationISJ_Li1EffLNS1L_9ScaleType4KindE0ELNS_15FloatRoundStyleE2ESJ_EENS1_15EpilogueDefaultEEEEEvvEEEEvNT_6ParamsE)
        /*e7fc*/ 	.short	0x0210
        /*e7fe*/ 	.short	0x0470


	//----- nvinfo : EIATTR_SW_WAR
	.align		4
.L_45:
        /*e800*/ 	.byte	0x04, 0x36
        /*e802*/ 	.short	(.L_47 - .L_46)
.L_46:
        /*e804*/ 	.word	0x00000008
.L_47:


//--------------------- .nv.callgraph             --------------------------
	.section	.nv.callgraph,"",@"SHT_CUDA_CALLGRAPH"
	.align	4
	.sectionentsize	8
	.align		4
        /*0000*/ 	.word	0x00000000
	.align		4
        /*0004*/ 	.word	0xffffffff
	.align		4
        /*0008*/ 	.word	index@(_ZN7cutlass13device_kernelINS_4gemm6kernel13GemmUniversalIN4cute5tupleIJiiiiEEENS1_10collective13CollectiveMmaINS1_34MainloopSm90TmaGmmaWarpSpecializedILi2ENS5_IJNS4_1CILi1EEESB_SB_EEENS1_35KernelTmaWarpSpecializedCooperativeEEENS5_IJNSA_ILi512EEENSA_ILi224EEENSA_ILi64EEEEEENS_10bfloat16_tENS5_IJlSB_lEEESJ_SK_NS4_8TiledMMAINS4_8MMA_AtomIJNS4_4SM904GMMA27MMA_64x32x16_F32BF16BF16_SSILNSO_5MajorE0ELSQ_0ELNSO_7ScaleInE1ELSR_1EEEEEENS4_6LayoutINS5_IJNSA_ILi2EEESB_SB_EEENS5_IJSB_NSA_ILi0EEESX_EEEEENS5_IJNS4_10UnderscoreES10_S10_EEEEENS4_13SM90_TMA_LOADENS4_14ComposedLayoutINS4_7SwizzleILi3ELi4ELi3EEENS4_18smem_ptr_flag_bitsILi16EEENSU_INS5_IJNSA_ILi8EEESH_EEENS5_IJSH_SB_EEEEEEEvNS4_8identityES13_S1D_vS1E_EENS_8epilogue10collective6detail29Sm90TmaWarpSpecializedAdapterINS1H_15DefaultEpilogueISJ_SK_SK_NS1G_6thread17LinearCombinationISJ_Li1EffLNS1L_9ScaleType4KindE0ELNS_15FloatRoundStyleE2ESJ_EENS1_15EpilogueDefaultEEEEEvvEEEEvNT_6ParamsE)
	.align		4
        /*000c*/ 	.word	index@(__assertfail)
	.align		4
        /*0010*/ 	.word	0x00000000
	.align		4
        /*0014*/ 	.word	0xfffffffe
	.align		4
        /*0018*/ 	.word	0x00000000
	.align		4
        /*001c*/ 	.word	0xfffffffd
	.align		4
        /*0020*/ 	.word	0x00000000
	.align		4
        /*0024*/ 	.word	0xfffffffc


//--------------------- .nv.constant4             --------------------------
	.section	.nv.constant4,"a",@progbits
	.align	8
	.align		8
.nv.constant4:
        /*0000*/ 	.dword	__assertfail
	.align		8
        /*0008*/ 	.dword	__unnamed_1
	.align		8
        /*0010*/ 	.dword	_ZN40_INTERNAL_4df14004_4_k_cu_dfeacaae_130014cuda3std3__45__cpo5beginE
	.align		8
        /*0018*/ 	.dword	_ZN40_INTERNAL_4df14004_4_k_cu_dfeacaae_130014cuda3std3__45__cpo3endE
	.align		8
        /*0020*/ 	.dword	_ZN40_INTERNAL_4df14004_4_k_cu_dfeacaae_130014cuda3std3__45__cpo6cbeginE
	.align		8
        /*0028*/ 	.dword	_ZN40_INTERNAL_4df14004_4_k_cu_dfeacaae_130014cuda3std3__45__cpo4cendE
	.align		8
        /*0030*/ 	.dword	_ZN40_INTERNAL_4df14004_4_k_cu_dfeacaae_130014cuda3std3__442_GLOBAL__N__4df14004_4_k_cu_dfeacaae_130016ignoreE
	.align		8
        /*0038*/ 	.dword	_ZN40_INTERNAL_4df14004_4_k_cu_dfeacaae_130014cuda3std3__419piecewise_constructE
	.align		8
        /*0040*/ 	.dword	_ZN40_INTERNAL_4df14004_4_k_cu_dfeacaae_130014cuda3std3__48in_placeE
	.align		8
        /*0048*/ 	.dword	_ZN40_INTERNAL_4df14004_4_k_cu_dfeacaae_130014cuda3std6ranges3__45__cpo4swapE
	.align		8
        /*0050*/ 	.dword	_ZN40_INTERNAL_4df14004_4_k_cu_dfeacaae_130014cuda3std6ranges3__45__cpo9iter_moveE
	.align		8
        /*0058*/ 	.dword	_ZN40_INTERNAL_4df14004_4_k_cu_dfeacaae_130014cute7productE
	.align		8
        /*0060*/ 	.dword	_ZN40_INTERNAL_4df14004_4_k_cu_dfeacaae_130014cute1_E
	.align		8
        /*0068*/ 	.dword	$str$22
	.align		8
        /*0070*/ 	.dword	$str$23


//--------------------- .text._ZN7cutlass13device_kernelINS_4gemm6kernel13GemmUniversalIN4cute5tupleIJiiiiEEENS1_10collective13CollectiveMmaINS1_34MainloopSm90TmaGmmaWarpSpecializedILi2ENS5_IJNS4_1CILi1EEESB_SB_EEENS1_35KernelTmaWarpSpecializedCooperativeEEENS5_IJNSA_ILi512EEENSA_ILi224EEENSA_ILi64EEEEEENS_10bfloat16_tENS5_IJlSB_lEEESJ_SK_NS4_8TiledMMAINS4_8MMA_AtomIJNS4_4SM904GMMA27MMA_64x32x16_F32BF16BF16_SSILNSO_5MajorE0ELSQ_0ELNSO_7ScaleInE1ELSR_1EEEEEENS4_6LayoutINS5_IJNSA_ILi2EEESB_SB_EEENS5_IJSB_NSA_ILi0EEESX_EEEEENS5_IJNS4_10UnderscoreES10_S10_EEEEENS4_13SM90_TMA_LOADENS4_14ComposedLayoutINS4_7SwizzleILi3ELi4ELi3EEENS4_18smem_ptr_flag_bitsILi16EEENSU_INS5_IJNSA_ILi8EEESH_EEENS5_IJSH_SB_EEEEEEEvNS4_8identityES13_S1D_vS1E_EENS_8epilogue10collective6detail29Sm90TmaWarpSpecializedAdapterINS1H_15DefaultEpilogueISJ_SK_SK_NS1G_6thread17LinearCombinationISJ_Li1EffLNS1L_9ScaleType4KindE0ELNS_15FloatRoundStyleE2ESJ_EENS1_15EpilogueDefaultEEEEEvvEEEEvNT_6ParamsE --------------------------
	.section	.text._ZN7cutlass13device_kernelINS_4gemm6kernel13GemmUniversalIN4cute5tupleIJiiiiEEENS1_10collective13CollectiveMmaINS1_34MainloopSm90TmaGmmaWarpSpecializedILi2ENS5_IJNS4_1CILi1EEESB_SB_EEENS1_35KernelTmaWarpSpecializedCooperativeEEENS5_IJNSA_ILi512EEENSA_ILi224EEENSA_ILi64EEEEEENS_10bfloat16_tENS5_IJlSB_lEEESJ_SK_NS4_8TiledMMAINS4_8MMA_AtomIJNS4_4SM904GMMA27MMA_64x32x16_F32BF16BF16_SSILNSO_5MajorE0ELSQ_0ELNSO_7ScaleInE1ELSR_1EEEEEENS4_6LayoutINS5_IJNSA_ILi2EEESB_SB_EEENS5_IJSB_NSA_ILi0EEESX_EEEEENS5_IJNS4_10UnderscoreES10_S10_EEEEENS4_13SM90_TMA_LOADENS4_14ComposedLayoutINS4_7SwizzleILi3ELi4ELi3EEENS4_18smem_ptr_flag_bitsILi16EEENSU_INS5_IJNSA_ILi8EEESH_EEENS5_IJSH_SB_EEEEEEEvNS4_8identityES13_S1D_vS1E_EENS_8epilogue10collective6detail29Sm90TmaWarpSpecializedAdapterINS1H_15DefaultEpilogueISJ_SK_SK_NS1G_6thread17LinearCombinationISJ_Li1EffLNS1L_9ScaleType4KindE0ELNS_15FloatRoundStyleE2ESJ_EENS1_15EpilogueDefaultEEEEEvvEEEEvNT_6ParamsE,"ax",@progbits
	.align	128
.text._ZN7cutlass13device_kernelINS_4gemm6kernel13GemmUniversalIN4cute5tupleIJiiiiEEENS1_10collective13CollectiveMmaINS1_34MainloopSm90TmaGmmaWarpSpecializedILi2ENS5_IJNS4_1CILi1EEESB_SB_EEENS1_35KernelTmaWarpSpecializedCooperativeEEENS5_IJNSA_ILi512EEENSA_ILi224EEENSA_ILi64EEEEEENS_10bfloat16_tENS5_IJlSB_lEEESJ_SK_NS4_8TiledMMAINS4_8MMA_AtomIJNS4_4SM904GMMA27MMA_64x32x16_F32BF16BF16_SSILNSO_5MajorE0ELSQ_0ELNSO_7ScaleInE1ELSR_1EEEEEENS4_6LayoutINS5_IJNSA_ILi2EEESB_SB_EEENS5_IJSB_NSA_ILi0EEESX_EEEEENS5_IJNS4_10UnderscoreES10_S10_EEEEENS4_13SM90_TMA_LOADENS4_14ComposedLayoutINS4_7SwizzleILi3ELi4ELi3EEENS4_18smem_ptr_flag_bitsILi16EEENSU_INS5_IJNSA_ILi8EEESH_EEENS5_IJSH_SB_EEEEEEEvNS4_8identityES13_S1D_vS1E_EENS_8epilogue10collective6detail29Sm90TmaWarpSpecializedAdapterINS1H_15DefaultEpilogueISJ_SK_SK_NS1G_6thread17LinearCombinationISJ_Li1EffLNS1L_9ScaleType4KindE0ELNS_15FloatRoundStyleE2ESJ_EENS1_15EpilogueDefaultEEEEEvvEEEEvNT_6ParamsE:
        .type           _ZN7cutlass13device_kernelINS_4gemm6kernel13GemmUniversalIN4cute5tupleIJiiiiEEENS1_10collective13CollectiveMmaINS1_34MainloopSm90TmaGmmaWarpSpecializedILi2ENS5_IJNS4_1CILi1EEESB_SB_EEENS1_35KernelTmaWarpSpecializedCooperativeEEENS5_IJNSA_ILi512EEENSA_ILi224EEENSA_ILi64EEEEEENS_10bfloat16_tENS5_IJlSB_lEEESJ_SK_NS4_8TiledMMAINS4_8MMA_AtomIJNS4_4SM904GMMA27MMA_64x32x16_F32BF16BF16_SSILNSO_5MajorE0ELSQ_0ELNSO_7ScaleInE1ELSR_1EEEEEENS4_6LayoutINS5_IJNSA_ILi2EEESB_SB_EEENS5_IJSB_NSA_ILi0EEESX_EEEEENS5_IJNS4_10UnderscoreES10_S10_EEEEENS4_13SM90_TMA_LOADENS4_14ComposedLayoutINS4_7SwizzleILi3ELi4ELi3EEENS4_18smem_ptr_flag_bitsILi16EEENSU_INS5_IJNSA_ILi8EEESH_EEENS5_IJSH_SB_EEEEEEEvNS4_8identityES13_S1D_vS1E_EENS_8epilogue10collective6detail29Sm90TmaWarpSpecializedAdapterINS1H_15DefaultEpilogueISJ_SK_SK_NS1G_6thread17LinearCombinationISJ_Li1EffLNS1L_9ScaleType4KindE0ELNS_15FloatRoundStyleE2ESJ_EENS1_15EpilogueDefaultEEEEEvvEEEEvNT_6ParamsE,@function
        .size           _ZN7cutlass13device_kernelINS_4gemm6kernel13GemmUniversalIN4cute5tupleIJiiiiEEENS1_10collective13CollectiveMmaINS1_34MainloopSm90TmaGmmaWarpSpecializedILi2ENS5_IJNS4_1CILi1EEESB_SB_EEENS1_35KernelTmaWarpSpecializedCooperativeEEENS5_IJNSA_ILi512EEENSA_ILi224EEENSA_ILi64EEEEEENS_10bfloat16_tENS5_IJlSB_lEEESJ_SK_NS4_8TiledMMAINS4_8MMA_AtomIJNS4_4SM904GMMA27MMA_64x32x16_F32BF16BF16_SSILNSO_5MajorE0ELSQ_0ELNSO_7ScaleInE1ELSR_1EEEEEENS4_6LayoutINS5_IJNSA_ILi2EEESB_SB_EEENS5_IJSB_NSA_ILi0EEESX_EEEEENS5_IJNS4_10UnderscoreES10_S10_EEEEENS4_13SM90_TMA_LOADENS4_14ComposedLayoutINS4_7SwizzleILi3ELi4ELi3EEENS4_18smem_ptr_flag_bitsILi16EEENSU_INS5_IJNSA_ILi8EEESH_EEENS5_IJSH_SB_EEEEEEEvNS4_8identityES13_S1D_vS1E_EENS_8epilogue10collective6detail29Sm90TmaWarpSpecializedAdapterINS1H_15DefaultEpilogueISJ_SK_SK_NS1G_6thread17LinearCombinationISJ_Li1EffLNS1L_9ScaleType4KindE0ELNS_15FloatRoundStyleE2ESJ_EENS1_15EpilogueDefaultEEEEEvvEEEEvNT_6ParamsE,(.L_x_952 - _ZN7cutlass13device_kernelINS_4gemm6kernel13GemmUniversalIN4cute5tupleIJiiiiEEENS1_10collective13CollectiveMmaINS1_34MainloopSm90TmaGmmaWarpSpecializedILi2ENS5_IJNS4_1CILi1EEESB_SB_EEENS1_35KernelTmaWarpSpecializedCooperativeEEENS5_IJNSA_ILi512EEENSA_ILi224EEENSA_ILi64EEEEEENS_10bfloat16_tENS5_IJlSB_lEEESJ_SK_NS4_8TiledMMAINS4_8MMA_AtomIJNS4_4SM904GMMA27MMA_64x32x16_F32BF16BF16_SSILNSO_5MajorE0ELSQ_0ELNSO_7ScaleInE1ELSR_1EEEEEENS4_6LayoutINS5_IJNSA_ILi2EEESB_SB_EEENS5_IJSB_NSA_ILi0EEESX_EEEEENS5_IJNS4_10UnderscoreES10_S10_EEEEENS4_13SM90_TMA_LOADENS4_14ComposedLayoutINS4_7SwizzleILi3ELi4ELi3EEENS4_18smem_ptr_flag_bitsILi16EEENSU_INS5_IJNSA_ILi8EEESH_EEENS5_IJSH_SB_EEEEEEEvNS4_8identityES13_S1D_vS1E_EENS_8epilogue10collective6detail29Sm90TmaWarpSpecializedAdapterINS1H_15DefaultEpilogueISJ_SK_SK_NS1G_6thread17LinearCombinationISJ_Li1EffLNS1L_9ScaleType4KindE0ELNS_15FloatRoundStyleE2ESJ_EENS1_15EpilogueDefaultEEEEEvvEEEEvNT_6ParamsE)
        .other          _ZN7cutlass13device_kernelINS_4gemm6kernel13GemmUniversalIN4cute5tupleIJiiiiEEENS1_10collective13CollectiveMmaINS1_34MainloopSm90TmaGmmaWarpSpecializedILi2ENS5_IJNS4_1CILi1EEESB_SB_EEENS1_35KernelTmaWarpSpecializedCooperativeEEENS5_IJNSA_ILi512EEENSA_ILi224EEENSA_ILi64EEEEEENS_10bfloat16_tENS5_IJlSB_lEEESJ_SK_NS4_8TiledMMAINS4_8MMA_AtomIJNS4_4SM904GMMA27MMA_64x32x16_F32BF16BF16_SSILNSO_5MajorE0ELSQ_0ELNSO_7ScaleInE1ELSR_1EEEEEENS4_6LayoutINS5_IJNSA_ILi2EEESB_SB_EEENS5_IJSB_NSA_ILi0EEESX_EEEEENS5_IJNS4_10UnderscoreES10_S10_EEEEENS4_13SM90_TMA_LOADENS4_14ComposedLayoutINS4_7SwizzleILi3ELi4ELi3EEENS4_18smem_ptr_flag_bitsILi16EEENSU_INS5_IJNSA_ILi8EEESH_EEENS5_IJSH_SB_EEEEEEEvNS4_8identityES13_S1D_vS1E_EENS_8epilogue10collective6detail29Sm90TmaWarpSpecializedAdapterINS1H_15DefaultEpilogueISJ_SK_SK_NS1G_6thread17LinearCombinationISJ_Li1EffLNS1L_9ScaleType4KindE0ELNS_15FloatRoundStyleE2ESJ_EENS1_15EpilogueDefaultEEEEEvvEEEEvNT_6ParamsE,@"STO_CUDA_ENTRY STV_DEFAULT"
_ZN7cutlass13device_kernelINS_4gemm6kernel13GemmUniversalIN4cute5tupleIJiiiiEEENS1_10collective13CollectiveMmaINS1_34MainloopSm90TmaGmmaWarpSpecializedILi2ENS5_IJNS4_1CILi1EEESB_SB_EEENS1_35KernelTmaWarpSpecializedCooperativeEEENS5_IJNSA_ILi512EEENSA_ILi224EEENSA_ILi64EEEEEENS_10bfloat16_tENS5_IJlSB_lEEESJ_SK_NS4_8TiledMMAINS4_8MMA_AtomIJNS4_4SM904GMMA27MMA_64x32x16_F32BF16BF16_SSILNSO_5MajorE0ELSQ_0ELNSO_7ScaleInE1ELSR_1EEEEEENS4_6LayoutINS5_IJNSA_ILi2EEESB_SB_EEENS5_IJSB_NSA_ILi0EEESX_EEEEENS5_IJNS4_10UnderscoreES10_S10_EEEEENS4_13SM90_TMA_LOADENS4_14ComposedLayoutINS4_7SwizzleILi3ELi4ELi3EEENS4_18smem_ptr_flag_bitsILi16EEENSU_INS5_IJNSA_ILi8EEESH_EEENS5_IJSH_SB_EEEEEEEvNS4_8identityES13_S1D_vS1E_EENS_8epilogue10collective6detail29Sm90TmaWarpSpecializedAdapterINS1H_15DefaultEpilogueISJ_SK_SK_NS1G_6thread17LinearCombinationISJ_Li1EffLNS1L_9ScaleType4KindE0ELNS_15FloatRoundStyleE2ESJ_EENS1_15EpilogueDefaultEEEEEvvEEEEvNT_6ParamsE:
[----:B------:R-:W0:Y:S02]  /*0000*/  LDC R1, c[0x0][0x28] ;  /* 0x00000a00ff017b82 */ /* 0x000e240000000800 */
[----:B0-----:R-:W-:Y:S01]  /*0010*/  VIADD R1, R1, 0xfffff268 ;  /* 0xfffff26801017836 */ /* 0x001fe20000000000 */
[----:B------:R-:W0:Y:S01]  /*0020*/  S2R R2, SR_TID.X ;  /* 0x0000000000027919 */ /* 0x000e220000002100 */
[----:B------:R-:W-:Y:S01]  /*0030*/  ELECT P0, URZ, PT ;  /* 0x00000000003f782f */ /* 0x000fe20003800000 */
[----:B------:R-:W-:Y:S01]  /*0040*/  BSSY B0, `(.L_x_0) ;  /* 0x0000015000007945 */ /* 0x000fe20003800000 */
[--C-:B0-----:R-:W-:Y:S02]  /*0050*/  SHF.R.U32.HI R0, RZ, 0x5, R2.reuse ;  /* 0x00000005ff007819 */ /* 0x101fe40000011602 */
[----:B------:R-:W-:-:S03]  /*0060*/  SHF.R.U32.HI R2, RZ, 0x7, R2 ;  /* 0x00000007ff027819 */ /* 0x000fc60000011602 */
[----:B------:R-:W0:Y:S04]  /*0070*/  SHFL.IDX PT, R3, R0, RZ, 0x1f ;  /* 0x00001fff00037589 */ /* 0x000e2800000e0000 */
[----:B------:R-:W1:Y:S01]  /*0080*/  SHFL.IDX PT, R2, R2, RZ, 0x1f ;  /* 0x00001fff02027589 */ /* 0x000e6200000e0000 */
[----:B0-----:R-:W-:Y:S02]  /*0090*/  R2UR UR10, R3 ;  /* 0x00000000030a72ca */ /* 0x001fe400000e0000 */
[----:B-1----:R-:W-:-:S11]  /*00a0*/  R2UR UR5, R2 ;  /* 0x00000000020572ca */ /* 0x002fd600000e0000 */
[----:B------:R-:W-:Y:S02]  /*00b0*/  USHF.R.S32.HI UR4, URZ, 0x1f, UR10 ;  /* 0x0000001f3f047899 */ /* 0x000fe4000801140a */
[----:B------:R-:W-:Y:S02]  /*00c0*/  ISETP.NE.OR P0, PT, RZ, UR10, !P0 ;  /* 0x0000000aff007c0c */ /* 0x000fe4000c705670 */
[----:B------:R-:W-:-:S04]  /*00d0*/  ULEA.HI UR4, UR4, UR10, URZ, 0x2 ;  /* 0x0000000a04047291 */ /* 0x000fc8000f8f103f */
[----:B------:R-:W-:-:S04]  /*00e0*/  ULOP3.LUT UR4, UR4, 0xfffffffc, URZ, 0xc0, !UPT ;  /* 0xfffffffc04047892 */ /* 0x000fc8000f8ec03f */
[----:B------:R-:W-:-:S03]  /*00f0*/  UIADD3 UR10, UR10, -UR4, URZ ;  /* 0x800000040a0a7290 */ /* 0x000fc6000fffe03f */
[----:B------:R-:W-:Y:S09]  /*0100*/  @P0 BRA `(.L_x_1) ;  /* 0x0000000000200947 */ /* 0x000ff20003800000 */
[----:B------:R-:W-:Y:S02]  /*0110*/  ULDC.64 UR6, c[0x0][0x198] ;  /* 0x0000660000067ab9 */ /* 0x000fe40000000a00 */
[----:B------:R-:W-:Y:S02]  /*0120*/  UIADD3 UR8, UP0, UR6, 0xf0, URZ ;  /* 0x000000f006087890 */ /* 0x000fe4000ff1e03f */
[----:B------:R-:W-:Y:S02]  /*0130*/  UIADD3 UR6, UP1, UR6, 0x1f0, URZ ;  /* 0x000001f006067890 */ /* 0x000fe4000ff3e03f */
[----:B------:R-:W-:Y:S02]  /*0140*/  UIADD3.X UR9, URZ, UR7, URZ, UP0, !UPT ;  /* 0x000000073f097290 */ /* 0x000fe400087fe43f */
[----:B------:R-:W-:-:S07]  /*0150*/  UIADD3.X UR7, URZ, UR7, URZ, UP1, !UPT ;  /* 0x000000073f077290 */ /* 0x000fce0008ffe43f */
[----:B------:R0:W-:Y:S02]  /*0160*/  UTMACCTL.PF [UR8] ;  /* 0x00000000080079b9 */ /* 0x0001e40008040000 */
[----:B------:R0:W-:Y:S02]  /*0170*/  UTMACCTL.PF [UR6] ;  /* 0x00000000060079b9 */ /* 0x0001e40008040000 */
[----:B0-----:R-:W-:Y:S01]  /*0180*/  NOP ;  /* 0x0000000000007918 */ /* 0x001fe20000000000 */
.L_x_1:
[----:B------:R-:W-:Y:S05]  /*0190*/  BSYNC B0 ;  /* 0x0000000000007941 */ /* 0x000fea0003800000 */
.L_x_0:
[----:B------:R-:W0:Y:S01]  /*01a0*/  SHFL.IDX PT, R2, R0, RZ, 0x1f ;  /* 0x00001fff00027589 */ /* 0x000e2200000e0000 */
[----:B------:R-:W-:Y:S01]  /*01b0*/  UISETP.NE.AND UP0, UPT, UR10, 0x3, UPT ;  /* 0x000000030a00788c */ /* 0x000fe2000bf05270 */
[----:B------:R-:W-:Y:S01]  /*01c0*/  ISETP.NE.AND P1, PT, RZ, UR5, PT ;  /* 0x00000005ff007c0c */ /* 0x000fe2000bf25270 */
[----:B------:R-:W-:Y:S02]  /*01d0*/  UIADD3 UR18, UR5, -0x1, URZ ;  /* 0xffffffff05127890 */ /* 0x000fe4000fffe03f */
[----:B------:R-:W-:Y:S02]  /*01e0*/  UISETP.EQ.OR UP0, UPT, UR10, URZ, !UP0 ;  /* 0x0000003f0a00728c */ /* 0x000fe4000c702670 */
[----:B------:R-:W-:Y:S02]  /*01f0*/  UISETP.GE.U32.AND UP1, UPT, UR18, 0x2, UPT ;  /* 0x000000021200788c */ /* 0x000fe4000bf26070 */
[----:B------:R-:W-:-:S04]  /*0200*/  UISETP.EQ.AND UP0, UPT, UR5, URZ, UP0 ;  /* 0x0000003f0500728c */ /* 0x000fc80008702270 */
[----:B------:R-:W-:-:S04]  /*0210*/  USEL UR38, URZ, 0x1, !UP0 ;  /* 0x000000013f267887 */ /* 0x000fc8000c000000 */
[----:B------:R-:W-:Y:S01]  /*0220*/  USEL UR38, UR38, 0x2, UP1 ;  /* 0x0000000226267887 */ /* 0x000fe20008800000 */
[----:B0-----:R-:W-:-:S13]  /*0230*/  ISETP.NE.AND P0, PT, R2, RZ, PT ;  /* 0x000000ff0200720c */ /* 0x001fda0003f05270 */
[----:B------:R-:W-:Y:S05]  /*0240*/  @P0 BRA `(.L_x_2) ;  /* 0x0000000000480947 */ /* 0x000fea0003800000 */
[----:B------:R-:W0:Y:S01]  /*0250*/  S2UR UR8, SR_CgaCtaId ;  /* 0x00000000000879c3 */ /* 0x000e220000008800 */
[----:B------:R-:W-:Y:S01]  /*0260*/  UMOV UR4, 0x400 ;  /* 0x0000040000047882 */ /* 0x000fe20000000000 */
[----:B------:R-:W-:Y:S01]  /*0270*/  UMOV UR5, 0x1 ;  /* 0x0000000100057882 */ /* 0x000fe20000000000 */
[----:B------:R-:W-:Y:S01]  /*0280*/  UMOV UR6, 0x100 ;  /* 0x0000010000067882 */ /* 0x000fe20000000000 */
[----:B------:R-:W-:Y:S01]  /*0290*/  ELECT P0, URZ, PT ;  /* 0x00000000003f782f */ /* 0x000fe20003800000 */
[----:B------:R-:W-:-:S04]  /*02a0*/  UIADD3 UR6, -UR6, 0x100000, URZ ;  /* 0x0010000006067890 */ /* 0x000fc8000fffe13f */
[----:B------:R-:W-:Y:S02]  /*02b0*/  USHF.L.U32 UR7, UR6, 0xb, URZ ;  /* 0x0000000b06077899 */ /* 0x000fe4000800063f */
[----:B------:R-:W-:Y:S02]  /*02c0*/  USHF.L.U32 UR6, UR6, 0x1, URZ ;  /* 0x0000000106067899 */ /* 0x000fe4000800063f */
[----:B0-----:R-:W-:Y:S02]  /*02d0*/  ULEA UR8, UR8, UR4, 0x18 ;  /* 0x0000000408087291 */ /* 0x001fe4000f8ec03f */
[----:B------:R-:W-:-:S04]  /*02e0*/  UIADD3 UR4, -UR5, 0x100000, URZ ;  /* 0x0010000005047890 */ /* 0x000fc8000fffe13f */
[----:B------:R-:W-:Y:S02]  /*02f0*/  USHF.L.U32 UR5, UR4, 0xb, URZ ;  /* 0x0000000b04057899 */ /* 0x000fe4000800063f */
[----:B------:R-:W-:Y:S01]  /*0300*/  USHF.L.U32 UR4, UR4, 0x1, URZ ;  /* 0x0000000104047899 */ /* 0x000fe2000800063f */
[----:B------:R-:W0:Y:S11]  /*0310*/  FENCE.VIEW.ASYNC.S ;  /* 0x00000000000073c6 */ /* 0x000e360000000000 */
[----:B0-----:R0:W1:Y:S01]  /*0320*/  SYNCS.EXCH.64 URZ, [UR8], UR4 ;  /* 0x00000004083f75b2 */ /* 0x0010620008000100 */
[----:B------:R0:W2:Y:S01]  /*0330*/  SYNCS.EXCH.64 URZ, [UR8+0x10], UR6 ;  /* 0x00001006083f75b2 */ /* 0x0000a20008000100 */
[----:B------:R0:W3:Y:S01]  /*0340*/  SYNCS.EXCH.64 URZ, [UR8+0x8], UR4 ;  /* 0x00000804083f75b2 */ /* 0x0000e20008000100 */
[----:B------:R0:W4:Y:S01]  /*0350*/  SYNCS.EXCH.64 URZ, [UR8+0x18], UR6 ;  /* 0x00001806083f75b2 */ /* 0x0001220008000100 */
[----:B------:R-:W-:Y:S01]  /*0360*/  NOP ;  /* 0x0000000000007918 */ /* 0x000fe20000000000 */
.L_x_2:
[----:B------:R-:W5:Y:S01]  /*0370*/  SHFL.IDX PT, R0, R0, RZ, 0x1f ;  /* 0x00001fff00007589 */ /* 0x000f6200000e0000 */
[----:B------:R-:W-:Y:S01]  /*0380*/  ELECT P0, URZ, PT ;  /* 0x00000000003f782f */ /* 0x000fe20003800000 */
[----:B------:R-:W1:Y:S01]  /*0390*/  S2UR UR17, SR_CTAID.Y ;  /* 0x00000000001179c3 */ /* 0x000e620000002600 */
[----:B0-----:R-:W-:Y:S01]  /*03a0*/  ULDC UR5, c[0x0][0x65c] ;  /* 0x0001970000057ab9 */ /* 0x001fe20000000800 */
[----:B------:R-:W-:Y:S01]  /*03b0*/  UMOV UR12, 0x20 ;  /* 0x00000020000c7882 */ /* 0x000fe20000000000 */
[----:B------:R-:W-:Y:S01]  /*03c0*/  UISETP.NE.AND UP2, UPT, UR5, 0x1, UPT ;  /* 0x000000010500788c */ /* 0x000fe2000bf45270 */
[----:B------:R-:W-:Y:S01]  /*03d0*/  NOP ;  /* 0x0000000000007918 */ /* 0x000fe20000000000 */
[----:B------:R-:W-:Y:S02]  /*03e0*/  NOP ;  /* 0x0000000000007918 */ /* 0x000fe40000000000 */
[----:B------:R-:W-:Y:S01]  /*03f0*/  UP2UR UR39, UPR, URZ, 0x4 ;  /* 0x000000043f277883 */ /* 0x000fe20008000000 */
[----:B------:R-:W0:Y:S01]  /*0400*/  S2UR UR4, SR_CTAID.X ;  /* 0x00000000000479c3 */ /* 0x000e220000002500 */
[----:B------:R-:W-:-:S02]  /*0410*/  PLOP3.LUT P2, PT, PT, PT, UP2, 0x80, 0x0 ;  /* 0x000000000000781c */ /* 0x000fc40003f4f028 */
[----:B------:R-:W-:Y:S02]  /*0420*/  PLOP3.LUT P4, PT, PT, PT, UP2, 0x80, 0x0 ;  /* 0x000000000000781c */ /* 0x000fe40003f8f028 */
[----:B------:R-:W-:Y:S01]  /*0430*/  PLOP3.LUT P3, PT, PT, PT, UP2, 0x80, 0x0 ;  /* 0x000000000000781c */ /* 0x000fe20003f6f028 */
[----:B------:R-:W-:Y:S01]  /*0440*/  @UP2 ULDC UR14, c[0x0][0x10] ;  /* 0x00000400000e2ab9 */ /* 0x000fe20000000800 */
[----:B------:R-:W-:Y:S01]  /*0450*/  @UP2 UMOV UR9, URZ ;  /* 0x0000003f00092c82 */ /* 0x000fe20008000000 */
[----:B------:R-:W-:Y:S01]  /*0460*/  @!UP2 ULDC UR11, c[0x0][0xc] ;  /* 0x00000300000baab9 */ /* 0x000fe20000000800 */
[----:B-----5:R-:W-:Y:S01]  /*0470*/  ISETP.NE.OR P0, PT, R0, RZ, !P0 ;  /* 0x000000ff0000720c */ /* 0x020fe20004705670 */
[----:B-1----:R-:W-:Y:S02]  /*0480*/  @UP2 UMOV UR7, UR17 ;  /* 0x0000001100072c82 */ /* 0x002fe40008000000 */
[----:B------:R-:W-:Y:S01]  /*0490*/  @UP2 UMOV UR8, UR7 ;  /* 0x0000000700082c82 */ /* 0x000fe20008000000 */
[----:B------:R-:W-:Y:S01]  /*04a0*/  @!UP2 UMOV UR7, UR17 ;  /* 0x000000110007ac82 */ /* 0x000fe20008000000 */
[----:B0-----:R-:W-:-:S08]  /*04b0*/  @UP2 UIMAD.WIDE.U32 UR14, UR4, UR14, UR8 ;  /* 0x0000000e040e22a5 */ /* 0x001fd0000f8e0008 */
[----:B------:R-:W-:Y:S01]  /*04c0*/  VOTEU.ALL UP0, P0 ;  /* 0x00000000003f7886 */ /* 0x000fe20000000000 */
[----:B------:R-:W-:Y:S01]  /*04d0*/  VOTEU.ALL UP1, P0 ;  /* 0x00000000003f7886 */ /* 0x000fe20000020000 */
[----:B------:R-:W-:-:S03]  /*04e0*/  IMAD.U32 R2, RZ, RZ, UR14 ;  /* 0x0000000eff027e24 */ /* 0x000fc6000f8e00ff */
[----:B------:R-:W0:Y:S01]  /*04f0*/  @!UP0 S2UR UR6, SR_CgaCtaId ;  /* 0x00000000000689c3 */ /* 0x000e220000008800 */
[----:B------:R-:W-:Y:S01]  /*0500*/  @!UP0 UMOV UR5, 0x400 ;  /* 0x0000040000058882 */ /* 0x000fe20000000000 */
[----:B------:R-:W-:-:S04]  /*0510*/  @!UP0 UIADD3 UR12, -UR12, 0x100000, URZ ;  /* 0x001000000c0c8890 */ /* 0x000fc8000fffe13f */
[----:B------:R-:W-:Y:S02]  /*0520*/  @!UP0 USHF.L.U32 UR13, UR12, 0xb, URZ ;  /* 0x0000000b0c0d8899 */ /* 0x000fe4000800063f */
[----:B------:R-:W-:Y:S01]  /*0530*/  @!UP0 USHF.L.U32 UR12, UR12, 0x1, URZ ;  /* 0x000000010c0c8899 */ /* 0x000fe2000800063f */
[----:B------:R-:W-:Y:S01]  /*0540*/  IMAD.U32 R3, RZ, RZ, UR15 ;  /* 0x0000000fff037e24 */ /* 0x000fe2000f8e00ff */
[----:B0-----:R-:W-:Y:S01]  /*0550*/  @!UP0 ULEA UR16, UR6, UR5, 0x18 ;  /* 0x0000000506108291 */ /* 0x001fe2000f8ec03f */
[----:B------:R-:W-:Y:S01]  /*0560*/  VOTEU.ALL UP0, P0 ;  /* 0x00000000003f7886 */ /* 0x000fe20000000000 */
[----:B------:R-:W-:Y:S01]  /*0570*/  PLOP3.LUT P0, PT, PT, PT, UP2, 0x80, 0x0 ;  /* 0x000000000000781c */ /* 0x000fe20003f0f028 */
[----:B------:R-:W-:Y:S01]  /*0580*/  UMOV UR5, URZ ;  /* 0x0000003f00057c82 */ /* 0x000fe20008000000 */
[----:B------:R-:W-:Y:S01]  /*0590*/  @UP2 UMOV UR6, URZ ;  /* 0x0000003f00062c82 */ /* 0x000fe20008000000 */
[----:B------:R-:W-:Y:S02]  /*05a0*/  @!UP2 UIMAD.WIDE.U32 UR8, UR11, UR7, UR4 ;  /* 0x000000070b08a2a5 */ /* 0x000fe4000f8e0004 */
[----:B------:R-:W-:-:S04]  /*05b0*/  @UP2 UIADD3 UR6, UR15, UR6, URZ ;  /* 0x000000060f062290 */ /* 0x000fc8000fffe03f */
[----:B------:R-:W-:Y:S01]  /*05c0*/  IMAD.U32 R5, RZ, RZ, UR9 ;  /* 0x00000009ff057e24 */ /* 0x000fe2000f8e00ff */
[----:B------:R-:W0:Y:S02]  /*05d0*/  FENCE.VIEW.ASYNC.S ;  /* 0x00000000000073c6 */ /* 0x000e240000000000 */
[----:B0-----:R0:W2:Y:S01]  /*05e0*/  @!UP0 SYNCS.EXCH.64 URZ, [UR16+0x30], UR12 ;  /* 0x0000300c103f85b2 */ /* 0x0010a20008000100 */
[----:B------:R-:W-:Y:S01]  /*05f0*/  @P2 IMAD.U32 R6, RZ, RZ, UR6 ;  /* 0x00000006ff062e24 */ /* 0x000fe2000f8e00ff */
[----:B------:R-:W-:Y:S01]  /*0600*/  MOV R3, UR9 ;  /* 0x0000000900037c02 */ /* 0x000fe20008000f00 */
[----:B------:R-:W-:Y:S02]  /*0610*/  @P0 IMAD.MOV.U32 R7, RZ, RZ, R2 ;  /* 0x000000ffff070224 */ /* 0x000fe400078e0002 */
[----:B------:R-:W-:Y:S02]  /*0620*/  IMAD.U32 R2, RZ, RZ, UR8 ;  /* 0x00000008ff027e24 */ /* 0x000fe4000f8e00ff */
[----:B------:R-:W-:-:S02]  /*0630*/  @!P4 IMAD.MOV.U32 R6, RZ, RZ, R5 ;  /* 0x000000ffff06c224 */ /* 0x000fc400078e0005 */
[----:B------:R-:W-:Y:S02]  /*0640*/  @!P3 IMAD.MOV.U32 R7, RZ, RZ, R2 ;  /* 0x000000ffff07b224 */ /* 0x000fe400078e0002 */
[----:B------:R-:W-:Y:S01]  /*0650*/  IMAD.U32 R4, RZ, RZ, UR8 ;  /* 0x00000008ff047e24 */ /* 0x000fe2000f8e00ff */
[----:B------:R0:W-:Y:S04]  /*0660*/  STL [R1+0x3e8], R6 ;  /* 0x0003e80601007387 */ /* 0x0001e80000100800 */
[----:B------:R0:W-:Y:S01]  /*0670*/  STL [R1+0x3ec], R7 ;  /* 0x0003ec0701007387 */ /* 0x0001e20000100800 */
[----:B------:R0:W2:Y:S01]  /*0680*/  @!UP1 SYNCS.EXCH.64 URZ, [UR16+0x38], UR12 ;  /* 0x0000380c103f95b2 */ /* 0x0000a20008000100 */
[----:B------:R-:W-:Y:S01]  /*0690*/  NOP ;  /* 0x0000000000007918 */ /* 0x000fe20000000000 */
[----:B--234-:R-:W-:Y:S06]  /*06a0*/  BAR.SYNC.DEFER_BLOCKING 0x0 ;  /* 0x0000000000007b1d */ /* 0x01cfec0000010000 */
[----:B------:R-:W-:Y:S05]  /*06b0*/  @!P1 BRA `(.L_x_3) ;  /* 0x0000046c00789947 */ /* 0x000fea0003800000 */
[----:B------:R-:W-:-:S06]  /*06c0*/  UISETP.GT.U32.AND UP0, UPT, UR18, 0x1, UPT ;  /* 0x000000011200788c */ /* 0x000fcc000bf04070 */
[----:B------:R-:W-:-:S13]  /*06d0*/  PLOP3.LUT P0, PT, PT, PT, UP0, 0x80, 0x0 ;  /* 0x000000000000781c */ /* 0x000fda0003f0f008 */
[----:B0-----:R-:W-:Y:S05]  /*06e0*/  @P0 EXIT ;  /* 0x000000000000094d */ /* 0x001fea0003800000 */
[----:B------:R-:W-:Y:S01]  /*06f0*/  ULDC.64 UR8, c[0x0][0x650] ;  /* 0x0001940000087ab9 */ /* 0x000fe20000000a00 */
[----:B------:R-:W-:Y:S01]  /*0700*/  UMOV UR48, 0xffffffff ;  /* 0xffffffff00307882 */ /* 0x000fe20000000000 */
[----:B------:R-:W-:Y:S01]  /*0710*/  ISETP.GE.U32.AND P0, PT, R7, UR8, PT ;  /* 0x0000000807007c0c */ /* 0x000fe2000bf06070 */
[----:B------:R-:W-:Y:S01]  /*0720*/  UMOV UR43, 0xffffffff ;  /* 0xffffffff002b7882 */ /* 0x000fe20000000000 */
[----:B------:R-:W-:Y:S01]  /*0730*/  UMOV UR42, 0xffffffff ;  /* 0xffffffff002a7882 */ /* 0x000fe20000000000 */
[----:B------:R-:W-:Y:S02]  /*0740*/  PRMT R0, RZ, 0x7610, R0 ;  /* 0x00007610ff007816 */ /* 0x000fe40000000000 */
[----:B------:R-:W-:-:S13]  /*0750*/  ISETP.GE.U32.AND.EX P0, PT, R6, UR9, PT, P0 ;  /* 0x0000000906007c0c */ /* 0x000fda000bf06100 */
[----:B------:R-:W-:Y:S05]  /*0760*/  @P0 BRA `(.L_x_4) ;  /* 0x0000000400800947 */ /* 0x000fea0003800000 */
[----:B------:R-:W-:Y:S01]  /*0770*/  I2FP.F32.U32 R0, UR4 ;  /* 0x0000000400007c45 */ /* 0x000fe20008201000 */
[----:B------:R-:W-:Y:S01]  /*0780*/  ULDC.64 UR16, c[0x0][0x628] ;  /* 0x00018a0000107ab9 */ /* 0x000fe20000000a00 */
[----:B------:R-:W-:Y:S01]  /*0790*/  ULDC UR6, c[0x0][0x150] ;  /* 0x0000540000067ab9 */ /* 0x000fe20000000800 */
[----:B------:R-:W-:Y:S01]  /*07a0*/  ISETP.NE.U32.AND P0, PT, RZ, UR16, PT ;  /* 0x00000010ff007c0c */ /* 0x000fe2000bf05070 */
[----:B------:R-:W-:Y:S01]  /*07b0*/  ULDC UR15, c[0x0][0x630] ;  /* 0x00018c00000f7ab9 */ /* 0x000fe20000000800 */
[----:B------:R-:W-:Y:S01]  /*07c0*/  FMUL R0, R0, UR6 ;  /* 0x0000000600007c20 */ /* 0x000fe20008400000 */
[----:B------:R-:W-:Y:S01]  /*07d0*/  R2UR UR18, R7 ;  /* 0x00000000071272ca */ /* 0x000fe200000e0000 */
[----:B------:R-:W-:Y:S01]  /*07e0*/  ULDC UR20, c[0x0][0x154] ;  /* 0x0000550000147ab9 */ /* 0x000fe20000000800 */
[----:B------:R-:W-:Y:S01]  /*07f0*/  ISETP.NE.AND.EX P0, PT, RZ, UR17, PT, P0 ;  /* 0x00000011ff007c0c */ /* 0x000fe2000bf05300 */
[----:B------:R0:W1:Y:S01]  /*0800*/  F2I.U32.TRUNC.NTZ R2, R0 ;  /* 0x0000000000027305 */ /* 0x000062000020f000 */
[----:B------:R-:W-:-:S02]  /*0810*/  R2UR UR19, R6 ;  /* 0x00000000061372ca */ /* 0x000fc400000e0000 */
[----:B------:R-:W-:Y:S02]  /*0820*/  R2UR UR8, R7 ;  /* 0x00000000070872ca */ /* 0x000fe400000e0000 */
[----:B------:R-:W-:-:S07]  /*0830*/  R2UR UR9, R6 ;  /* 0x00000000060972ca */ /* 0x000fce00000e0000 */
[----:B0-----:R-:W-:Y:S08]  /*0840*/  @!P0 BRA `(.L_x_5) ;  /* 0x0000000000308947 */ /* 0x001ff00003800000 */
[----:B------:R-:W-:Y:S01]  /*0850*/  R2UR UR8, R7 ;  /* 0x00000000070872ca */ /* 0x000fe200000e0000 */
[----:B------:R-:W-:Y:S01]  /*0860*/  ULDC UR6, c[0x0][0x634] ;  /* 0x00018d0000067ab9 */ /* 0x000fe20000000800 */
[----:B------:R-:W-:-:S11]  /*0870*/  R2UR UR14, R6 ;  /* 0x00000000060e72ca */ /* 0x000fd600000e0000 */
[----:B------:R-:W-:-:S04]  /*0880*/  UIADD3 UR6, UP0, UR8, UR6, URZ ;  /* 0x0000000608067290 */ /* 0x000fc8000ff1e03f */
[----:B------:R-:W-:-:S04]  /*0890*/  UIADD3.X UR14, URZ, UR14, URZ, UP0, !UPT ;  /* 0x0000000e3f0e7290 */ /* 0x000fc800087fe43f */
[----:B------:R-:W-:-:S04]  /*08a0*/  UIMAD.WIDE.U32 UR8, UR14, UR16, URZ ;  /* 0x000000100e0872a5 */ /* 0x000fc8000f8e003f */
[----:B------:R-:W-:Y:S02]  /*08b0*/  UIMAD.WIDE.U32 UR10, UP0, UR6, UR17, UR8 ;  /* 0x00000011060a72a5 */ /* 0x000fe4000f800008 */
[----:B------:R-:W-:Y:S02]  /*08c0*/  UIMAD.WIDE.U32 UR8, UR6, UR16, URZ ;  /* 0x00000010060872a5 */ /* 0x000fe4000f8e003f */
[----:B------:R-:W-:Y:S02]  /*08d0*/  UIADD3.X UR13, URZ, URZ, URZ, UP0, !UPT ;  /* 0x0000003f3f0d7290 */ /* 0x000fe400087fe43f */
[----:B------:R-:W-:Y:S01]  /*08e0*/  UIADD3 URZ, UP0, UR9, UR10, URZ ;  /* 0x0000000a093f7290 */ /* 0x000fe2000ff1e03f */
[----:B------:R-:W-:-:S03]  /*08f0*/  UMOV UR12, UR11 ;  /* 0x0000000b000c7c82 */ /* 0x000fc60008000000 */
[----:B------:R-:W-:-:S12]  /*0900*/  UIMAD.WIDE.U32.X UR8, UR14, UR17, UR12, UP0 ;  /* 0x000000110e0872a5 */ /* 0x000fd800080e040c */
.L_x_5:
[----:B------:R-:W-:Y:S01]  /*0910*/  USHF.R.U64 UR42, UR8, UR15, UR9 ;  /* 0x0000000f082a7299 */ /* 0x000fe20008001209 */
[----:B------:R-:W-:Y:S01]  /*0920*/  I2FP.F32.U32 R0, UR7 ;  /* 0x0000000700007c45 */ /* 0x000fe20008201000 */
[----:B------:R-:W-:Y:S01]  /*0930*/  USHF.R.U32.HI UR5, URZ, UR15, UR9 ;  /* 0x0000000f3f057299 */ /* 0x000fe20008011609 */
[----:B-1----:R-:W-:Y:S01]  /*0940*/  R2UR UR12, R2 ;  /* 0x00000000020c72ca */ /* 0x002fe200000e0000 */
[----:B------:R-:W-:Y:S02]  /*0950*/  UIADD3 UR6, UP0, URZ, -UR42, URZ ;  /* 0x8000002a3f067290 */ /* 0x000fe4000ff1e03f */
[----:B------:R-:W-:Y:S01]  /*0960*/  FMUL R0, R0, UR20 ;  /* 0x0000001400007c20 */ /* 0x000fe20008400000 */
[----:B------:R-:W-:Y:S01]  /*0970*/  ULDC.64 UR8, c[0x0][0x620] ;  /* 0x0001880000087ab9 */ /* 0x000fe20000000a00 */
[----:B------:R-:W-:Y:S01]  /*0980*/  UIADD3.X UR5, URZ, ~UR5, URZ, UP0, !UPT ;  /* 0x800000053f057290 */ /* 0x000fe200087fe43f */
[----:B------:R-:W-:Y:S01]  /*0990*/  UMOV UR10, UR18 ;  /* 0x00000012000a7c82 */ /* 0x000fe20008000000 */
[----:B------:R-:W-:-:S02]  /*09a0*/  UMOV UR11, UR19 ;  /* 0x00000013000b7c82 */ /* 0x000fc40008000000 */
[----:B------:R-:W-:Y:S01]  /*09b0*/  UIMAD UR5, UR5, UR8, URZ ;  /* 0x00000008050572a4 */ /* 0x000fe2000f8e023f */
[----:B------:R-:W0:Y:S01]  /*09c0*/  F2I.U32.TRUNC.NTZ R0, R0 ;  /* 0x0000000000007305 */ /* 0x000e22000020f000 */
[----:B------:R-:W-:Y:S02]  /*09d0*/  UIMAD.WIDE.U32 UR10, UR6, UR8, UR10 ;  /* 0x00000008060a72a5 */ /* 0x000fe4000f8e000a */
[----:B------:R-:W-:Y:S01]  /*09e0*/  UIMAD UR6, UR6, UR9, UR5 ;  /* 0x00000009060672a4 */ /* 0x000fe2000f8e0205 */
[----:B------:R-:W-:Y:S01]  /*09f0*/  ULDC UR21, c[0x0][0x658] ;  /* 0x0001960000157ab9 */ /* 0x000fe20000000800 */
[----:B------:R-:W-:Y:S02]  /*0a00*/  UMOV UR19, 0xffffffff ;  /* 0xffffffff00137882 */ /* 0x000fe40000000000 */
[----:B------:R-:W-:Y:S01]  /*0a10*/  UIADD3 UR6, UR11, UR6, URZ ;  /* 0x000000060b067290 */ /* 0x000fe2000fffe03f */
[----:B------:R-:W-:Y:S01]  /*0a20*/  ULDC UR15, c[0x0][0x618] ;  /* 0x00018600000f7ab9 */ /* 0x000fe20000000800 */
[----:B------:R-:W-:Y:S01]  /*0a30*/  ULDC.64 UR8, c[0x0][0x640] ;  /* 0x0001900000087ab9 */ /* 0x000fe20000000a00 */
[----:B------:R-:W-:Y:S01]  /*0a40*/  USHF.L.U32 UR11, UR19, UR21, URZ ;  /* 0x00000015130b7299 */ /* 0x000fe2000800063f */
[----:B------:R-:W-:Y:S01]  /*0a50*/  ISETP.NE.U32.AND P0, PT, RZ, UR8, PT ;  /* 0x00000008ff007c0c */ /* 0x000fe2000bf05070 */
[----:B------:R-:W-:-:S02]  /*0a60*/  USHF.R.U64 UR19, UR10, UR15, UR6 ;  /* 0x0000000f0a137299 */ /* 0x000fc40008001206 */
[----:B------:R-:W-:Y:S01]  /*0a70*/  USHF.R.U32.HI UR10, URZ, UR15, UR6 ;  /* 0x0000000f3f0a7299 */ /* 0x000fe20008011606 */
[----:B0-----:R-:W-:Y:S01]  /*0a80*/  R2UR UR14, R0 ;  /* 0x00000000000e72ca */ /* 0x001fe200000e0000 */
[----:B------:R-:W-:Y:S01]  /*0a90*/  ULDC UR17, c[0x0][0x608] ;  /* 0x0001820000117ab9 */ /* 0x000fe20000000800 */
[----:B------:R-:W-:Y:S01]  /*0aa0*/  ISETP.NE.AND.EX P0, PT, RZ, UR9, PT, P0 ;  /* 0x00000009ff007c0c */ /* 0x000fe2000bf05300 */
[----:B------:R-:W-:Y:S02]  /*0ab0*/  USHF.R.U64 UR23, UR19, UR17, UR10 ;  /* 0x0000001113177299 */ /* 0x000fe4000800120a */
[----:B------:R-:W-:Y:S01]  /*0ac0*/  USHF.R.U32.HI UR10, URZ, UR17, UR10 ;  /* 0x000000113f0a7299 */ /* 0x000fe2000801160a */
[----:B------:R-:W-:Y:S01]  /*0ad0*/  UMOV UR16, 0x1 ;  /* 0x0000000100107882 */ /* 0x000fe20000000000 */
[----:B------:R-:W-:Y:S02]  /*0ae0*/  UIADD3 UR12, -UR12, URZ, URZ ;  /* 0x0000003f0c0c7290 */ /* 0x000fe4000fffe13f */
[----:B------:R-:W-:-:S02]  /*0af0*/  USHF.R.U64 UR24, UR23, UR21, UR10 ;  /* 0x0000001517187299 */ /* 0x000fc4000800120a */
[----:B------:R-:W-:Y:S01]  /*0b00*/  USHF.L.U32 UR6, UR16, UR21, URZ ;  /* 0x0000001510067299 */ /* 0x000fe2000800063f */
[----:B------:R-:W-:Y:S01]  /*0b10*/  ULDC UR13, c[0x0][0x144] ;  /* 0x00005100000d7ab9 */ /* 0x000fe20000000800 */
[----:B------:R-:W-:Y:S01]  /*0b20*/  ULDC UR5, c[0x0][0x600] ;  /* 0x0001800000057ab9 */ /* 0x000fe20000000800 */
[----:B------:R-:W-:Y:S02]  /*0b30*/  ULOP3.LUT UR16, URZ, UR11, URZ, 0x33, !UPT ;  /* 0x0000000b3f107292 */ /* 0x000fe4000f8e333f */
[----:B------:R-:W-:Y:S02]  /*0b40*/  USHF.R.U32.HI UR11, URZ, UR21, UR10 ;  /* 0x000000153f0b7299 */ /* 0x000fe4000801160a */
[----:B------:R-:W-:Y:S02]  /*0b50*/  UIADD3 UR18, UR5, -0x1, URZ ;  /* 0xffffffff05127890 */ /* 0x000fe4000fffe03f */
[----:B------:R-:W-:Y:S02]  /*0b60*/  UIADD3 UR20, -UR14, URZ, URZ ;  /* 0x0000003f0e147290 */ /* 0x000fe4000fffe13f */
[----:B------:R-:W-:Y:S01]  /*0b70*/  UIMAD UR4, UR13, UR12, UR4 ;  /* 0x0000000c0d0472a4 */ /* 0x000fe2000f8e0204 */
[----:B------:R-:W-:Y:S01]  /*0b80*/  ULDC UR25, c[0x0][0x148] ;  /* 0x0000520000197ab9 */ /* 0x000fe20000000800 */
[----:B------:R-:W-:Y:S01]  /*0b90*/  ULDC UR21, c[0x0][0x648] ;  /* 0x0001920000157ab9 */ /* 0x000fe20000000800 */
[----:B------:R-:W-:Y:S01]  /*0ba0*/  ULDC UR22, c[0x0][0x638] ;  /* 0x00018e0000167ab9 */ /* 0x000fe20000000800 */
[----:B------:R-:W-:Y:S01]  /*0bb0*/  UMOV UR10, UR24 ;  /* 0x00000018000a7c82 */ /* 0x000fe20008000000 */
[----:B------:R-:W-:Y:S07]  /*0bc0*/  @!P0 BRA `(.L_x_6) ;  /* 0x0000000000308947 */ /* 0x000fee0003800000 */
[----:B------:R-:W-:Y:S02]  /*0bd0*/  ULDC UR14, c[0x0][0x64c] ;  /* 0x00019300000e7ab9 */ /* 0x000fe40000000800 */
        /* <DEDUP_REMOVED lines=8> */
[----:B------:R-:W-:-:S07]  /*0c60*/  UIMAD.WIDE.U32.X UR8, UR17, UR9, UR14, UP0 ;  /* 0x00000009110872a5 */ /* 0x000fce00080e040e */
[----:B------:R-:W-:Y:S01]  /*0c70*/  UMOV UR10, UR8 ;  /* 0x00000008000a7c82 */ /* 0x000fe20008000000 */
[----:B------:R-:W-:-:S05]  /*0c80*/  UMOV UR11, UR9 ;  /* 0x00000009000b7c82 */ /* 0x000fca0008000000 */
.L_x_6:
[----:B------:R-:W-:Y:S01]  /*0c90*/  UISETP.NE.AND UP0, UPT, UR39, URZ, UPT ;  /* 0x0000003f2700728c */ /* 0x000fe2000bf05270 */
[----:B------:R-:W-:Y:S01]  /*0ca0*/  IMAD.MOV.U32 R0, RZ, RZ, 0x1 ;  /* 0x00000001ff007424 */ /* 0x000fe200078e00ff */
[----:B------:R-:W-:Y:S02]  /*0cb0*/  USHF.R.U64 UR8, UR10, UR21, UR11 ;  /* 0x000000150a087299 */ /* 0x000fe4000800120b */
[----:B------:R-:W-:Y:S02]  /*0cc0*/  ULOP3.LUT UR16, UR23, UR16, URZ, 0xc0, !UPT ;  /* 0x0000001017107292 */ /* 0x000fe4000f8ec03f */
[----:B------:R-:W-:Y:S02]  /*0cd0*/  ULOP3.LUT UR18, UR19, UR18, URZ, 0xc0, !UPT ;  /* 0x0000001213127292 */ /* 0x000fe4000f8ec03f */
[----:B------:R-:W-:-:S03]  /*0ce0*/  UIMAD UR16, UR6, UR8, UR16 ;  /* 0x00000008061072a4 */ /* 0x000fc6000f8e0210 */
[----:B------:R-:W-:Y:S02]  /*0cf0*/  @UP0 UIMAD UR4, UR25, UR20, UR7 ;  /* 0x00000014190402a4 */ /* 0x000fe4000f8e0207 */
[----:B------:R-:W-:-:S04]  /*0d00*/  UIADD3 UR7, -UR8, URZ, URZ ;  /* 0x0000003f08077290 */ /* 0x000fc8000fffe13f */
[----:B------:R-:W-:-:S03]  /*0d10*/  UIMAD UR6, UR7, UR22, UR24 ;  /* 0x00000016070672a4 */ /* 0x000fc6000f8e0218 */
[----:B------:R-:W-:Y:S01]  /*0d20*/  ULDC UR7, c[0x0][0x610] ;  /* 0x0001840000077ab9 */ /* 0x000fe20000000800 */
[----:B------:R-:W-:Y:S02]  /*0d30*/  UIMAD UR6, UR6, UR5, UR18 ;  /* 0x00000005060672a4 */ /* 0x000fe4000f8e0212 */
[----:B------:R-:W-:-:S04]  /*0d40*/  UIMAD UR4, UR16, UR7, UR4 ;  /* 0x00000007100472a4 */ /* 0x000fc8000f8e0204 */
[----:B------:R-:W-:Y:S02]  /*0d50*/  USEL UR43, UR6, UR4, !UP0 ;  /* 0x00000004062b7287 */ /* 0x000fe4000c000000 */
[----:B------:R-:W-:-:S12]  /*0d60*/  USEL UR48, UR4, UR6, !UP0 ;  /* 0x0000000604307287 */ /* 0x000fd8000c000000 */
.L_x_4:
[----:B------:R-:W-:-:S08]  /*0d70*/  NOP ;  /* 0x0000000000007918 */ /* 0x000fd00000000000 */
[----:B------:R-:W0:Y:S02]  /*0d80*/  USETMAXREG.TRY_ALLOC.CTAPOOL UP0, 0xf0 ;  /* 0x000000f0000079c8 */ /* 0x000e240008000600 */
[----:B0-----:R-:W-:-:S13]  /*0d90*/  PLOP3.LUT P0, PT, PT, PT, UP0, 0x80, 0x0 ;  /* 0x000000000000781c */ /* 0x001fda0003f0f008 */
[----:B------:R-:W-:Y:S05]  /*0da0*/  @!P0 BRA `(.L_x_4) ;  /* 0xfffffffc00f08947 */ /* 0x000fea000383ffff */
[----:B------:R-:W-:Y:S01]  /*0db0*/  ULDC.64 UR4, c[0x0][0x598] ;  /* 0x0001660000047ab9 */ /* 0x000fe20000000a00 */
[----:B------:R-:W-:Y:S01]  /*0dc0*/  ULDC.64 UR52, c[0x0][0x208] ;  /* 0x0000820000347ab9 */ /* 0x000fe20000000a00 */
[----:B------:R-:W-:-:S04]  /*0dd0*/  ISETP.NE.U32.AND P0, PT, RZ, UR4, PT ;  /* 0x00000004ff007c0c */ /* 0x000fc8000bf05070 */
[----:B------:R-:W-:-:S13]  /*0de0*/  ISETP.NE.AND.EX P0, PT, RZ, UR5, PT, P0 ;  /* 0x00000005ff007c0c */ /* 0x000fda000bf05300 */
[----:B------:R-:W-:Y:S05]  /*0df0*/  @!P0 BRA `(.L_x_7) ;  /* 0x00000000001c8947 */ /* 0x000fea0003800000 */
[----:B------:R-:W0:Y:S02]  /*0e00*/  LDC.64 R2, c[0x0][0x598] ;  /* 0x00016600ff027b82 */ /* 0x000e240000000a00 */
[----:B0-----:R-:W2:Y:S02]  /*0e10*/  LDG.E.64 R2, desc[UR52][R2.64] ;  /* 0x0000003402027981 */ /* 0x001ea4000c1e1b00 */
[----:B--2---:R-:W-:-:S04]  /*0e20*/  ISETP.NE.U32.AND P0, PT, R2, RZ, PT ;  /* 0x000000ff0200720c */ /* 0x004fc80003f05070 */
[----:B------:R-:W-:-:S13]  /*0e30*/  ISETP.NE.AND.EX P0, PT, R3, RZ, PT, P0 ;  /* 0x000000ff0300720c */ /* 0x000fda0003f05300 */
[----:B------:R-:W-:Y:S05]  /*0e40*/  @!P0 BRA `(.L_x_7) ;  /* 0x0000000000088947 */ /* 0x000fea0003800000 */
[----:B------:R0:W5:Y:S01]  /*0e50*/  LD.E R2, desc[UR52][R2.64] ;  /* 0x0000003402027980 */ /* 0x000162000c101900 */
[----:B------:R-:W-:Y:S05]  /*0e60*/  BRA `(.L_x_8) ;  /* 0x0000000000247947 */ /* 0x000fea0003800000 */
.L_x_7:
[----:B------:R-:W-:Y:S02]  /*0e70*/  ULDC.64 UR4, c[0x0][0x588] ;  /* 0x0001620000047ab9 */ /* 0x000fe40000000a00 */
[----:B------:R-:W-:-:S04]  /*0e80*/  ISETP.NE.U32.AND P0, PT, RZ, UR4, PT ;  /* 0x00000004ff007c0c */ /* 0x000fc8000bf05070 */
[----:B------:R-:W-:-:S13]  /*0e90*/  ISETP.NE.AND.EX P0, PT, RZ, UR5, PT, P0 ;  /* 0x00000005ff007c0c */ /* 0x000fda000bf05300 */
[----:B------:R-:W-:Y:S05]  /*0ea0*/  @!P0 BRA `(.L_x_9) ;  /* 0x00000000000c8947 */ /* 0x000fea0003800000 */
[----:B------:R-:W0:Y:S02]  /*0eb0*/  LDC.64 R2, c[0x0][0x588] ;  /* 0x00016200ff027b82 */ /* 0x000e240000000a00 */
[----:B0-----:R1:W5:Y:S01]  /*0ec0*/  LDG.E R2, desc[UR52][R2.64] ;  /* 0x0000003402027981 */ /* 0x001362000c1e1900 */
[----:B------:R-:W-:Y:S05]  /*0ed0*/  BRA `(.L_x_8) ;  /* 0x0000000000087947 */ /* 0x000fea0003800000 */
.L_x_9:
[----:B------:R-:W-:Y:S02]  /*0ee0*/  ULDC UR4, c[0x0][0x580] ;  /* 0x0001600000047ab9 */ /* 0x000fe40000000800 */
[----:B------:R-:W-:-:S07]  /*0ef0*/  IMAD.U32 R2, RZ, RZ, UR4 ;  /* 0x00000004ff027e24 */ /* 0x000fce000f8e00ff */
.L_x_8:
[----:B------:R-:W-:Y:S02]  /*0f00*/  ULDC.64 UR4, c[0x0][0x5a0] ;  /* 0x0001680000047ab9 */ /* 0x000fe40000000a00 */
[----:B------:R-:W-:-:S04]  /*0f10*/  ISETP.NE.U32.AND P0, PT, RZ, UR4, PT ;  /* 0x00000004ff007c0c */ /* 0x000fc8000bf05070 */
[----:B------:R-:W-:-:S13]  /*0f20*/  ISETP.NE.AND.EX P0, PT, RZ, UR5, PT, P0 ;  /* 0x00000005ff007c0c */ /* 0x000fda000bf05300 */
[----:B------:R-:W-:Y:S05]  /*0f30*/  @!P0 BRA `(.L_x_10) ;  /* 0x00000000001c8947 */ /* 0x000fea0003800000 */
[----:B------:R-:W2:Y:S02]  /*0f40*/  LDC.64 R4, c[0x0][0x5a0] ;  /* 0x00016800ff047b82 */ /* 0x000ea40000000a00 */
[----:B--2---:R-:W2:Y:S02]  /*0f50*/  LDG.E.64 R4, desc[UR52][R4.64] ;  /* 0x0000003404047981 */ /* 0x004ea4000c1e1b00 */
[----:B--2---:R-:W-:-:S04]  /*0f60*/  ISETP.NE.U32.AND P0, PT, R4, RZ, PT ;  /* 0x000000ff0400720c */ /* 0x004fc80003f05070 */
[----:B------:R-:W-:-:S13]  /*0f70*/  ISETP.NE.AND.EX P0, PT, R5, RZ, PT, P0 ;  /* 0x000000ff0500720c */ /* 0x000fda0003f05300 */
[----:B------:R-:W-:Y:S05]  /*0f80*/  @!P0 BRA `(.L_x_10) ;  /* 0x0000000000088947 */ /* 0x000fea0003800000 */
[----:B------:R2:W5:Y:S01]  /*0f90*/  LD.E R16, desc[UR52][R4.64] ;  /* 0x0000003404107980 */ /* 0x000562000c101900 */
[----:B------:R-:W-:Y:S05]  /*0fa0*/  BRA `(.L_x_11) ;  /* 0x0000000000247947 */ /* 0x000fea0003800000 */
.L_x_10:
[----:B------:R-:W-:Y:S02]  /*0fb0*/  ULDC.64 UR4, c[0x0][0x590] ;  /* 0x0001640000047ab9 */ /* 0x000fe40000000a00 */
[----:B------:R-:W-:-:S04]  /*0fc0*/  ISETP.NE.U32.AND P0, PT, RZ, UR4, PT ;  /* 0x00000004ff007c0c */ /* 0x000fc8000bf05070 */
[----:B------:R-:W-:-:S13]  /*0fd0*/  ISETP.NE.AND.EX P0, PT, RZ, UR5, PT, P0 ;  /* 0x00000005ff007c0c */ /* 0x000fda000bf05300 */
[----:B------:R-:W-:Y:S05]  /*0fe0*/  @!P0 BRA `(.L_x_12) ;  /* 0x00000000000c8947 */ /* 0x000fea0003800000 */
[----:B------:R-:W2:Y:S02]  /*0ff0*/  LDC.64 R16, c[0x0][0x590] ;  /* 0x00016400ff107b82 */ /* 0x000ea40000000a00 */
[----:B--2---:R3:W5:Y:S01]  /*1000*/  LDG.E R16, desc[UR52][R16.64] ;  /* 0x0000003410107981 */ /* 0x004762000c1e1900 */
[----:B------:R-:W-:Y:S05]  /*1010*/  BRA `(.L_x_11) ;  /* 0x0000000000087947 */ /* 0x000fea0003800000 */
.L_x_12:
[----:B------:R-:W-:Y:S02]  /*1020*/  ULDC UR4, c[0x0][0x584] ;  /* 0x0001610000047ab9 */ /* 0x000fe40000000800 */
[----:B------:R-:W-:-:S07]  /*1030*/  MOV R16, UR4 ;  /* 0x0000000400107c02 */ /* 0x000fce0008000f00 */
.L_x_11:
[----:B------:R-:W-:-:S13]  /*1040*/  LOP3.LUT P0, RZ, R0, 0xff, RZ, 0xc0, !PT ;  /* 0x000000ff00ff7812 */ /* 0x000fda000780c0ff */
[----:B------:R-:W-:Y:S05]  /*1050*/  @!P0 EXIT ;  /* 0x000000000000894d */ /* 0x000fea0003800000 */
[----:B------:R-:W-:Y:S01]  /*1060*/  ULDC UR4, c[0x0][0x28c] ;  /* 0x0000a30000047ab9 */ /* 0x000fe20000000800 */
[----:B------:R-:W-:Y:S01]  /*1070*/  UMOV UR36, URZ ;  /* 0x0000003f00247c82 */ /* 0x000fe20008000000 */
[----:B------:R-:W-:Y:S01]  /*1080*/  UIADD3 UR4, UR4, 0x3f, URZ ;  /* 0x0000003f04047890 */ /* 0x000fe2000fffe03f */
[----:B------:R-:W-:-:S03]  /*1090*/  UMOV UR37, URZ ;  /* 0x0000003f00257c82 */ /* 0x000fc60008000000 */
[----:B------:R-:W-:-:S04]  /*10a0*/  USHF.R.S32.HI UR5, URZ, 0x1f, UR4 ;  /* 0x0000001f3f057899 */ /* 0x000fc80008011404 */
[----:B------:R-:W-:-:S04]  /*10b0*/  ULEA.HI UR5, UR5, UR4, URZ, 0x6 ;  /* 0x0000000405057291 */ /* 0x000fc8000f8f303f */
[----:B------:R-:W-:-:S12]  /*10c0*/  USHF.R.S32.HI UR41, URZ, 0x6, UR5 ;  /* 0x000000063f297899 */ /* 0x000fd80008011405 */
.L_x_920:
[----:B----4-:R-:W4:Y:S01]  /*10d0*/  S2R R0, SR_TID.X ;  /* 0x0000000000007919 */ /* 0x010f220000002100 */
[----:B------:R-:W0:Y:S01]  /*10e0*/  S2UR UR6, SR_CgaCtaId ;  /* 0x00000000000679c3 */ /* 0x000e220000008800 */
[----:B------:R-:W-:Y:S02]  /*10f0*/  UMOV UR40, 0x400 ;  /* 0x0000040000287882 */ /* 0x000fe40000000000 */
[----:B0-----:R-:W-:Y:S01]  /*1100*/  ULEA UR40, UR6, UR40, 0x18 ;  /* 0x0000002806287291 */ /* 0x001fe2000f8ec03f */
[----:B----4-:R-:W-:-:S04]  /*1110*/  LOP3.LUT R0, R0, 0x80, RZ, 0xc0, !PT ;  /* 0x0000008000007812 */ /* 0x010fc800078ec0ff */
[----:B------:R-:W-:-:S06]  /*1120*/  SHF.R.U32.HI R0, RZ, 0x7, R0 ;  /* 0x00000007ff007819 */ /* 0x000fcc0000011600 */
[----:B------:R-:W0:Y:S02]  /*1130*/  SHFL.IDX PT, R0, R0, RZ, 0x1f ;  /* 0x00001fff00007589 */ /* 0x000e2400000e0000 */
[----:B0-----:R-:W-:-:S13]  /*1140*/  R2UR UR4, R0 ;  /* 0x00000000000472ca */ /* 0x001fda00000e0000 */
[----:B------:R-:W-:-:S04]  /*1150*/  ULEA.HI UR5, UR4, UR4, URZ, 0x1 ;  /* 0x0000000404057291 */ /* 0x000fc8000f8f083f */
[----:B------:R-:W-:-:S04]  /*1160*/  ULOP3.LUT UR5, UR5, 0x7fffe, URZ, 0xc0, !UPT ;  /* 0x0007fffe05057892 */ /* 0x000fc8000f8ec03f */
[----:B------:R-:W-:-:S03]  /*1170*/  UIADD3 UR5, UR4, -UR5, URZ ;  /* 0x8000000504057290 */ /* 0x000fc6000fffe03f */
[----:B------:R-:W-:Y:S01]  /*1180*/  ULDC UR4, c[0x0][0x28c] ;  /* 0x0000a30000047ab9 */ /* 0x000fe20000000800 */
[----:B------:R-:W-:Y:S01]  /*1190*/  ULEA UR5, UR5, UR40, 0xd ;  /* 0x0000002805057291 */ /* 0x000fe2000f8e683f */
[----:B------:R-:W-:-:S03]  /*11a0*/  ISETP.LT.AND P0, PT, RZ, UR4, PT ;  /* 0x00000004ff007c0c */ /* 0x000fc6000bf01270 */
[----:B------:R-:W-:-:S04]  /*11b0*/  UIADD3 UR5, UR5, 0x100, URZ ;  /* 0x0000010005057890 */ /* 0x000fc8000fffe03f */
[----:B------:R-:W-:-:S04]  /*11c0*/  USHF.R.U32.HI UR5, URZ, 0x4, UR5 ;  /* 0x000000043f057899 */ /* 0x000fc80008011605 */
[----:B------:R-:W-:Y:S02]  /*11d0*/  ULOP3.LUT UR49, UR5, 0x3fff, URZ, 0xc0, !UPT ;  /* 0x00003fff05317892 */ /* 0x000fe4000f8ec03f */
[----:B-1-3-5:R-:W-:Y:S10]  /*11e0*/  @P0 BRA `(.L_x_13) ;  /* 0x0000000000400947 */ /* 0x02aff40003800000 */
[----:B------:R-:W-:Y:S01]  /*11f0*/  MOV R0, 0x0 ;  /* 0x0000000000007802 */ /* 0x000fe20000000f00 */
[----:B------:R-:W-:Y:S01]  /*1200*/  ULDC.64 UR4, c[0x4][0x68] ;  /* 0x01001a0000047ab9 */ /* 0x000fe20000000a00 */
[----:B------:R-:W-:Y:S01]  /*1210*/  ULDC.64 UR6, c[0x4][0x8] ;  /* 0x0100020000067ab9 */ /* 0x000fe20000000a00 */
[----:B--2---:R-:W-:Y:S01]  /*1220*/  IMAD.U32 R4, RZ, RZ, UR4 ;  /* 0x00000004ff047e24 */ /* 0x004fe2000f8e00ff */
[----:B------:R0:W2:Y:S01]  /*1230*/  LDC.64 R14, c[0x4][R0] ;  /* 0x01000000000e7b82 */ /* 0x0000a20000000a00 */
[----:B------:R-:W-:Y:S01]  /*1240*/  IMAD.U32 R5, RZ, RZ, UR5 ;  /* 0x00000005ff057e24 */ /* 0x000fe2000f8e00ff */
[----:B------:R-:W-:Y:S01]  /*1250*/  ULDC.64 UR4, c[0x4][0x70] ;  /* 0x01001c0000047ab9 */ /* 0x000fe20000000a00 */
[----:B------:R-:W-:Y:S01]  /*1260*/  IMAD.U32 R10, RZ, RZ, UR6 ;  /* 0x00000006ff0a7e24 */ /* 0x000fe2000f8e00ff */
[----:B------:R-:W-:Y:S01]  /*1270*/  MOV R8, 0x1e1 ;  /* 0x000001e100087802 */ /* 0x000fe20000000f00 */
[----:B------:R-:W-:Y:S02]  /*1280*/  IMAD.U32 R6, RZ, RZ, UR4 ;  /* 0x00000004ff067e24 */ /* 0x000fe4000f8e00ff */
[----:B------:R-:W-:-:S02]  /*1290*/  IMAD.U32 R7, RZ, RZ, UR5 ;  /* 0x00000005ff077e24 */ /* 0x000fc4000f8e00ff */
[----:B------:R-:W-:Y:S02]  /*12a0*/  IMAD.U32 R11, RZ, RZ, UR7 ;  /* 0x00000007ff0b7e24 */ /* 0x000fe4000f8e00ff */
[----:B------:R-:W-:Y:S02]  /*12b0*/  IMAD.MOV.U32 R12, RZ, RZ, 0x1 ;  /* 0x00000001ff0c7424 */ /* 0x000fe400078e00ff */
[----:B0-----:R-:W-:-:S07]  /*12c0*/  IMAD.MOV.U32 R13, RZ, RZ, RZ ;  /* 0x000000ffff0d7224 */ /* 0x001fce00078e00ff */
[----:B------:R-:W-:-:S07]  /*12d0*/  LEPC R20, `(.L_x_13) ;  /* 0x000000001014794e */ /* 0x000fce0000000000 */
[----:B-123-5:R-:W-:Y:S05]  /*12e0*/  CALL.ABS.NOINC R14 ;  /* 0x000000000e007343 */ /* 0x02efea0003c00000 */
.L_x_13:
[----:B------:R-:W-:-:S06]  /*12f0*/  ULOP3.LUT UR4, UR38, 0x1, URZ, 0xfc, !UPT ;  /* 0x0000000126047892 */ /* 0x000fcc000f8efc3f */
[----:B------:R-:W-:-:S05]  /*1300*/  IMAD.U32 R0, RZ, RZ, UR4 ;  /* 0x00000004ff007e24 */ /* 0x000fca000f8e00ff */
[----:B------:R-:W-:-:S13]  /*1310*/  ISETP.NE.AND P0, PT, R0, 0x3, PT ;  /* 0x000000030000780c */ /* 0x000fda0003f05270 */
[----:B------:R-:W-:Y:S05]  /*1320*/  @!P0 BRA `(.L_x_14) ;  /* 0x0000000000048947 */ /* 0x000fea0003800000 */
[----:B------:R-:W-:Y:S01]  /*1330*/  BPT.TRAP 0x1 ;  /* 0x000000040000795c */ /* 0x000fe20000300000 */
.L_x_14:
[----:B-1----:R-:W-:Y:S02]  /*1340*/  IMAD.U32 R3, RZ, RZ, UR37 ;  /* 0x00000025ff037e24 */ /* 0x002fe4000f8e00ff */
[----:B------:R-:W-:-:S03]  /*1350*/  IMAD.U32 R0, RZ, RZ, UR36 ;  /* 0x00000024ff007e24 */ /* 0x000fc6000f8e00ff */
[----:B------:R-:W-:Y:S02]  /*1360*/  LEA R3, R3, UR40, 0x3 ;  /* 0x0000002803037c11 */ /* 0x000fe4000f8e18ff */
[----:B------:R-:W-:-:S04]  /*1370*/  SHF.L.U32 R0, R0, 0x1f, RZ ;  /* 0x0000001f00007819 */ /* 0x000fc800000006ff */
[----:B------:R0:W1:Y:S01]  /*1380*/  SYNCS.PHASECHK.TRANS64.TRYWAIT P1, [R3+URZ], R0 ;  /* 0x00000000030075a7 */ /* 0x000062000802017f */
[----:B------:R-:W-:Y:S05]  /*1390*/  @!P0 BRA `(.L_x_15) ;  /* 0x0000000000048947 */ /* 0x000fea0003800000 */
[----:B------:R-:W-:Y:S01]  /*13a0*/  BPT.TRAP 0x1 ;  /* 0x000000040000795c */ /* 0x000fe20000300000 */
.L_x_15:
[----:B-1----:R-:W-:Y:S05]  /*13b0*/  @P1 BRA `(.L_x_16) ;  /* 0x0000000000081947 */ /* 0x002fea0003800000 */
[----:B------:R-:W1:Y:S02]  /*13c0*/  SYNCS.PHASECHK.TRANS64.TRYWAIT P1, [R3+URZ], R0 ;  /* 0x00000000030075a7 */ /* 0x000e64000802017f */
[----:B-1----:R-:W-:Y:S05]  /*13d0*/  @!P1 BRA `(.L_x_17) ;  /* 0x0000047400e89947 */ /* 0x002fea0003800000 */
.L_x_16:
[----:B------:R-:W-:-:S04]  /*13e0*/  UISETP.LT.AND UP0, UPT, UR41, 0x1, UPT ;  /* 0x000000012900788c */ /* 0x000fc8000bf01270 */
[----:B------:R-:W-:-:S06]  /*13f0*/  USEL UR4, UR41, 0x1, UP0 ;  /* 0x0000000129047887 */ /* 0x000fcc0008000000 */
[----:B01----:R-:W-:Y:S01]  /*1400*/  IMAD.U32 R3, RZ, RZ, UR4 ;  /* 0x00000004ff037e24 */ /* 0x003fe2000f8e00ff */
[----:B------:R-:W-:Y:S05]  /*1410*/  WARPSYNC.ALL ;  /* 0x0000000000007948 */ /* 0x000fea0003800000 */
[----:B------:R-:W-:-:S04]  /*1420*/  IADD3 R3, -R3, UR41, RZ ;  /* 0x0000002903037c10 */ /* 0x000fc8000fffe1ff */
[----:B------:R-:W-:Y:S01]  /*1430*/  ISETP.GE.AND P1, PT, R3, 0x1, PT ;  /* 0x000000010300780c */ /* 0x000fe20003f26270 */
[----:B------:R-:W-:Y:S01]  /*1440*/  UIADD3 UR4, UR40, 0x20100, URZ ;  /* 0x0002010028047890 */ /* 0x000fe2000fffe03f */
[----:B------:R-:W-:Y:S01]  /*1450*/  WARPGROUP.ARRIVE ;  /* 0x00000000000079c5 */ /* 0x000fe20000000000 */
[----:B------:R-:W-:Y:S01]  /*1460*/  ULOP3.LUT UR49, UR49, 0x10000, URZ, 0xfc, !UPT ;  /* 0x0001000031317892 */ /* 0x000fe2000f8efc3f */
[----:B------:R-:W-:Y:S01]  /*1470*/  STL [R1+0x4bc], R17 ;  /* 0x0004bc1101007387 */ /* 0x000fe20000100800 */
[----:B------:R-:W-:Y:S02]  /*1480*/  USHF.R.U32.HI UR4, URZ, 0x4, UR4 ;  /* 0x000000043f047899 */ /* 0x000fe40008011604 */
[----:B------:R-:W-:Y:S01]  /*1490*/  ULEA UR51, UR37, UR49, 0xc ;  /* 0x0000003125337291 */ /* 0x000fe2000f8e603f */
[----:B-----5:R-:W-:Y:S01]  /*14a0*/  STL [R1+0x4b8], R16 ;  /* 0x0004b81001007387 */ /* 0x020fe20000100800 */
[----:B------:R-:W-:Y:S01]  /*14b0*/  ULOP3.LUT UR4, UR4, 0x3fff, URZ, 0xc0, !UPT ;  /* 0x00003fff04047892 */ /* 0x000fe2000f8ec03f */
[----:B------:R-:W-:Y:S01]  /*14c0*/  UMOV UR9, 0x40000040 ;  /* 0x4000004000097882 */ /* 0x000fe20000000000 */
[----:B------:R-:W-:-:S02]  /*14d0*/  UMOV UR11, 0x40000040 ;  /* 0x40000040000b7882 */ /* 0x000fc40000000000 */
[----:B------:R-:W-:Y:S01]  /*14e0*/  ULOP3.LUT UR50, UR4, 0x10000, URZ, 0xfc, !UPT ;  /* 0x0001000004327892 */ /* 0x000fe2000f8efc3f */
[----:B------:R-:W-:Y:S01]  /*14f0*/  STL [R1+0x4b4], R3 ;  /* 0x0004b40301007387 */ /* 0x000fe20000100800 */
[----:B------:R-:W-:Y:S01]  /*1500*/  UMOV UR8, UR51 ;  /* 0x0000003300087c82 */ /* 0x000fe20008000000 */
[----:B------:R-:W-:Y:S01]  /*1510*/  UMOV UR17, UR9 ;  /* 0x0000000900117c82 */ /* 0x000fe20008000000 */
[----:B------:R-:W-:Y:S01]  /*1520*/  UIMAD UR54, UR37, 0x700, UR50 ;  /* 0x00000700253678a4 */ /* 0x000fe2000f8e0232 */
[----:B------:R-:W-:Y:S01]  /*1530*/  STL [R1+0x4b0], R2 ;  /* 0x0004b00201007387 */ /* 0x000fe20000100800 */
[----:B------:R-:W-:Y:S01]  /*1540*/  UMOV UR16, UR8 ;  /* 0x0000000800107c82 */ /* 0x000fe20008000000 */
[----:B------:R-:W-:Y:S01]  /*1550*/  UMOV UR19, 0x40000040 ;  /* 0x4000004000137882 */ /* 0x000fe20000000000 */
[----:B------:R-:W-:Y:S02]  /*1560*/  UIADD3 UR18, UR54, 0x100, URZ ;  /* 0x0000010036127890 */ /* 0x000fe4000fffe03f */
[----:B------:R-:W-:-:S02]  /*1570*/  UIADD3 UR6, UR54, 0x200, URZ ;  /* 0x0000020036067890 */ /* 0x000fc4000fffe03f */
[----:B------:R-:W-:Y:S01]  /*1580*/  UMOV UR10, UR54 ;  /* 0x00000036000a7c82 */ /* 0x000fe20008000000 */
[----:B------:R-:W-:Y:S01]  /*1590*/  UMOV UR4, UR8 ;  /* 0x0000000800047c82 */ /* 0x000fe20008000000 */
[----:B------:R-:W-:Y:S01]  /*15a0*/  HGMMA.64x32x16.F32.BF16 R24, gdesc[UR8], RZ, !UPT, gsb0 ;  /* 0x00600000081879f0 */ /* 0x000fe2000c0018ff */
[----:B------:R-:W-:Y:S01]  /*15b0*/  UMOV UR5, UR9 ;  /* 0x0000000900057c82 */ /* 0x000fe20008000000 */
[----:B------:R-:W-:Y:S01]  /*15c0*/  UMOV UR7, 0x40000040 ;  /* 0x4000004000077882 */ /* 0x000fe20000000000 */
[----:B------:R-:W-:Y:S01]  /*15d0*/  UIADD3 UR14, UR54, 0x300, URZ ;  /* 0x00000300360e7890 */ /* 0x000fe2000fffe03f */
[----:B------:R-:W-:Y:S01]  /*15e0*/  UMOV UR12, UR8 ;  /* 0x00000008000c7c82 */ /* 0x000fe20008000000 */
        /* <DEDUP_REMOVED lines=13> */
[----:B------:R-:W-:-:S02]  /*16c0*/  UMOV UR23, 0x40000040 ;  /* 0x4000004000177882 */ /* 0x000fc40000000000 */
[----:B------:R-:W-:Y:S02]  /*16d0*/  UMOV UR35, UR23 ;  /* 0x0000001700237c82 */ /* 0x000fe40008000000 */
[----:B------:R-:W-:Y:S01]  /*16e0*/  UMOV UR34, UR22 ;  /* 0x0000001600227c82 */ /* 0x000fe20008000000 */
[----:B------:R-:W-:Y:S02]  /*16f0*/  WARPGROUP.DEPBAR.LE gsb0, 0x0 ;  /* 0x00008000000079c5 */ /* 0x000fe40000010000 */
[----:B------:R-:W-:Y:S04]  /*1700*/  STL.64 [R1+0x380], R24 ;  /* 0x0003801801007387 */ /* 0x000fe80000100a00 */
[----:B------:R-:W-:Y:S04]  /*1710*/  STL.64 [R1+0x388], R26 ;  /* 0x0003881a01007387 */ /* 0x000fe80000100a00 */
[----:B------:R-:W-:Y:S04]  /*1720*/  STL.64 [R1+0x390], R28 ;  /* 0x0003901c01007387 */ /* 0x000fe80000100a00 */
[----:B------:R-:W-:Y:S04]  /*1730*/  STL.64 [R1+0x398], R30 ;  /* 0x0003981e01007387 */ /* 0x000fe80000100a00 */
[----:B------:R-:W-:Y:S04]  /*1740*/  STL.64 [R1+0x3a0], R32 ;  /* 0x0003a02001007387 */ /* 0x000fe80000100a00 */
[----:B------:R-:W-:Y:S04]  /*1750*/  STL.64 [R1+0x3a8], R34 ;  /* 0x0003a82201007387 */ /* 0x000fe80000100a00 */
[----:B------:R-:W-:Y:S04]  /*1760*/  STL.64 [R1+0x3b0], R36 ;  /* 0x0003b02401007387 */ /* 0x000fe80000100a00 */
[----:B------:R0:W-:Y:S02]  /*1770*/  STL.64 [R1+0x3b8], R38 ;  /* 0x0003b82601007387 */ /* 0x0001e40000100a00 */
[----:B0-----:R-:W-:-:S06]  /*1780*/  WARPGROUP.ARRIVE ;  /* 0x00000000000079c5 */ /* 0x001fcc0000000000 */
[----:B------:R-:W-:Y:S03]  /*1790*/  HGMMA.64x32x16.F32.BF16 R24, gdesc[UR16], RZ, !UPT, gsb0 ;  /* 0x00600000101879f0 */ /* 0x000fe6000c0018ff */
        /* <DEDUP_REMOVED lines=10> */
[----:B------:R-:W-:Y:S01]  /*1840*/  HGMMA.64x32x16.F32.BF16 R24, gdesc[UR4], RZ, !UPT, gsb0 ;  /* 0x00600000041879f0 */ /* 0x000fe2000c0018ff */
[----:B------:R-:W-:Y:S02]  /*1850*/  UIADD3 UR4, UR51, 0x400, URZ ;  /* 0x0000040033047890 */ /* 0x000fe4000fffe03f */
        /* <DEDUP_REMOVED lines=12> */
[----:B------:R-:W-:Y:S01]  /*1920*/  WARPGROUP.ARRIVE ;  /* 0x00000000000079c5 */ /* 0x000fe20000000000 */
[----:B------:R-:W-:Y:S01]  /*1930*/  MOV R20, R25 ;  /* 0x0000001900147202 */ /* 0x000fe20000000f00 */
[----:B------:R-:W-:Y:S01]  /*1940*/  IMAD.MOV.U32 R19, RZ, RZ, R26 ;  /* 0x000000ffff137224 */ /* 0x000fe200078e001a */
[----:B------:R-:W-:Y:S01]  /*1950*/  MOV R11, R32 ;  /* 0x00000020000b7202 */ /* 0x000fe20000000f00 */
[----:B------:R-:W-:Y:S01]  /*1960*/  IMAD.MOV.U32 R18, RZ, RZ, R27 ;  /* 0x000000ffff127224 */ /* 0x000fe200078e001b */
[----:B--2---:R-:W-:Y:S01]  /*1970*/  MOV R4, R39 ;  /* 0x0000002700047202 */ /* 0x004fe20000000f00 */
[----:B------:R-:W-:Y:S01]  /*1980*/  HGMMA.64x32x16.F32.BF16 R200, gdesc[UR24], RZ, !UPT, gsb0 ;  /* 0x0060000018c879f0 */ /* 0x000fe2000c0018ff */
[----:B------:R-:W-:-:S02]  /*1990*/  IMAD.MOV.U32 R15, RZ, RZ, R28 ;  /* 0x000000ffff0f7224 */ /* 0x000fc400078e001c */
[----:B------:R-:W-:Y:S02]  /*19a0*/  IMAD.MOV.U32 R14, RZ, RZ, R29 ;  /* 0x000000ffff0e7224 */ /* 0x000fe400078e001d */
[----:B------:R-:W-:Y:S02]  /*19b0*/  IMAD.MOV.U32 R13, RZ, RZ, R30 ;  /* 0x000000ffff0d7224 */ /* 0x000fe400078e001e */
[----:B------:R-:W-:Y:S02]  /*19c0*/  IMAD.MOV.U32 R12, RZ, RZ, R31 ;  /* 0x000000ffff0c7224 */ /* 0x000fe400078e001f */
[----:B------:R-:W-:Y:S02]  /*19d0*/  IMAD.MOV.U32 R10, RZ, RZ, R33 ;  /* 0x000000ffff0a7224 */ /* 0x000fe400078e0021 */
[----:B------:R-:W-:Y:S02]  /*19e0*/  IMAD.MOV.U32 R9, RZ, RZ, R34 ;  /* 0x000000ffff097224 */ /* 0x000fe400078e0022 */
[----:B------:R-:W-:-:S02]  /*19f0*/  IMAD.MOV.U32 R8, RZ, RZ, R35 ;  /* 0x000000ffff087224 */ /* 0x000fc400078e0023 */
[----:B------:R-:W-:Y:S02]  /*1a00*/  IMAD.MOV.U32 R7, RZ, RZ, R36 ;  /* 0x000000ffff077224 */ /* 0x000fe400078e0024 */
[----:B------:R-:W-:Y:S02]  /*1a10*/  IMAD.MOV.U32 R6, RZ, RZ, R37 ;  /* 0x000000ffff067224 */ /* 0x000fe400078e0025 */
[----:B------:R-:W-:Y:S02]  /*1a20*/  IMAD.MOV.U32 R5, RZ, RZ, R38 ;  /* 0x000000ffff057224 */ /* 0x000fe400078e0026 */
[----:B------:R-:W-:Y:S01]  /*1a30*/  IMAD.MOV.U32 R0, RZ, RZ, R24 ;  /* 0x000000ffff007224 */ /* 0x000fe200078e0018 */
[----:B------:R-:W-:Y:S02]  /*1a40*/  WARPGROUP.DEPBAR.LE gsb0, 0x0 ;  /* 0x00008000000079c5 */ /* 0x000fe40000010000 */
[----:B------:R-:W-:Y:S01]  /*1a50*/  WARPGROUP.ARRIVE ;  /* 0x00000000000079c5 */ /* 0x000fe20000000000 */
[----:B------:R-:W-:Y:S04]  /*1a60*/  STL [R1+0xce8], R200 ;  /* 0x000ce8c801007387 */ /* 0x000fe80000100800 */
[----:B------:R-:W-:Y:S01]  /*1a70*/  STL [R1+0xce4], R201 ;  /* 0x000ce4c901007387 */ /* 0x000fe20000100800 */
[----:B------:R-:W-:Y:S03]  /*1a80*/  HGMMA.64x32x16.F32.BF16 R136, gdesc[UR28], RZ, !UPT, gsb0 ;  /* 0x006000001c8879f0 */ /* 0x000fe6000c0018ff */
[----:B------:R-:W-:Y:S04]  /*1a90*/  STL [R1+0xce0], R202 ;  /* 0x000ce0ca01007387 */ /* 0x000fe80000100800 */
        /* <DEDUP_REMOVED lines=12> */
[----:B------:R-:W-:Y:S01]  /*1b60*/  STL [R1+0xcac], R215 ;  /* 0x000cacd701007387 */ /* 0x000fe20000100800 */
[----:B------:R-:W-:-:S02]  /*1b70*/  WARPGROUP.DEPBAR.LE gsb0, 0x0 ;  /* 0x00008000000079c5 */ /* 0x000fc40000010000 */
[----:B------:R-:W-:Y:S01]  /*1b80*/  WARPGROUP.ARRIVE ;  /* 0x00000000000079c5 */ /* 0x000fe20000000000 */
[----:B------:R-:W-:Y:S04]  /*1b90*/  STL [R1+0xd18], R136 ;  /* 0x000d188801007387 */ /* 0x000fe80000100800 */
[----:B------:R-:W-:Y:S01]  /*1ba0*/  STL [R1+0xd14], R137 ;  /* 0x000d148901007387 */ /* 0x000fe20000100800 */
[----:B------:R-:W-:Y:S01]  /*1bb0*/  HGMMA.64x32x16.F32.BF16 R72, gdesc[UR20], RZ, !UPT, gsb0 ;  /* 0x00600000144879f0 */ /* 0x000fe2000c0018ff */
[----:B------:R-:W-:Y:S01]  /*1bc0*/  UMOV UR20, UR4 ;  /* 0x0000000400147c82 */ /* 0x000fe20008000000 */
[----:B------:R-:W-:Y:S01]  /*1bd0*/  UMOV UR21, 0x40000040 ;  /* 0x4000004000157882 */ /* 0x000fe20000000000 */
[----:B------:R-:W-:Y:S01]  /*1be0*/  UMOV UR28, UR20 ;  /* 0x00000014001c7c82 */ /* 0x000fe20008000000 */
[----:B------:R-:W-:Y:S01]  /*1bf0*/  UMOV UR29, UR21 ;  /* 0x00000015001d7c82 */ /* 0x000fe20008000000 */
[----:B------:R-:W-:Y:S01]  /*1c00*/  UMOV UR24, UR20 ;  /* 0x0000001400187c82 */ /* 0x000fe20008000000 */
[----:B------:R-:W-:Y:S01]  /*1c10*/  UMOV UR25, UR21 ;  /* 0x0000001500197c82 */ /* 0x000fe20008000000 */
[----:B------:R-:W-:Y:S01]  /*1c20*/  STL [R1+0xd10], R138 ;  /* 0x000d108a01007387 */ /* 0x000fe20000100800 */
        /* <DEDUP_REMOVED lines=9> */
[----:B------:R-:W-:-:S02]  /*1cc0*/  UMOV UR9, UR21 ;  /* 0x0000001500097c82 */ /* 0x000fc40008000000 */
        /* <DEDUP_REMOVED lines=16> */
[----:B------:R-:W-:Y:S01]  /*1dd0*/  UIADD3 UR20, UR51, 0xc00, URZ ;  /* 0x00000c0033147890 */ /* 0x000fe2000fffe03f */
[----:B------:R-:W-:Y:S01]  /*1de0*/  UMOV UR21, 0x40000040 ;  /* 0x4000004000157882 */ /* 0x000fe20000000000 */
        /* <DEDUP_REMOVED lines=24> */
[----:B------:R-:W-:Y:S02]  /*1f70*/  UIADD3 UR24, UR51, 0x2, URZ ;  /* 0x0000000233187890 */ /* 0x000fe4000fffe03f */
        /* <DEDUP_REMOVED lines=33> */
[----:B------:R-:W-:-:S03]  /*2190*/  WARPGROUP.DEPBAR.LE gsb0, 0x0 ;  /* 0x00008000000079c5 */ /* 0x000fc60000010000 */
        /* <DEDUP_REMOVED lines=12> */
[----:B------:R-:W-:Y:S01]  /*2260*/  IMAD.MOV.U32 R56, RZ, RZ, R24 ;  /* 0x000000ffff387224 */ /* 0x000fe200078e0018 */
[----:B------:R-:W-:Y:S01]  /*2270*/  MOV R61, R29 ;  /* 0x0000001d003d7202 */ /* 0x000fe20000000f00 */
[----:B------:R-:W-:Y:S01]  /*2280*/  IMAD.MOV.U32 R57, RZ, RZ, R25 ;  /* 0x000000ffff397224 */ /* 0x000fe200078e0019 */
[----:B------:R-:W-:Y:S01]  /*2290*/  MOV R68, R36 ;  /* 0x0000002400447202 */ /* 0x000fe20000000f00 */
[----:B------:R-:W-:Y:S02]  /*22a0*/  IMAD.MOV.U32 R58, RZ, RZ, R26 ;  /* 0x000000ffff3a7224 */ /* 0x000fe400078e001a */
[----:B------:R-:W-:-:S02]  /*22b0*/  IMAD.MOV.U32 R59, RZ, RZ, R27 ;  /* 0x000000ffff3b7224 */ /* 0x000fc400078e001b */
[----:B------:R-:W-:Y:S02]  /*22c0*/  IMAD.MOV.U32 R60, RZ, RZ, R28 ;  /* 0x000000ffff3c7224 */ /* 0x000fe400078e001c */
[----:B------:R-:W-:Y:S02]  /*22d0*/  IMAD.MOV.U32 R62, RZ, RZ, R30 ;  /* 0x000000ffff3e7224 */ /* 0x000fe400078e001e */
[----:B------:R-:W-:Y:S01]  /*22e0*/  IMAD.MOV.U32 R63, RZ, RZ, R31 ;  /* 0x000000ffff3f7224 */ /* 0x000fe200078e001f */
[----:B------:R0:W-:Y:S01]  /*22f0*/  STL [R1+0xc90], R60 ;  /* 0x000c903c01007387 */ /* 0x0001e20000100800 */
[----:B------:R-:W-:Y:S02]  /*2300*/  IMAD.MOV.U32 R64, RZ, RZ, R32 ;  /* 0x000000ffff407224 */ /* 0x000fe400078e0020 */
[----:B------:R-:W-:Y:S01]  /*2310*/  IMAD.MOV.U32 R65, RZ, RZ, R33 ;  /* 0x000000ffff417224 */ /* 0x000fe200078e0021 */
[----:B------:R-:W-:Y:S01]  /*2320*/  STL [R1+0xc8c], R59 ;  /* 0x000c8c3b01007387 */ /* 0x000fe20000100800 */
[----:B------:R-:W-:-:S02]  /*2330*/  IMAD.MOV.U32 R66, RZ, RZ, R34 ;  /* 0x000000ffff427224 */ /* 0x000fc400078e0022 */
[----:B------:R-:W-:Y:S01]  /*2340*/  IMAD.MOV.U32 R67, RZ, RZ, R35 ;  /* 0x000000ffff437224 */ /* 0x000fe200078e0023 */
[----:B------:R-:W-:Y:S01]  /*2350*/  STL [R1+0xc88], R58 ;  /* 0x000c883a01007387 */ /* 0x000fe20000100800 */
[----:B------:R-:W-:Y:S02]  /*2360*/  IMAD.MOV.U32 R69, RZ, RZ, R37 ;  /* 0x000000ffff457224 */ /* 0x000fe400078e0025 */
[----:B------:R-:W-:Y:S01]  /*2370*/  IMAD.MOV.U32 R70, RZ, RZ, R38 ;  /* 0x000000ffff467224 */ /* 0x000fe200078e0026 */
[----:B------:R-:W-:Y:S01]  /*2380*/  STL [R1+0xc84], R57 ;  /* 0x000c843901007387 */ /* 0x000fe20000100800 */
[----:B------:R-:W-:Y:S02]  /*2390*/  IMAD.MOV.U32 R71, RZ, RZ, R39 ;  /* 0x000000ffff477224 */ /* 0x000fe400078e0027 */
[----:B------:R-:W-:Y:S01]  /*23a0*/  WARPGROUP.ARRIVE ;  /* 0x00000000000079c5 */ /* 0x000fe20000000000 */
[----:B------:R1:W-:Y:S05]  /*23b0*/  STL [R1+0xc80], R56 ;  /* 0x000c803801007387 */ /* 0x0003ea0000100800 */
[----:B------:R-:W-:Y:S03]  /*23c0*/  HGMMA.64x32x16.F32.BF16 R24, gdesc[UR16], RZ, !UPT, gsb0 ;  /* 0x00600000101879f0 */ /* 0x000fe6000c0018ff */
[----:B------:R-:W-:-:S02]  /*23d0*/  WARPGROUP.DEPBAR.LE gsb0, 0x0 ;  /* 0x00008000000079c5 */ /* 0x000fc40000010000 */
[----:B------:R-:W-:Y:S01]  /*23e0*/  WARPGROUP.ARRIVE ;  /* 0x00000000000079c5 */ /* 0x000fe20000000000 */
[----:B------:R-:W-:Y:S01]  /*23f0*/  IMAD.MOV.U32 R195, RZ, RZ, R24 ;  /* 0x000000ffffc37224 */ /* 0x000fe200078e0018 */
[----:B------:R-:W-:Y:S01]  /*2400*/  MOV R198, R27 ;  /* 0x0000001b00c67202 */ /* 0x000fe20000000f00 */
[----:B------:R-:W-:Y:S01]  /*2410*/  IMAD.MOV.U32 R196, RZ, RZ, R25 ;  /* 0x000000ffffc47224 */ /* 0x000fe200078e0019 */
[----:B------:R-:W-:Y:S01]  /*2420*/  MOV R125, R34 ;  /* 0x00000022007d7202 */ /* 0x000fe20000000f00 */
[----:B------:R-:W-:Y:S01]  /*2430*/  IMAD.MOV.U32 R197, RZ, RZ, R26 ;  /* 0x000000ffffc57224 */ /* 0x000fe200078e001a */
[----:B------:R-:W-:Y:S01]  /*2440*/  HGMMA.64x32x16.F32.BF16 R40, gdesc[UR8], RZ, !UPT, gsb0 ;  /* 0x00600000082879f0 */ /* 0x000fe2000c0018ff */
[----:B------:R-:W-:Y:S01]  /*2450*/  IMAD.MOV.U32 R199, RZ, RZ, R28 ;  /* 0x000000ffffc77224 */ /* 0x000fe200078e001c */
[----:B------:R-:W-:Y:S01]  /*2460*/  UMOV UR8, UR4 ;  /* 0x0000000400087c82 */ /* 0x000fe20008000000 */
[----:B------:R-:W-:Y:S01]  /*2470*/  IMAD.MOV.U32 R120, RZ, RZ, R29 ;  /* 0x000000ffff787224 */ /* 0x000fe200078e001d */
[----:B------:R-:W-:Y:S01]  /*2480*/  UMOV UR9, 0x40000040 ;  /* 0x4000004000097882 */ /* 0x000fe20000000000 */
[----:B------:R-:W-:Y:S01]  /*2490*/  IMAD.MOV.U32 R121, RZ, RZ, R30 ;  /* 0x000000ffff797224 */ /* 0x000fe200078e001e */
[----:B------:R-:W-:Y:S01]  /*24a0*/  UMOV UR16, UR8 ;  /* 0x0000000800107c82 */ /* 0x000fe20008000000 */
        /* <DEDUP_REMOVED lines=12> */
[----:B------:R-:W-:Y:S01]  /*2570*/  UMOV UR28, UR8 ;  /* 0x00000008001c7c82 */ /* 0x000fe20008000000 */
[----:B------:R-:W-:Y:S01]  /*2580*/  UMOV UR29, UR9 ;  /* 0x00000009001d7c82 */ /* 0x000fe20008000000 */
[----:B------:R-:W-:Y:S01]  /*2590*/  UMOV UR32, UR8 ;  /* 0x0000000800207c82 */ /* 0x000fe20008000000 */
[----:B------:R-:W-:Y:S01]  /*25a0*/  UMOV UR33, UR9 ;  /* 0x0000000900217c82 */ /* 0x000fe20008000000 */
[----:B------:R-:W-:-:S02]  /*25b0*/  IMAD.MOV.U32 R129, RZ, RZ, R38 ;  /* 0x000000ffff817224 */ /* 0x000fc400078e0026 */
[----:B------:R-:W-:Y:S01]  /*25c0*/  IMAD.MOV.U32 R130, RZ, RZ, R39 ;  /* 0x000000ffff827224 */ /* 0x000fe200078e0027 */
[----:B------:R-:W-:Y:S02]  /*25d0*/  WARPGROUP.DEPBAR.LE gsb0, 0x0 ;  /* 0x00008000000079c5 */ /* 0x000fe40000010000 */
[----:B------:R-:W-:Y:S01]  /*25e0*/  IMAD.MOV.U32 R37, RZ, RZ, R52 ;  /* 0x000000ffff257224 */ /* 0x000fe200078e0034 */
[----:B------:R-:W-:Y:S01]  /*25f0*/  MOV R36, R53 ;  /* 0x0000003500247202 */ /* 0x000fe20000000f00 */
        /* <DEDUP_REMOVED lines=14> */
[----:B------:R-:W-:-:S06]  /*26e0*/  WARPGROUP.ARRIVE ;  /* 0x00000000000079c5 */ /* 0x000fcc0000000000 */
[----:B------:R-:W-:Y:S01]  /*26f0*/  HGMMA.64x32x16.F32.BF16 R40, gdesc[UR8], RZ, !UPT, gsb0 ;  /* 0x00600000082879f0 */ /* 0x000fe2000c0018ff */
[----:B------:R-:W-:Y:S02]  /*2700*/  UMOV UR9, UR21 ;  /* 0x0000001500097c82 */ /* 0x000fe40008000000 */
        /* <DEDUP_REMOVED lines=14> */
[----:B---3--:R-:W-:Y:S02]  /*27f0*/  IMAD.MOV.U32 R17, RZ, RZ, R52 ;  /* 0x000000ffff117224 */ /* 0x008fe400078e0034 */
[----:B------:R-:W-:Y:S02]  /*2800*/  IMAD.MOV.U32 R3, RZ, RZ, R54 ;  /* 0x000000ffff037224 */ /* 0x000fe400078e0036 */
[----:B------:R-:W-:Y:S02]  /*2810*/  IMAD.MOV.U32 R2, RZ, RZ, R55 ;  /* 0x000000ffff027224 */ /* 0x000fe400078e0037 */
[----:B------:R-:W-:-:S06]  /*2820*/  WARPGROUP.ARRIVE ;  /* 0x00000000000079c5 */ /* 0x000fcc0000000000 */
[----:B------:R-:W-:Y:S03]  /*2830*/  HGMMA.64x32x16.F32.BF16 R40, gdesc[UR16], RZ, !UPT, gsb0 ;  /* 0x00600000102879f0 */ /* 0x000fe6000c0018ff */
[----:B------:R-:W-:Y:S02]  /*2840*/  WARPGROUP.DEPBAR.LE gsb0, 0x0 ;  /* 0x00008000000079c5 */ /* 0x000fe40000010000 */
[----:B0-----:R-:W-:Y:S01]  /*2850*/  IMAD.MOV.U32 R60, RZ, RZ, R40 ;  /* 0x000000ffff3c7224 */ /* 0x001fe200078e0028 */
[----:B-1----:R-:W-:Y:S01]  /*2860*/  MOV R56, R44 ;  /* 0x0000002c00387202 */ /* 0x002fe20000000f00 */
        /* <DEDUP_REMOVED lines=13> */
[----:B------:R-:W-:Y:S02]  /*2940*/  IMAD.MOV.U32 R194, RZ, RZ, R55 ;  /* 0x000000ffffc27224 */ /* 0x000fe400078e0037 */
[----:B------:R-:W-:-:S06]  /*2950*/  WARPGROUP.ARRIVE ;  /* 0x00000000000079c5 */ /* 0x000fcc0000000000 */
[----:B------:R-:W-:Y:S01]  /*2960*/  HGMMA.64x32x16.F32.BF16 R40, gdesc[UR4], RZ, !UPT, gsb0 ;  /* 0x00600000042879f0 */ /* 0x000fe2000c0018ff */
[----:B------:R-:W-:Y:S01]  /*2970*/  UMOV UR4, UR24 ;  /* 0x0000001800047c82 */ /* 0x000fe20008000000 */
[----:B------:R-:W-:Y:S01]  /*2980*/  UMOV UR24, UR8 ;  /* 0x0000000800187c82 */ /* 0x000fe20008000000 */
[----:B------:R-:W-:Y:S01]  /*2990*/  UMOV UR8, UR20 ;  /* 0x0000001400087c82 */ /* 0x000fe20008000000 */
[----:B------:R-:W-:Y:S01]  /*29a0*/  UMOV UR5, 0x40000040 ;  /* 0x4000004000057882 */ /* 0x000fe20000000000 */
[----:B------:R-:W-:Y:S01]  /*29b0*/  UMOV UR16, UR4 ;  /* 0x0000000400107c82 */ /* 0x000fe20008000000 */
[----:B------:R-:W-:Y:S01]  /*29c0*/  UMOV UR17, UR5 ;  /* 0x0000000500117c82 */ /* 0x000fe20008000000 */
[----:B------:R-:W-:Y:S01]  /*29d0*/  UIADD3 UR46, UR54, 0x302, URZ ;  /* 0x00000302362e7890 */ /* 0x000fe2000fffe03f */
[----:B------:R-:W-:Y:S01]  /*29e0*/  UMOV UR44, UR4 ;  /* 0x00000004002c7c82 */ /* 0x000fe20008000000 */
[----:B------:R-:W-:Y:S01]  /*29f0*/  UMOV UR45, UR5 ;  /* 0x00000005002d7c82 */ /* 0x000fe20008000000 */
[----:B------:R-:W-:-:S02]  /*2a00*/  WARPGROUP.DEPBAR.LE gsb0, 0x0 ;  /* 0x00008000000079c5 */ /* 0x000fc40000010000 */
[----:B------:R-:W-:Y:S01]  /*2a10*/  IMAD.MOV.U32 R204, RZ, RZ, R40 ;  /* 0x000000ffffcc7224 */ /* 0x000fe200078e0028 */
[----:B------:R-:W-:Y:S01]  /*2a20*/  MOV R206, R42 ;  /* 0x0000002a00ce7202 */ /* 0x000fe20000000f00 */
[----:B------:R-:W-:Y:S01]  /*2a30*/  IMAD.MOV.U32 R205, RZ, RZ, R41 ;  /* 0x000000ffffcd7224 */ /* 0x000fe200078e0029 */
[----:B------:R-:W-:Y:S01]  /*2a40*/  MOV R213, R49 ;  /* 0x0000003100d57202 */ /* 0x000fe20000000f00 */
        /* <DEDUP_REMOVED lines=14> */
[----:B------:R-:W-:Y:S01]  /*2b30*/  UMOV UR12, UR20 ;  /* 0x00000014000c7c82 */ /* 0x000fe20008000000 */
[----:B------:R-:W-:Y:S01]  /*2b40*/  UMOV UR13, UR21 ;  /* 0x00000015000d7c82 */ /* 0x000fe20008000000 */
[----:B------:R-:W-:Y:S02]  /*2b50*/  WARPGROUP.DEPBAR.LE gsb0, 0x0 ;  /* 0x00008000000079c5 */ /* 0x000fe40000010000 */
[----:B------:R-:W-:Y:S01]  /*2b60*/  WARPGROUP.ARRIVE ;  /* 0x00000000000079c5 */ /* 0x000fe20000000000 */
[----:B------:R-:W-:Y:S01]  /*2b70*/  MOV R136, R40 ;  /* 0x0000002800887202 */ /* 0x000fe20000000f00 */
[----:B------:R-:W-:Y:S01]  /*2b80*/  IMAD.MOV.U32 R137, RZ, RZ, R41 ;  /* 0x000000ffff897224 */ /* 0x000fe200078e0029 */
[----:B------:R-:W-:Y:S01]  /*2b90*/  MOV R143, R47 ;  /* 0x0000002f008f7202 */ /* 0x000fe20000000f00 */
[----:B------:R-:W-:Y:S01]  /*2ba0*/  IMAD.MOV.U32 R138, RZ, RZ, R42 ;  /* 0x000000ffff8a7224 */ /* 0x000fe200078e002a */
[----:B------:R-:W-:Y:S01]  /*2bb0*/  MOV R202, R54 ;  /* 0x0000003600ca7202 */ /* 0x000fe20000000f00 */
[----:B------:R-:W-:Y:S01]  /*2bc0*/  HGMMA.64x32x16.F32.BF16 R168, gdesc[UR24], RZ, !UPT, gsb0 ;  /* 0x0060000018a879f0 */ /* 0x000fe2000c0018ff */
[----:B------:R-:W-:Y:S01]  /*2bd0*/  IMAD.MOV.U32 R139, RZ, RZ, R43 ;  /* 0x000000ffff8b7224 */ /* 0x000fe200078e002b */
[----:B------:R-:W-:Y:S01]  /*2be0*/  UMOV UR24, UR20 ;  /* 0x0000001400187c82 */ /* 0x000fe20008000000 */
[----:B------:R-:W-:Y:S01]  /*2bf0*/  IMAD.MOV.U32 R140, RZ, RZ, R44 ;  /* 0x000000ffff8c7224 */ /* 0x000fe200078e002c */
[----:B------:R-:W-:Y:S01]  /*2c00*/  UMOV UR25, UR21 ;  /* 0x0000001500197c82 */ /* 0x000fe20008000000 */
        /* <DEDUP_REMOVED lines=8> */
[----:B------:R-:W-:Y:S01]  /*2c90*/  IMAD.MOV.U32 R203, RZ, RZ, R55 ;  /* 0x000000ffffcb7224 */ /* 0x000fe200078e0037 */
[----:B------:R-:W-:Y:S02]  /*2ca0*/  WARPGROUP.DEPBAR.LE gsb0, 0x0 ;  /* 0x00008000000079c5 */ /* 0x000fe40000010000 */
[----:B------:R-:W-:Y:S01]  /*2cb0*/  WARPGROUP.ARRIVE ;  /* 0x00000000000079c5 */ /* 0x000fe20000000000 */
[----:B------:R0:W-:Y:S04]  /*2cc0*/  STL.64 [R1+0xaf8], R182 ;  /* 0x000af8b601007387 */ /* 0x0001e80000100a00 */
[----:B------:R1:W-:Y:S01]  /*2cd0*/  STL.64 [R1+0xaf0], R180 ;  /* 0x000af0b401007387 */ /* 0x0003e20000100a00 */
[----:B------:R-:W-:Y:S01]  /*2ce0*/  HGMMA.64x32x16.F32.BF16 R104, gdesc[UR28], RZ, !UPT, gsb0 ;  /* 0x006000001c6879f0 */ /* 0x000fe2000c0018ff */
[----:B------:R-:W-:Y:S01]  /*2cf0*/  UMOV UR28, UR20 ;  /* 0x00000014001c7c82 */ /* 0x000fe20008000000 */
[----:B------:R-:W-:Y:S01]  /*2d00*/  UMOV UR29, UR21 ;  /* 0x00000015001d7c82 */ /* 0x000fe20008000000 */
[----:B------:R2:W-:Y:S04]  /*2d10*/  STL.64 [R1+0xae8], R178 ;  /* 0x000ae8b201007387 */ /* 0x0005e80000100a00 */
[----:B------:R3:W-:Y:S01]  /*2d20*/  STL.64 [R1+0xae0], R176 ;  /* 0x000ae0b001007387 */ /* 0x0007e20000100a00 */
[----:B0-----:R-:W-:-:S02]  /*2d30*/  IMAD.MOV.U32 R182, RZ, RZ, R37 ;  /* 0x000000ffffb67224 */ /* 0x001fc400078e0025 */
[----:B------:R-:W-:Y:S01]  /*2d40*/  IMAD.MOV.U32 R183, RZ, RZ, R36 ;  /* 0x000000ffffb77224 */ /* 0x000fe200078e0024 */
[----:B------:R0:W-:Y:S01]  /*2d50*/  STL.64 [R1+0xad8], R174 ;  /* 0x000ad8ae01007387 */ /* 0x0001e20000100a00 */
[----:B-1----:R-:W-:Y:S02]  /*2d60*/  IMAD.MOV.U32 R180, RZ, RZ, R35 ;  /* 0x000000ffffb47224 */ /* 0x002fe400078e0023 */
[----:B------:R-:W-:Y:S01]  /*2d70*/  IMAD.MOV.U32 R181, RZ, RZ, R34 ;  /* 0x000000ffffb57224 */ /* 0x000fe200078e0022 */
[----:B------:R1:W-:Y:S01]  /*2d80*/  STL.64 [R1+0xad0], R172 ;  /* 0x000ad0ac01007387 */ /* 0x0003e20000100a00 */
[----:B--2---:R-:W-:Y:S01]  /*2d90*/  IMAD.MOV.U32 R178, RZ, RZ, R33 ;  /* 0x000000ffffb27224 */ /* 0x004fe200078e0021 */
[----:B------:R-:W-:Y:S02]  /*2da0*/  MOV R179, R32 ;  /* 0x0000002000b37202 */ /* 0x000fe40000000f00 */
[----:B------:R2:W-:Y:S01]  /*2db0*/  STL.64 [R1+0xac8], R170 ;  /* 0x000ac8aa01007387 */ /* 0x0005e20000100a00 */
[----:B---3--:R-:W-:-:S02]  /*2dc0*/  IMAD.MOV.U32 R176, RZ, RZ, R31 ;  /* 0x000000ffffb07224 */ /* 0x008fc400078e001f */
[----:B------:R-:W-:Y:S01]  /*2dd0*/  IMAD.MOV.U32 R177, RZ, RZ, R30 ;  /* 0x000000ffffb17224 */ /* 0x000fe200078e001e */
[----:B------:R3:W-:Y:S01]  /*2de0*/  STL.64 [R1+0xac0], R168 ;  /* 0x000ac0a801007387 */ /* 0x0007e20000100a00 */
[----:B0-----:R-:W-:Y:S02]  /*2df0*/  IMAD.MOV.U32 R175, RZ, RZ, R29 ;  /* 0x000000ffffaf7224 */ /* 0x001fe400078e001d */
[----:B------:R-:W-:Y:S02]  /*2e00*/  IMAD.MOV.U32 R174, RZ, RZ, R24 ;  /* 0x000000ffffae7224 */ /* 0x000fe400078e0018 */
[----:B-1----:R-:W-:Y:S02]  /*2e10*/  IMAD.MOV.U32 R172, RZ, RZ, R28 ;  /* 0x000000ffffac7224 */ /* 0x002fe400078e001c */
[----:B------:R-:W-:Y:S01]  /*2e20*/  IMAD.MOV.U32 R173, RZ, RZ, R27 ;  /* 0x000000ffffad7224 */ /* 0x000fe200078e001b */
[----:B--2---:R-:W-:Y:S01]  /*2e30*/  MOV R171, R25 ;  /* 0x0000001900ab7202 */ /* 0x004fe20000000f00 */
[----:B------:R-:W-:Y:S01]  /*2e40*/  IMAD.MOV.U32 R170, RZ, RZ, R26 ;  /* 0x000000ffffaa7224 */ /* 0x000fe200078e001a */
[----:B------:R-:W-:-:S02]  /*2e50*/  WARPGROUP.DEPBAR.LE gsb0, 0x0 ;  /* 0x00008000000079c5 */ /* 0x000fc40000010000 */
[----:B------:R-:W-:Y:S01]  /*2e60*/  WARPGROUP.ARRIVE ;  /* 0x00000000000079c5 */ /* 0x000fe20000000000 */
[----:B------:R-:W-:Y:S04]  /*2e70*/  STL.64 [R1+0xb38], R118 ;  /* 0x000b387601007387 */ /* 0x000fe80000100a00 */
[----:B------:R-:W-:Y:S01]  /*2e80*/  STL.64 [R1+0xb30], R116 ;  /* 0x000b307401007387 */ /* 0x000fe20000100a00 */
[----:B------:R-:W-:Y:S01]  /*2e90*/  HGMMA.64x32x16.F32.BF16 R40, gdesc[UR32], RZ, !UPT, gsb0 ;  /* 0x00600000202879f0 */ /* 0x000fe2000c0018ff */
[----:B------:R-:W-:Y:S01]  /*2ea0*/  UMOV UR32, UR20 ;  /* 0x0000001400207c82 */ /* 0x000fe20008000000 */
[----:B------:R-:W-:Y:S01]  /*2eb0*/  UMOV UR33, UR21 ;  /* 0x0000001500217c82 */ /* 0x000fe20008000000 */
[----:B------:R-:W-:Y:S01]  /*2ec0*/  STL.64 [R1+0xb28], R114 ;  /* 0x000b287201007387 */ /* 0x000fe20000100a00 */
[----:B------:R-:W-:Y:S01]  /*2ed0*/  UMOV UR34, UR18 ;  /* 0x0000001200227c82 */ /* 0x000fe20008000000 */
[----:B------:R-:W-:-:S02]  /*2ee0*/  UMOV UR35, UR19 ;  /* 0x0000001300237c82 */ /* 0x000fc40008000000 */
[----:B------:R-:W-:Y:S04]  /*2ef0*/  STL.64 [R1+0xb20], R112 ;  /* 0x000b207001007387 */ /* 0x000fe80000100a00 */
[----:B------:R-:W-:Y:S04]  /*2f00*/  STL.64 [R1+0xb18], R110 ;  /* 0x000b186e01007387 */ /* 0x000fe80000100a00 */
[----:B------:R-:W-:Y:S04]  /*2f10*/  STL.64 [R1+0xb10], R108 ;  /* 0x000b106c01007387 */ /* 0x000fe80000100a00 */
[----:B------:R-:W-:Y:S04]  /*2f20*/  STL.64 [R1+0xb08], R106 ;  /* 0x000b086a01007387 */ /* 0x000fe80000100a00 */
[----:B------:R-:W-:Y:S01]  /*2f30*/  STL.64 [R1+0xb00], R104 ;  /* 0x000b006801007387 */ /* 0x000fe20000100a00 */
[----:B------:R-:W-:-:S02]  /*2f40*/  WARPGROUP.DEPBAR.LE gsb0, 0x0 ;  /* 0x00008000000079c5 */ /* 0x000fc40000010000 */
[----:B------:R-:W-:Y:S01]  /*2f50*/  WARPGROUP.ARRIVE ;  /* 0x00000000000079c5 */ /* 0x000fe20000000000 */
[----:B------:R-:W-:Y:S04]  /*2f60*/  STL [R1+0xabc], R44 ;  /* 0x000abc2c01007387 */ /* 0x000fe80000100800 */
[----:B------:R-:W-:Y:S01]  /*2f70*/  STL [R1+0xab8], R45 ;  /* 0x000ab82d01007387 */ /* 0x000fe20000100800 */
[----:B------:R-:W-:Y:S01]  /*2f80*/  HGMMA.64x32x16.F32.BF16 R24, gdesc[UR20], RZ, !UPT, gsb0 ;  /* 0x00600000141879f0 */ /* 0x000fe2000c0018ff */
[----:B------:R-:W-:Y:S01]  /*2f90*/  UMOV UR22, UR30 ;  /* 0x0000001e00167c82 */ /* 0x000fe20008000000 */
[----:B------:R-:W-:Y:S01]  /*2fa0*/  UMOV UR23, UR31 ;  /* 0x0000001f00177c82 */ /* 0x000fe20008000000 */
[----:B------:R-:W-:Y:S01]  /*2fb0*/  STL [R1+0xab4], R46 ;  /* 0x000ab42e01007387 */ /* 0x000fe20000100800 */
[----:B------:R-:W-:Y:S01]  /*2fc0*/  UMOV UR30, UR6 ;  /* 0x00000006001e7c82 */ /* 0x000fe20008000000 */
[----:B------:R-:W-:Y:S01]  /*2fd0*/  UMOV UR31, UR7 ;  /* 0x00000007001f7c82 */ /* 0x000fe20008000000 */
[----:B------:R-:W-:Y:S01]  /*2fe0*/  UMOV UR7, 0x40000040 ;  /* 0x4000004000077882 */ /* 0x000fe20000000000 */
        /* <DEDUP_REMOVED lines=15> */
[----:B------:R-:W-:Y:S01]  /*30e0*/  STL [R1+0x9f4], R26 ;  /* 0x0009f41a01007387 */ /* 0x000fe20000100800 */
[----:B------:R-:W-:Y:S01]  /*30f0*/  UMOV UR19, 0x40000040 ;  /* 0x4000004000137882 */ /* 0x000fe20000000000 */
[----:B---3--:R-:W-:Y:S01]  /*3100*/  IMAD.MOV.U32 R168, RZ, RZ, R5 ;  /* 0x000000ffffa87224 */ /* 0x008fe200078e0005 */
[----:B------:R-:W-:Y:S01]  /*3110*/  UMOV UR20, UR4 ;  /* 0x0000000400147c82 */ /* 0x000fe20008000000 */
[----:B------:R-:W-:Y:S01]  /*3120*/  STL [R1+0x9f0], R27 ;  /* 0x0009f01b01007387 */ /* 0x000fe20000100800 */
[----:B------:R-:W-:Y:S01]  /*3130*/  UMOV UR6, UR22 ;  /* 0x0000001600067c82 */ /* 0x000fe20008000000 */
[----:B------:R-:W-:Y:S01]  /*3140*/  IMAD.MOV.U32 R169, RZ, RZ, R4 ;  /* 0x000000ffffa97224 */ /* 0x000fe200078e0004 */
[----:B------:R-:W-:Y:S01]  /*3150*/  UMOV UR21, UR5 ;  /* 0x0000000500157c82 */ /* 0x000fe20008000000 */
        /* <DEDUP_REMOVED lines=11> */
[----:B------:R0:W-:Y:S01]  /*3210*/  STL [R1+0x9c0], R39 ;  /* 0x0009c02701007387 */ /* 0x0001e20000100800 */
[----:B------:R-:W-:-:S02]  /*3220*/  WARPGROUP.DEPBAR.LE gsb0, 0x0 ;  /* 0x00008000000079c5 */ /* 0x000fc40000010000 */
[----:B------:R-:W-:Y:S01]  /*3230*/  WARPGROUP.ARRIVE ;  /* 0x00000000000079c5 */ /* 0x000fe20000000000 */
[----:B------:R-:W-:Y:S04]  /*3240*/  STL [R1+0xa3c], R88 ;  /* 0x000a3c5801007387 */ /* 0x000fe80000100800 */
[----:B------:R-:W-:Y:S01]  /*3250*/  STL [R1+0xa38], R89 ;  /* 0x000a385901007387 */ /* 0x000fe20000100800 */
[----:B------:R-:W-:Y:S01]  /*3260*/  HGMMA.64x32x16.F32.BF16 R152, gdesc[UR24], RZ, !UPT, gsb0 ;  /* 0x00600000189879f0 */ /* 0x000fe2000c0018ff */
[----:B------:R-:W-:Y:S01]  /*3270*/  UMOV UR23, 0x40000040 ;  /* 0x4000004000177882 */ /* 0x000fe20000000000 */
[----:B------:R-:W-:Y:S01]  /*3280*/  UMOV UR47, 0x40000040 ;  /* 0x40000040002f7882 */ /* 0x000fe20000000000 */
        /* <DEDUP_REMOVED lines=21> */
[----:B------:R-:W-:Y:S02]  /*33e0*/  UIADD3 UR12, UR54, 0x102, URZ ;  /* 0x00000102360c7890 */ /* 0x000fe4000fffe03f */
[----:B------:R-:W-:Y:S01]  /*33f0*/  STL [R1+0xa74], R154 ;  /* 0x000a749a01007387 */ /* 0x000fe20000100800 */
[----:B------:R-:W-:-:S03]  /*3400*/  UIADD3 UR13, UR54, 0x202, URZ ;  /* 0x00000202360d7890 */ /* 0x000fc6000fffe03f */
        /* <DEDUP_REMOVED lines=14> */
[----:B0-----:R-:W-:Y:S01]  /*34f0*/  WARPGROUP.ARRIVE ;  /* 0x00000000000079c5 */ /* 0x001fe20000000000 */
[----:B------:R-:W-:Y:S04]  /*3500*/  STL [R1+0xa8c], R228 ;  /* 0x000a8ce401007387 */ /* 0x000fe80000100800 */
[----:B------:R-:W-:Y:S01]  /*3510*/  STL [R1+0xa88], R229 ;  /* 0x000a88e501007387 */ /* 0x000fe20000100800 */
[----:B------:R-:W-:Y:S03]  /*3520*/  HGMMA.64x32x16.F32.BF16 R24, gdesc[UR28], RZ, !UPT, gsb0 ;  /* 0x006000001c1879f0 */ /* 0x000fe6000c0018ff */
[----:B------:R-:W-:Y:S04]  /*3530*/  STL [R1+0xa84], R230 ;  /* 0x000a84e601007387 */ /* 0x000fe80000100800 */
[----:B------:R-:W-:Y:S01]  /*3540*/  STL [R1+0xa80], R231 ;  /* 0x000a80e701007387 */ /* 0x000fe20000100800 */
[----:B------:R-:W-:-:S02]  /*3550*/  WARPGROUP.DEPBAR.LE gsb0, 0x0 ;  /* 0x00008000000079c5 */ /* 0x000fc40000010000 */
[----:B-1----:R-:W-:Y:S01]  /*3560*/  WARPGROUP.ARRIVE ;  /* 0x00000000000079c5 */ /* 0x002fe20000000000 */
[----:B------:R-:W-:Y:S04]  /*3570*/  STL.64 [R1+0xc0], R24 ;  /* 0x0000c01801007387 */ /* 0x000fe80000100a00 */
[----:B------:R-:W-:Y:S01]  /*3580*/  STL.64 [R1+0xc8], R26 ;  /* 0x0000c81a01007387 */ /* 0x000fe20000100a00 */
[----:B------:R-:W-:Y:S03]  /*3590*/  HGMMA.64x32x16.F32.BF16 R88, gdesc[UR32], RZ, !UPT, gsb0 ;  /* 0x00600000205879f0 */ /* 0x000fe6000c0018ff */
[----:B------:R-:W-:Y:S04]  /*35a0*/  STL.64 [R1+0xd0], R28 ;  /* 0x0000d01c01007387 */ /* 0x000fe80000100a00 */
[----:B------:R-:W-:Y:S04]  /*35b0*/  STL.64 [R1+0xd8], R30 ;  /* 0x0000d81e01007387 */ /* 0x000fe80000100a00 */
[----:B------:R-:W-:Y:S04]  /*35c0*/  STL.64 [R1+0xe0], R32 ;  /* 0x0000e02001007387 */ /* 0x000fe80000100a00 */
[----:B------:R-:W-:Y:S04]  /*35d0*/  STL.64 [R1+0xe8], R34 ;  /* 0x0000e82201007387 */ /* 0x000fe80000100a00 */
[----:B------:R-:W-:Y:S04]  /*35e0*/  STL.64 [R1+0xf0], R36 ;  /* 0x0000f02401007387 */ /* 0x000fe80000100a00 */
[----:B------:R0:W-:Y:S01]  /*35f0*/  STL.64 [R1+0xf8], R38 ;  /* 0x0000f82601007387 */ /* 0x0001e20000100a00 */
[----:B------:R-:W-:-:S02]  /*3600*/  WARPGROUP.DEPBAR.LE gsb0, 0x0 ;  /* 0x00008000000079c5 */ /* 0x000fc40000010000 */
[----:B0-----:R-:W-:Y:S01]  /*3610*/  IMAD.MOV.U32 R38, RZ, RZ, R102 ;  /* 0x000000ffff267224 */ /* 0x001fe200078e0066 */
[----:B------:R-:W-:Y:S01]  /*3620*/  MOV R36, R100 ;  /* 0x0000006400247202 */ /* 0x000fe20000000f00 */
[----:B------:R-:W-:Y:S01]  /*3630*/  IMAD.MOV.U32 R39, RZ, RZ, R103 ;  /* 0x000000ffff277224 */ /* 0x000fe200078e0067 */
[----:B------:R-:W-:Y:S01]  /*3640*/  WARPGROUP.ARRIVE ;  /* 0x00000000000079c5 */ /* 0x000fe20000000000 */
[----:B------:R-:W-:Y:S01]  /*3650*/  IMAD.MOV.U32 R37, RZ, RZ, R101 ;  /* 0x000000ffff257224 */ /* 0x000fe200078e0065 */
[----:B------:R-:W-:Y:S01]  /*3660*/  MOV R29, R93 ;  /* 0x0000005d001d7202 */ /* 0x000fe20000000f00 */
[----:B------:R-:W-:Y:S01]  /*3670*/  IMAD.MOV.U32 R34, RZ, RZ, R98 ;  /* 0x000000ffff227224 */ /* 0x000fe200078e0062 */
[----:B------:R-:W-:Y:S01]  /*3680*/  STL.64 [R1+0xb78], R38 ;  /* 0x000b782601007387 */ /* 0x000fe20000100a00 */
[----:B------:R-:W-:Y:S01]  /*3690*/  IMAD.MOV.U32 R35, RZ, RZ, R99 ;  /* 0x000000ffff237224 */ /* 0x000fe200078e0063 */
[----:B------:R-:W-:Y:S01]  /*36a0*/  HGMMA.64x32x16.F32.BF16 R104, gdesc[UR8], RZ, !UPT, gsb0 ;  /* 0x00600000086879f0 */ /* 0x000fe2000c0018ff */
[----:B------:R-:W-:Y:S01]  /*36b0*/  IMAD.MOV.U32 R32, RZ, RZ, R96 ;  /* 0x000000ffff207224 */ /* 0x000fe200078e0060 */
[----:B------:R-:W-:Y:S01]  /*36c0*/  STL.64 [R1+0xb70], R36 ;  /* 0x000b702401007387 */ /* 0x000fe20000100a00 */
[----:B------:R-:W-:-:S02]  /*36d0*/  IMAD.MOV.U32 R33, RZ, RZ, R97 ;  /* 0x000000ffff217224 */ /* 0x000fc400078e0061 */
[----:B------:R-:W-:Y:S01]  /*36e0*/  IMAD.MOV.U32 R30, RZ, RZ, R94 ;  /* 0x000000ffff1e7224 */ /* 0x000fe200078e005e */
[----:B------:R-:W-:Y:S01]  /*36f0*/  STL.64 [R1+0xb68], R34 ;  /* 0x000b682201007387 */ /* 0x000fe20000100a00 */
[----:B------:R-:W-:Y:S02]  /*3700*/  IMAD.MOV.U32 R31, RZ, RZ, R95 ;  /* 0x000000ffff1f7224 */ /* 0x000fe400078e005f */
[----:B------:R-:W-:Y:S01]  /*3710*/  IMAD.MOV.U32 R28, RZ, RZ, R92 ;  /* 0x000000ffff1c7224 */ /* 0x000fe200078e005c */
[----:B------:R-:W-:Y:S01]  /*3720*/  STL.64 [R1+0xb60], R32 ;  /* 0x000b602001007387 */ /* 0x000fe20000100a00 */
[----:B------:R-:W-:Y:S02]  /*3730*/  IMAD.MOV.U32 R26, RZ, RZ, R90 ;  /* 0x000000ffff1a7224 */ /* 0x000fe400078e005a */
[----:B------:R-:W-:Y:S01]  /*3740*/  IMAD.MOV.U32 R27, RZ, RZ, R91 ;  /* 0x000000ffff1b7224 */ /* 0x000fe200078e005b */
[----:B------:R-:W-:Y:S01]  /*3750*/  STL.64 [R1+0xb58], R30 ;  /* 0x000b581e01007387 */ /* 0x000fe20000100a00 */
[----:B------:R-:W-:-:S02]  /*3760*/  IMAD.MOV.U32 R24, RZ, RZ, R88 ;  /* 0x000000ffff187224 */ /* 0x000fc400078e0058 */
[----:B------:R-:W-:Y:S01]  /*3770*/  IMAD.MOV.U32 R25, RZ, RZ, R89 ;  /* 0x000000ffff197224 */ /* 0x000fe200078e0059 */
[----:B------:R-:W-:Y:S04]  /*3780*/  STL.64 [R1+0xb50], R28 ;  /* 0x000b501c01007387 */ /* 0x000fe80000100a00 */
[----:B------:R-:W-:Y:S04]  /*3790*/  STL.64 [R1+0xb48], R26 ;  /* 0x000b481a01007387 */ /* 0x000fe80000100a00 */
[----:B------:R0:W-:Y:S04]  /*37a0*/  STL.64 [R1+0xb40], R24 ;  /* 0x000b401801007387 */ /* 0x0001e80000100a00 */
[----:B------:R-:W2:Y:S04]  /*37b0*/  LDL.LU.64 R152, [R1+0x380] ;  /* 0x0003800001987983 */ /* 0x000ea80000300a00 */
[----:B------:R-:W2:Y:S04]  /*37c0*/  LDL.LU.64 R154, [R1+0x388] ;  /* 0x00038800019a7983 */ /* 0x000ea80000300a00 */
[----:B------:R-:W2:Y:S04]  /*37d0*/  LDL.LU.64 R156, [R1+0x390] ;  /* 0x00039000019c7983 */ /* 0x000ea80000300a00 */
[----:B------:R-:W2:Y:S04]  /*37e0*/  LDL.LU.64 R158, [R1+0x398] ;  /* 0x00039800019e7983 */ /* 0x000ea80000300a00 */
[----:B------:R-:W2:Y:S04]  /*37f0*/  LDL.LU.64 R160, [R1+0x3a0] ;  /* 0x0003a00001a07983 */ /* 0x000ea80000300a00 */
[----:B------:R-:W2:Y:S04]  /*3800*/  LDL.LU.64 R162, [R1+0x3a8] ;  /* 0x0003a80001a27983 */ /* 0x000ea80000300a00 */
[----:B------:R-:W2:Y:S04]  /*3810*/  LDL.LU.64 R164, [R1+0x3b0] ;  /* 0x0003b00001a47983 */ /* 0x000ea80000300a00 */
[----:B------:R-:W2:Y:S01]  /*3820*/  LDL.LU.64 R166, [R1+0x3b8] ;  /* 0x0003b80001a67983 */ /* 0x000ea20000300a00 */
        /* <DEDUP_REMOVED lines=19> */
[----:B------:R-:W-:Y:S01]  /*3960*/  STL.64 [R1+0xba0], R96 ;  /* 0x000ba06001007387 */ /* 0x000fe20000100a00 */
[----:B------:R-:W-:-:S03]  /*3970*/  IMAD.MOV.U32 R89, RZ, RZ, R105 ;  /* 0x000000ffff597224 */ /* 0x000fc600078e0069 */
[----:B------:R-:W-:Y:S04]  /*3980*/  STL.64 [R1+0xb98], R94 ;  /* 0x000b985e01007387 */ /* 0x000fe80000100a00 */
[----:B------:R-:W-:Y:S04]  /*3990*/  STL.64 [R1+0xb90], R92 ;  /* 0x000b905c01007387 */ /* 0x000fe80000100a00 */
[----:B------:R-:W-:Y:S04]  /*39a0*/  STL.64 [R1+0xb88], R90 ;  /* 0x000b885a01007387 */ /* 0x000fe80000100a00 */
[----:B------:R-:W-:Y:S04]  /*39b0*/  STL.64 [R1+0xb80], R88 ;  /* 0x000b805801007387 */ /* 0x000fe80000100a00 */
[----:B0-----:R-:W3:Y:S04]  /*39c0*/  LDL.LU.64 R24, [R1+0x280] ;  /* 0x0002800001187983 */ /* 0x001ee80000300a00 */
[----:B------:R-:W3:Y:S04]  /*39d0*/  LDL.LU.64 R26, [R1+0x288] ;  /* 0x00028800011a7983 */ /* 0x000ee80000300a00 */
[----:B------:R-:W3:Y:S04]  /*39e0*/  LDL.LU.64 R28, [R1+0x290] ;  /* 0x00029000011c7983 */ /* 0x000ee80000300a00 */
[----:B------:R-:W3:Y:S04]  /*39f0*/  LDL.LU.64 R30, [R1+0x298] ;  /* 0x00029800011e7983 */ /* 0x000ee80000300a00 */
[----:B------:R-:W3:Y:S04]  /*3a00*/  LDL.LU.64 R32, [R1+0x2a0] ;  /* 0x0002a00001207983 */ /* 0x000ee80000300a00 */
[----:B------:R-:W3:Y:S04]  /*3a10*/  LDL.LU.64 R34, [R1+0x2a8] ;  /* 0x0002a80001227983 */ /* 0x000ee80000300a00 */
[----:B------:R-:W3:Y:S04]  /*3a20*/  LDL.LU.64 R36, [R1+0x2b0] ;  /* 0x0002b00001247983 */ /* 0x000ee80000300a00 */
[----:B------:R-:W3:Y:S01]  /*3a30*/  LDL.LU.64 R38, [R1+0x2b8] ;  /* 0x0002b80001267983 */ /* 0x000ee20000300a00 */
[----:B------:R-:W-:Y:S01]  /*3a40*/  UMOV UR18, UR12 ;  /* 0x0000000c00127c82 */ /* 0x000fe20008000000 */
[----:B------:R-:W-:Y:S01]  /*3a50*/  IMAD.MOV.U32 R107, RZ, RZ, R20 ;  /* 0x000000ffff6b7224 */ /* 0x000fe200078e0014 */
[----:B------:R-:W-:Y:S01]  /*3a60*/  MOV R108, R19 ;  /* 0x00000013006c7202 */ /* 0x000fe20000000f00 */
[----:B------:R-:W-:-:S02]  /*3a70*/  IMAD.MOV.U32 R109, RZ, RZ, R18 ;  /* 0x000000ffff6d7224 */ /* 0x000fc400078e0012 */
[----:B------:R-:W-:Y:S02]  /*3a80*/  IMAD.MOV.U32 R110, RZ, RZ, R15 ;  /* 0x000000ffff6e7224 */ /* 0x000fe400078e000f */
[----:B------:R-:W-:Y:S02]  /*3a90*/  IMAD.MOV.U32 R111, RZ, RZ, R14 ;  /* 0x000000ffff6f7224 */ /* 0x000fe400078e000e */
[----:B------:R-:W-:Y:S01]  /*3aa0*/  IMAD.MOV.U32 R112, RZ, RZ, R13 ;  /* 0x000000ffff707224 */ /* 0x000fe200078e000d */
[----:B------:R-:W-:Y:S01]  /*3ab0*/  MOV R115, R10 ;  /* 0x0000000a00737202 */ /* 0x000fe20000000f00 */
[----:B------:R-:W-:Y:S02]  /*3ac0*/  IMAD.MOV.U32 R113, RZ, RZ, R12 ;  /* 0x000000ffff717224 */ /* 0x000fe400078e000c */
[----:B------:R-:W-:Y:S02]  /*3ad0*/  IMAD.MOV.U32 R114, RZ, RZ, R11 ;  /* 0x000000ffff727224 */ /* 0x000fe400078e000b */
[----:B------:R-:W-:-:S02]  /*3ae0*/  IMAD.MOV.U32 R116, RZ, RZ, R9 ;  /* 0x000000ffff747224 */ /* 0x000fc400078e0009 */
[----:B------:R-:W-:Y:S02]  /*3af0*/  IMAD.MOV.U32 R117, RZ, RZ, R8 ;  /* 0x000000ffff757224 */ /* 0x000fe400078e0008 */
[----:B------:R-:W-:Y:S01]  /*3b00*/  IMAD.MOV.U32 R118, RZ, RZ, R7 ;  /* 0x000000ffff767224 */ /* 0x000fe200078e0007 */
[----:B------:R-:W-:Y:S01]  /*3b10*/  MOV R106, R0 ;  /* 0x00000000006a7202 */ /* 0x000fe20000000f00 */
[----:B------:R-:W-:Y:S01]  /*3b20*/  IMAD.MOV.U32 R119, RZ, RZ, R6 ;  /* 0x000000ffff777224 */ /* 0x000fe200078e0006 */
[----:B--2---:R-:W-:-:S06]  /*3b30*/  WARPGROUP.ARRIVE ;  /* 0x00000000000079c5 */ /* 0x004fcc0000000000 */
[----:B------:R-:W-:Y:S03]  /*3b40*/  HGMMA.64x32x16.F32.BF16 R152, gdesc[UR4], R152, gsb0 ;  /* 0x00600000049879f0 */ /* 0x000fe60008001898 */
[----:B------:R-:W-:Y:S02]  /*3b50*/  WARPGROUP.DEPBAR.LE gsb0, 0x0 ;  /* 0x00008000000079c5 */ /* 0x000fe40000010000 */
[----:B---3--:R-:W-:-:S06]  /*3b60*/  WARPGROUP.ARRIVE ;  /* 0x00000000000079c5 */ /* 0x008fcc0000000000 */
[----:B------:R-:W-:Y:S01]  /*3b70*/  HGMMA.64x32x16.F32.BF16 R24, gdesc[UR16], R24, gsb0 ;  /* 0x00600000101879f0 */ /* 0x000fe20008001818 */
[----:B------:R-:W-:Y:S02]  /*3b80*/  IMAD.MOV.U32 R20, RZ, RZ, R152 ;  /* 0x000000ffff147224 */ /* 0x000fe400078e0098 */
[----:B------:R-:W-:Y:S02]  /*3b90*/  IMAD.MOV.U32 R19, RZ, RZ, R153 ;  /* 0x000000ffff137224 */ /* 0x000fe400078e0099 */
[----:B------:R-:W-:Y:S02]  /*3ba0*/  IMAD.MOV.U32 R18, RZ, RZ, R154 ;  /* 0x000000ffff127224 */ /* 0x000fe400078e009a */
[----:B------:R-:W-:Y:S01]  /*3bb0*/  IMAD.MOV.U32 R15, RZ, RZ, R155 ;  /* 0x000000ffff0f7224 */ /* 0x000fe200078e009b */
[----:B------:R-:W-:Y:S01]  /*3bc0*/  MOV R12, R158 ;  /* 0x0000009e000c7202 */ /* 0x000fe20000000f00 */
[----:B------:R-:W-:Y:S02]  /*3bd0*/  IMAD.MOV.U32 R14, RZ, RZ, R156 ;  /* 0x000000ffff0e7224 */ /* 0x000fe400078e009c */
        /* <DEDUP_REMOVED lines=10> */
[----:B------:R-:W-:Y:S02]  /*3c80*/  WARPGROUP.DEPBAR.LE gsb0, 0x0 ;  /* 0x00008000000079c5 */ /* 0x000fe40000010000 */
[----:B------:R-:W-:Y:S02]  /*3c90*/  IMAD.MOV.U32 R152, RZ, RZ, R24 ;  /* 0x000000ffff987224 */ /* 0x000fe400078e0018 */
[----:B------:R-:W-:Y:S01]  /*3ca0*/  IMAD.MOV.U32 R153, RZ, RZ, R25 ;  /* 0x000000ffff997224 */ /* 0x000fe200078e0019 */
[----:B------:R-:W-:Y:S01]  /*3cb0*/  MOV R156, R28 ;  /* 0x0000001c009c7202 */ /* 0x000fe20000000f00 */
[----:B------:R-:W-:Y:S01]  /*3cc0*/  IMAD.MOV.U32 R154, RZ, RZ, R26 ;  /* 0x000000ffff9a7224 */ /* 0x000fe200078e001a */
[----:B------:R-:W2:Y:S01]  /*3cd0*/  LDL.LU.64 R24, [R1+0x180] ;  /* 0x0001800001187983 */ /* 0x000ea20000300a00 */
[----:B------:R-:W-:-:S02]  /*3ce0*/  IMAD.MOV.U32 R155, RZ, RZ, R27 ;  /* 0x000000ffff9b7224 */ /* 0x000fc400078e001b */
[----:B------:R-:W-:Y:S01]  /*3cf0*/  IMAD.MOV.U32 R157, RZ, RZ, R29 ;  /* 0x000000ffff9d7224 */ /* 0x000fe200078e001d */
[----:B------:R-:W2:Y:S01]  /*3d00*/  LDL.LU.64 R26, [R1+0x188] ;  /* 0x00018800011a7983 */ /* 0x000ea20000300a00 */
[----:B------:R-:W-:Y:S02]  /*3d10*/  IMAD.MOV.U32 R158, RZ, RZ, R30 ;  /* 0x000000ffff9e7224 */ /* 0x000fe400078e001e */
[----:B------:R-:W-:Y:S01]  /*3d20*/  IMAD.MOV.U32 R159, RZ, RZ, R31 ;  /* 0x000000ffff9f7224 */ /* 0x000fe200078e001f */
[----:B------:R-:W2:Y:S01]  /*3d30*/  LDL.LU.64 R28, [R1+0x190] ;  /* 0x00019000011c7983 */ /* 0x000ea20000300a00 */
        /* <DEDUP_REMOVED lines=10> */
[----:B------:R-:W-:-:S03]  /*3de0*/  IMAD.MOV.U32 R167, RZ, RZ, R39 ;  /* 0x000000ffffa77224 */ /* 0x000fc600078e0027 */
[----:B------:R-:W2:Y:S04]  /*3df0*/  LDL.LU.64 R36, [R1+0x1b0] ;  /* 0x0001b00001247983 */ /* 0x000ea80000300a00 */
[----:B------:R-:W2:Y:S01]  /*3e00*/  LDL.LU.64 R38, [R1+0x1b8] ;  /* 0x0001b80001267983 */ /* 0x000ea20000300a00 */
[----:B------:R-:W-:Y:S01]  /*3e10*/  UMOV UR22, UR13 ;  /* 0x0000000d00167c82 */ /* 0x000fe20008000000 */
[----:B--2---:R-:W-:-:S06]  /*3e20*/  WARPGROUP.ARRIVE ;  /* 0x00000000000079c5 */ /* 0x004fcc0000000000 */
[----:B------:R-:W-:Y:S03]  /*3e30*/  HGMMA.64x32x16.F32.BF16 R24, gdesc[UR20], R24, gsb0 ;  /* 0x00600000141879f0 */ /* 0x000fe60008001818 */
[----:B------:R-:W-:Y:S02]  /*3e40*/  WARPGROUP.DEPBAR.LE gsb0, 0x0 ;  /* 0x00008000000079c5 */ /* 0x000fe40000010000 */
[----:B------:R-:W-:Y:S01]  /*3e50*/  IMAD.MOV.U32 R44, RZ, RZ, R24 ;  /* 0x000000ffff2c7224 */ /* 0x000fe200078e0018 */
[----:B------:R-:W-:Y:S01]  /*3e60*/  MOV R46, R26 ;  /* 0x0000001a002e7202 */ /* 0x000fe20000000f00 */
[----:B------:R-:W-:Y:S01]  /*3e70*/  IMAD.MOV.U32 R45, RZ, RZ, R25 ;  /* 0x000000ffff2d7224 */ /* 0x000fe200078e0019 */
[----:B------:R-:W-:Y:S01]  /*3e80*/  MOV R53, R33 ;  /* 0x0000002100357202 */ /* 0x000fe20000000f00 */
        /* <DEDUP_REMOVED lines=27> */
[----:B------:R-:W-:-:S06]  /*4040*/  IMAD.MOV.U32 R39, RZ, RZ, R169 ;  /* 0x000000ffff277224 */ /* 0x000fcc00078e00a9 */
[----:B------:R-:W-:-:S06]  /*4050*/  WARPGROUP.ARRIVE ;  /* 0x00000000000079c5 */ /* 0x000fcc0000000000 */
[----:B------:R-:W-:Y:S01]  /*4060*/  HGMMA.64x32x16.F32.BF16 R24, gdesc[UR44], R24, gsb0 ;  /* 0x006000002c1879f0 */ /* 0x000fe20008001818 */
[----:B------:R-:W-:Y:S02]  /*4070*/  IMAD.MOV.U32 R106, RZ, RZ, R136 ;  /* 0x000000ffff6a7224 */ /* 0x000fe400078e0088 */
[----:B------:R-:W2:Y:S01]  /*4080*/  LDL.LU R136, [R1+0xd18] ;  /* 0x000d180001887983 */ /* 0x000ea20000300800 */
[----:B------:R-:W-:Y:S02]  /*4090*/  IMAD.MOV.U32 R107, RZ, RZ, R137 ;  /* 0x000000ffff6b7224 */ /* 0x000fe400078e0089 */
[----:B------:R-:W-:Y:S01]  /*40a0*/  IMAD.MOV.U32 R108, RZ, RZ, R138 ;  /* 0x000000ffff6c7224 */ /* 0x000fe200078e008a */
[----:B------:R-:W2:Y:S01]  /*40b0*/  LDL.LU R137, [R1+0xd14] ;  /* 0x000d140001897983 */ /* 0x000ea20000300800 */
[----:B------:R-:W-:Y:S01]  /*40c0*/  IMAD.MOV.U32 R109, RZ, RZ, R139 ;  /* 0x000000ffff6d7224 */ /* 0x000fe200078e008b */
[----:B------:R-:W-:Y:S01]  /*40d0*/  MOV R111, R141 ;  /* 0x0000008d006f7202 */ /* 0x000fe20000000f00 */
[----:B------:R-:W-:Y:S01]  /*40e0*/  IMAD.MOV.U32 R110, RZ, RZ, R140 ;  /* 0x000000ffff6e7224 */ /* 0x000fe200078e008c */
[----:B------:R-:W2:Y:S01]  /*40f0*/  LDL.LU R138, [R1+0xd10] ;  /* 0x000d1000018a7983 */ /* 0x000ea20000300800 */
[----:B------:R-:W-:-:S03]  /*4100*/  IMAD.MOV.U32 R112, RZ, RZ, R142 ;  /* 0x000000ffff707224 */ /* 0x000fc600078e008e */
        /* <DEDUP_REMOVED lines=11> */
[----:B------:R-:W-:-:S03]  /*41c0*/  MOV R118, R200 ;  /* 0x000000c800767202 */ /* 0x000fc60000000f00 */
[----:B------:R-:W2:Y:S01]  /*41d0*/  LDL.LU R145, [R1+0xcf4] ;  /* 0x000cf40001917983 */ /* 0x000ea20000300800 */
[----:B------:R-:W-:-:S03]  /*41e0*/  IMAD.MOV.U32 R119, RZ, RZ, R201 ;  /* 0x000000ffff777224 */ /* 0x000fc600078e00c9 */
[----:B------:R-:W2:Y:S01]  /*41f0*/  LDL.LU R146, [R1+0xcf0] ;  /* 0x000cf00001927983 */ /* 0x000ea20000300800 */
[----:B------:R-:W-:-:S03]  /*4200*/  IMAD.MOV.U32 R168, RZ, RZ, R202 ;  /* 0x000000ffffa87224 */ /* 0x000fc600078e00ca */
[----:B------:R-:W2:Y:S01]  /*4210*/  LDL.LU R147, [R1+0xcec] ;  /* 0x000cec0001937983 */ /* 0x000ea20000300800 */
[----:B------:R-:W-:-:S03]  /*4220*/  IMAD.MOV.U32 R169, RZ, RZ, R203 ;  /* 0x000000ffffa97224 */ /* 0x000fc600078e00cb */
[----:B------:R-:W3:Y:S04]  /*4230*/  LDL.LU R200, [R1+0xce8] ;  /* 0x000ce80001c87983 */ /* 0x000ee80000300800 */
[----:B------:R-:W3:Y:S04]  /*4240*/  LDL.LU R201, [R1+0xce4] ;  /* 0x000ce40001c97983 */ /* 0x000ee80000300800 */
[----:B------:R-:W3:Y:S01]  /*4250*/  LDL.LU R202, [R1+0xce0] ;  /* 0x000ce00001ca7983 */ /* 0x000ee20000300800 */
[----:B------:R-:W-:-:S03]  /*4260*/  WARPGROUP.DEPBAR.LE gsb0, 0x0 ;  /* 0x00008000000079c5 */ /* 0x000fc60000010000 */
[----:B------:R-:W3:Y:S04]  /*4270*/  LDL.LU R203, [R1+0xcdc] ;  /* 0x000cdc0001cb7983 */ /* 0x000ee80000300800 */
[----:B------:R-:W-:Y:S04]  /*4280*/  STL.64 [R1+0x80], R24 ;  /* 0x0000801801007387 */ /* 0x000fe80000100a00 */
[----:B------:R0:W-:Y:S04]  /*4290*/  STL.64 [R1+0x88], R26 ;  /* 0x0000881a01007387 */ /* 0x0001e80000100a00 */
[----:B------:R1:W-:Y:S04]  /*42a0*/  STL.64 [R1+0x90], R28 ;  /* 0x0000901c01007387 */ /* 0x0003e80000100a00 */
[----:B------:R4:W-:Y:S04]  /*42b0*/  STL.64 [R1+0x98], R30 ;  /* 0x0000981e01007387 */ /* 0x0009e80000100a00 */
[----:B------:R4:W-:Y:S01]  /*42c0*/  STL.64 [R1+0xa0], R32 ;  /* 0x0000a02001007387 */ /* 0x0009e20000100a00 */
[----:B0-----:R-:W-:-:S03]  /*42d0*/  IMAD.MOV.U32 R26, RZ, RZ, R106 ;  /* 0x000000ffff1a7224 */ /* 0x001fc600078e006a */
[----:B------:R0:W-:Y:S01]  /*42e0*/  STL.64 [R1+0xa8], R34 ;  /* 0x0000a82201007387 */ /* 0x0001e20000100a00 */
[----:B------:R-:W-:Y:S01]  /*42f0*/  IMAD.MOV.U32 R27, RZ, RZ, R107 ;  /* 0x000000ffff1b7224 */ /* 0x000fe200078e006b */
[----:B------:R-:W-:Y:S01]  /*4300*/  MOV R107, R205 ;  /* 0x000000cd006b7202 */ /* 0x000fe20000000f00 */
[----:B------:R-:W-:Y:S01]  /*4310*/  IMAD.MOV.U32 R106, RZ, RZ, R204 ;  /* 0x000000ffff6a7224 */ /* 0x000fe200078e00cc */
[----:B------:R0:W-:Y:S01]  /*4320*/  STL.64 [R1+0xb0], R36 ;  /* 0x0000b02401007387 */ /* 0x0001e20000100a00 */
[----:B-1----:R-:W-:Y:S01]  /*4330*/  IMAD.MOV.U32 R28, RZ, RZ, R108 ;  /* 0x000000ffff1c7224 */ /* 0x002fe200078e006c */
[----:B------:R-:W-:Y:S02]  /*4340*/  MOV R29, R109 ;  /* 0x0000006d001d7202 */ /* 0x000fe40000000f00 */
[----:B------:R1:W-:Y:S01]  /*4350*/  STL.64 [R1+0xb8], R38 ;  /* 0x0000b82601007387 */ /* 0x0003e20000100a00 */
[----:B------:R-:W-:-:S03]  /*4360*/  IMAD.MOV.U32 R108, RZ, RZ, R206 ;  /* 0x000000ffff6c7224 */ /* 0x000fc600078e00ce */
[----:B------:R-:W3:Y:S01]  /*4370*/  LDL.LU R204, [R1+0xcd8] ;  /* 0x000cd80001cc7983 */ /* 0x000ee20000300800 */
[----:B----4-:R-:W-:Y:S02]  /*4380*/  IMAD.MOV.U32 R30, RZ, RZ, R110 ;  /* 0x000000ffff1e7224 */ /* 0x010fe400078e006e */
[----:B------:R-:W-:Y:S01]  /*4390*/  IMAD.MOV.U32 R109, RZ, RZ, R207 ;  /* 0x000000ffff6d7224 */ /* 0x000fe200078e00cf */
[----:B------:R-:W3:Y:S01]  /*43a0*/  LDL.LU R205, [R1+0xcd4] ;  /* 0x000cd40001cd7983 */ /* 0x000ee20000300800 */
[----:B------:R-:W-:Y:S02]  /*43b0*/  IMAD.MOV.U32 R31, RZ, RZ, R111 ;  /* 0x000000ffff1f7224 */ /* 0x000fe400078e006f */
[----:B------:R-:W-:Y:S01]  /*43c0*/  IMAD.MOV.U32 R110, RZ, RZ, R208 ;  /* 0x000000ffff6e7224 */ /* 0x000fe200078e00d0 */
[----:B------:R-:W3:Y:S01]  /*43d0*/  LDL.LU R206, [R1+0xcd0] ;  /* 0x000cd00001ce7983 */ /* 0x000ee20000300800 */
[----:B------:R-:W-:Y:S02]  /*43e0*/  IMAD.MOV.U32 R32, RZ, RZ, R112 ;  /* 0x000000ffff207224 */ /* 0x000fe400078e0070 */
[----:B------:R-:W-:Y:S01]  /*43f0*/  IMAD.MOV.U32 R111, RZ, RZ, R209 ;  /* 0x000000ffff6f7224 */ /* 0x000fe200078e00d1 */
[----:B------:R-:W3:Y:S01]  /*4400*/  LDL.LU R207, [R1+0xccc] ;  /* 0x000ccc0001cf7983 */ /* 0x000ee20000300800 */
[----:B------:R-:W-:-:S02]  /*4410*/  IMAD.MOV.U32 R33, RZ, RZ, R113 ;  /* 0x000000ffff217224 */ /* 0x000fc400078e0071 */
[----:B------:R-:W-:Y:S01]  /*4420*/  IMAD.MOV.U32 R112, RZ, RZ, R210 ;  /* 0x000000ffff707224 */ /* 0x000fe200078e00d2 */
[----:B------:R-:W3:Y:S01]  /*4430*/  LDL.LU R208, [R1+0xcc8] ;  /* 0x000cc80001d07983 */ /* 0x000ee20000300800 */
[----:B0-----:R-:W-:Y:S01]  /*4440*/  IMAD.MOV.U32 R34, RZ, RZ, R114 ;  /* 0x000000ffff227224 */ /* 0x001fe200078e0072 */
[----:B------:R-:W-:Y:S01]  /*4450*/  MOV R114, R212 ;  /* 0x000000d400727202 */ /* 0x000fe20000000f00 */
[----:B------:R-:W-:Y:S01]  /*4460*/  IMAD.MOV.U32 R113, RZ, RZ, R211 ;  /* 0x000000ffff717224 */ /* 0x000fe200078e00d3 */
[----:B------:R-:W3:Y:S01]  /*4470*/  LDL.LU R209, [R1+0xcc4] ;  /* 0x000cc40001d17983 */ /* 0x000ee20000300800 */
[----:B------:R-:W-:Y:S01]  /*4480*/  IMAD.MOV.U32 R35, RZ, RZ, R115 ;  /* 0x000000ffff237224 */ /* 0x000fe200078e0073 */
[----:B------:R-:W-:Y:S02]  /*4490*/  MOV R36, R116 ;  /* 0x0000007400247202 */ /* 0x000fe40000000f00 */
[----:B------:R-:W3:Y:S01]  /*44a0*/  LDL.LU R210, [R1+0xcc0] ;  /* 0x000cc00001d27983 */ /* 0x000ee20000300800 */
[----:B------:R-:W-:-:S03]  /*44b0*/  IMAD.MOV.U32 R115, RZ, RZ, R213 ;  /* 0x000000ffff737224 */ /* 0x000fc600078e00d5 */
[----:B------:R-:W3:Y:S01]  /*44c0*/  LDL.LU R211, [R1+0xcbc] ;  /* 0x000cbc0001d37983 */ /* 0x000ee20000300800 */
[----:B------:R-:W-:Y:S02]  /*44d0*/  IMAD.MOV.U32 R37, RZ, RZ, R117 ;  /* 0x000000ffff257224 */ /* 0x000fe400078e0075 */
[----:B------:R-:W-:Y:S01]  /*44e0*/  IMAD.MOV.U32 R116, RZ, RZ, R214 ;  /* 0x000000ffff747224 */ /* 0x000fe200078e00d6 */
[----:B------:R-:W3:Y:S01]  /*44f0*/  LDL.LU R212, [R1+0xcb8] ;  /* 0x000cb80001d47983 */ /* 0x000ee20000300800 */
[----:B------:R-:W-:-:S03]  /*4500*/  IMAD.MOV.U32 R117, RZ, RZ, R215 ;  /* 0x000000ffff757224 */ /* 0x000fc600078e00d7 */
[----:B------:R-:W3:Y:S04]  /*4510*/  LDL.LU R213, [R1+0xcb4] ;  /* 0x000cb40001d57983 */ /* 0x000ee80000300800 */
[----:B------:R-:W3:Y:S04]  /*4520*/  LDL.LU R214, [R1+0xcb0] ;  /* 0x000cb00001d67983 */ /* 0x000ee80000300800 */
[----:B------:R-:W3:Y:S01]  /*4530*/  LDL.LU R215, [R1+0xcac] ;  /* 0x000cac0001d77983 */ /* 0x000ee20000300800 */
[----:B------:R-:W-:Y:S01]  /*4540*/  UIADD3 UR26, UR54, 0x402, URZ ;  /* 0x00000402361a7890 */ /* 0x000fe2000fffe03f */
[----:B------:R-:W-:Y:S01]  /*4550*/  UMOV UR27, 0x40000040 ;  /* 0x40000040001b7882 */ /* 0x000fe20000000000 */
[----:B-1----:R-:W-:-:S02]  /*4560*/  IMAD.MOV.U32 R38, RZ, RZ, R118 ;  /* 0x000000ffff267224 */ /* 0x002fc400078e0076 */
[----:B------:R-:W-:Y:S02]  /*4570*/  IMAD.MOV.U32 R39, RZ, RZ, R119 ;  /* 0x000000ffff277224 */ /* 0x000fe400078e0077 */
[----:B------:R-:W-:Y:S02]  /*4580*/  IMAD.MOV.U32 R118, RZ, RZ, R148 ;  /* 0x000000ffff767224 */ /* 0x000fe400078e0094 */
[----:B------:R-:W-:Y:S01]  /*4590*/  IMAD.MOV.U32 R104, RZ, RZ, R168 ;  /* 0x000000ffff687224 */ /* 0x000fe200078e00a8 */
[----:B------:R-:W2:Y:S01]  /*45a0*/  LDL.LU R148, [R1+0xca8] ;  /* 0x000ca80001947983 */ /* 0x000ea20000300800 */
[----:B------:R-:W-:Y:S02]  /*45b0*/  IMAD.MOV.U32 R119, RZ, RZ, R149 ;  /* 0x000000ffff777224 */ /* 0x000fe400078e0095 */
[----:B------:R-:W-:Y:S01]  /*45c0*/  IMAD.MOV.U32 R105, RZ, RZ, R169 ;  /* 0x000000ffff697224 */ /* 0x000fe200078e00a9 */
[----:B------:R-:W2:Y:S01]  /*45d0*/  LDL.LU R149, [R1+0xca4] ;  /* 0x000ca40001957983 */ /* 0x000ea20000300800 */
[----:B------:R-:W-:Y:S01]  /*45e0*/  IMAD.MOV.U32 R168, RZ, RZ, R150 ;  /* 0x000000ffffa87224 */ /* 0x000fe200078e0096 */
[----:B------:R-:W-:-:S02]  /*45f0*/  MOV R169, R151 ;  /* 0x0000009700a97202 */ /* 0x000fc40000000f00 */
[----:B------:R-:W2:Y:S04]  /*4600*/  LDL.LU R150, [R1+0xca0] ;  /* 0x000ca00001967983 */ /* 0x000ea80000300800 */
[----:B------:R-:W2:Y:S01]  /*4610*/  LDL.LU R151, [R1+0xc9c] ;  /* 0x000c9c0001977983 */ /* 0x000ea20000300800 */
[----:B---3--:R-:W-:-:S06]  /*4620*/  WARPGROUP.ARRIVE ;  /* 0x00000000000079c5 */ /* 0x008fcc0000000000 */
[----:B------:R-:W-:Y:S03]  /*4630*/  HGMMA.64x32x16.F32.BF16 R200, gdesc[UR24], R200, gsb0 ;  /* 0x0060000018c879f0 */ /* 0x000fe600080018c8 */
[----:B------:R-:W-:Y:S02]  /*4640*/  WARPGROUP.DEPBAR.LE gsb0, 0x0 ;  /* 0x00008000000079c5 */ /* 0x000fe40000010000 */
[----:B------:R0:W-:Y:S02]  /*4650*/  STL.64 [R1+0x8f8], R214 ;  /* 0x0008f8d601007387 */ /* 0x0001e40000100a00 */
[----:B0-----:R-:W-:Y:S02]  /*4660*/  IMAD.MOV.U32 R214, RZ, RZ, R104 ;  /* 0x000000ffffd67224 */ /* 0x001fe400078e0068 */
[----:B------:R-:W-:Y:S02]  /*4670*/  IMAD.MOV.U32 R215, RZ, RZ, R105 ;  /* 0x000000ffffd77224 */ /* 0x000fe400078e0069 */
[----:B------:R-:W-:-:S02]  /*4680*/  IMAD.MOV.U32 R104, RZ, RZ, R106 ;  /* 0x000000ffff687224 */ /* 0x000fc400078e006a */
[----:B------:R-:W-:Y:S02]  /*4690*/  IMAD.MOV.U32 R105, RZ, RZ, R107 ;  /* 0x000000ffff697224 */ /* 0x000fe400078e006b */
[----:B------:R-:W-:Y:S01]  /*46a0*/  IMAD.MOV.U32 R106, RZ, RZ, R108 ;  /* 0x000000ffff6a7224 */ /* 0x000fe200078e006c */
[----:B------:R-:W-:Y:S01]  /*46b0*/  MOV R108, R110 ;  /* 0x0000006e006c7202 */ /* 0x000fe20000000f00 */
[----:B------:R-:W-:Y:S02]  /*46c0*/  IMAD.MOV.U32 R107, RZ, RZ, R109 ;  /* 0x000000ffff6b7224 */ /* 0x000fe400078e006d */
[----:B------:R-:W-:Y:S02]  /*46d0*/  IMAD.MOV.U32 R109, RZ, RZ, R111 ;  /* 0x000000ffff6d7224 */ /* 0x000fe400078e006f */
        /* <DEDUP_REMOVED lines=8> */
[----:B------:R-:W-:Y:S01]  /*4760*/  IMAD.MOV.U32 R118, RZ, RZ, R168 ;  /* 0x000000ffff767224 */ /* 0x000fe200078e00a8 */
[----:B------:R-:W-:Y:S01]  /*4770*/  STL.64 [R1+0x8f0], R212 ;  /* 0x0008f0d401007387 */ /* 0x000fe20000100a00 */
[----:B------:R-:W-:-:S02]  /*4780*/  IMAD.MOV.U32 R119, RZ, RZ, R169 ;  /* 0x000000ffff777224 */ /* 0x000fc400078e00a9 */
[----:B------:R-:W-:Y:S01]  /*4790*/  IMAD.MOV.U32 R168, RZ, RZ, R170 ;  /* 0x000000ffffa87224 */ /* 0x000fe200078e00aa */
[----:B------:R-:W-:Y:S01]  /*47a0*/  MOV R170, R172 ;  /* 0x000000ac00aa7202 */ /* 0x000fe20000000f00 */
        /* <DEDUP_REMOVED lines=8> */
[----:B------:R-:W-:Y:S01]  /*4830*/  IMAD.MOV.U32 R175, RZ, RZ, R177 ;  /* 0x000000ffffaf7224 */ /* 0x000fe200078e00b1 */
[----:B------:R-:W-:Y:S01]  /*4840*/  MOV R177, R179 ;  /* 0x000000b300b17202 */ /* 0x000fe20000000f00 */
        /* <DEDUP_REMOVED lines=10> */
[----:B------:R-:W3:Y:S04]  /*48f0*/  LDL.LU R86, [R1+0xc98] ;  /* 0x000c980001567983 */ /* 0x000ee80000300800 */
[----:B------:R-:W3:Y:S01]  /*4900*/  LDL.LU R87, [R1+0xc94] ;  /* 0x000c940001577983 */ /* 0x000ee20000300800 */
[----:B------:R-:W-:Y:S01]  /*4910*/  UIADD3 UR14, UR54, 0x502, URZ ;  /* 0x00000502360e7890 */ /* 0x000fe2000fffe03f */
[----:B--2---:R-:W-:Y:S01]  /*4920*/  WARPGROUP.ARRIVE ;  /* 0x00000000000079c5 */ /* 0x004fe20000000000 */
[----:B------:R-:W-:Y:S01]  /*4930*/  UMOV UR12, UR4 ;  /* 0x00000004000c7c82 */ /* 0x000fe20008000000 */
[----:B------:R-:W-:Y:S01]  /*4940*/  UMOV UR13, UR5 ;  /* 0x00000005000d7c82 */ /* 0x000fe20008000000 */
[----:B------:R-:W-:-:S05]  /*4950*/  UMOV UR15, 0x40000040 ;  /* 0x40000040000f7882 */ /* 0x000fca0000000000 */
[----:B------:R-:W-:Y:S01]  /*4960*/  HGMMA.64x32x16.F32.BF16 R136, gdesc[UR12], R136, gsb0 ;  /* 0x006000000c8879f0 */ /* 0x000fe20008001888 */
[----:B------:R-:W-:Y:S01]  /*4970*/  UIADD3 UR10, UR54, 0x602, URZ ;  /* 0x00000602360a7890 */ /* 0x000fe2000fffe03f */
[----:B------:R-:W-:Y:S01]  /*4980*/  UMOV UR8, UR4 ;  /* 0x0000000400087c82 */ /* 0x000fe20008000000 */
[----:B------:R-:W-:Y:S01]  /*4990*/  UMOV UR9, UR5 ;  /* 0x0000000500097c82 */ /* 0x000fe20008000000 */
[----:B------:R-:W-:Y:S01]  /*49a0*/  UMOV UR11, 0x40000040 ;  /* 0x40000040000b7882 */ /* 0x000fe20000000000 */
        /* <DEDUP_REMOVED lines=8> */
[----:B------:R-:W-:Y:S01]  /*4a30*/  STL.64 [R1+0x900], R136 ;  /* 0x0009008801007387 */ /* 0x000fe20000100a00 */
[----:B---3--:R-:W-:-:S06]  /*4a40*/  WARPGROUP.ARRIVE ;  /* 0x00000000000079c5 */ /* 0x008fcc0000000000 */
[----:B------:R-:W-:Y:S03]  /*4a50*/  HGMMA.64x32x16.F32.BF16 R72, gdesc[UR8], R72, gsb0 ;  /* 0x00600000084879f0 */ /* 0x000fe60008001848 */
[----:B------:R-:W-:Y:S02]  /*4a60*/  WARPGROUP.DEPBAR.LE gsb0, 0x0 ;  /* 0x00008000000079c5 */ /* 0x000fe40000010000 */
[----:B------:R-:W-:Y:S04]  /*4a70*/  STL.64 [R1+0x978], R86 ;  /* 0x0009785601007387 */ /* 0x000fe80000100a00 */
[----:B------:R-:W-:Y:S04]  /*4a80*/  STL.64 [R1+0x970], R84 ;  /* 0x0009705401007387 */ /* 0x000fe80000100a00 */
[----:B------:R-:W-:Y:S04]  /*4a90*/  STL.64 [R1+0x968], R82 ;  /* 0x0009685201007387 */ /* 0x000fe80000100a00 */
[----:B------:R-:W-:Y:S04]  /*4aa0*/  STL.64 [R1+0x960], R80 ;  /* 0x0009605001007387 */ /* 0x000fe80000100a00 */
[----:B------:R-:W-:Y:S04]  /*4ab0*/  STL.64 [R1+0x958], R78 ;  /* 0x0009584e01007387 */ /* 0x000fe80000100a00 */
[----:B------:R0:W-:Y:S04]  /*4ac0*/  STL.64 [R1+0x950], R76 ;  /* 0x0009504c01007387 */ /* 0x0001e80000100a00 */
[----:B------:R1:W-:Y:S04]  /*4ad0*/  STL.64 [R1+0x948], R74 ;  /* 0x0009484a01007387 */ /* 0x0003e80000100a00 */
[----:B------:R2:W-:Y:S01]  /*4ae0*/  STL.64 [R1+0x940], R72 ;  /* 0x0009404801007387 */ /* 0x0005e20000100a00 */
[----:B0-----:R-:W-:-:S02]  /*4af0*/  IMAD.MOV.U32 R76, RZ, RZ, R56 ;  /* 0x000000ffff4c7224 */ /* 0x001fc400078e0038 */
[----:B-1----:R-:W-:Y:S02]  /*4b00*/  IMAD.MOV.U32 R74, RZ, RZ, R58 ;  /* 0x000000ffff4a7224 */ /* 0x002fe400078e003a */
[----:B--2---:R-:W-:Y:S02]  /*4b10*/  IMAD.MOV.U32 R72, RZ, RZ, R60 ;  /* 0x000000ffff487224 */ /* 0x004fe400078e003c */
[----:B------:R-:W2:Y:S01]  /*4b20*/  LDL.LU R60, [R1+0xc90] ;  /* 0x000c9000013c7983 */ /* 0x000ea20000300800 */
[----:B------:R-:W-:Y:S02]  /*4b30*/  IMAD.MOV.U32 R73, RZ, RZ, R59 ;  /* 0x000000ffff497224 */ /* 0x000fe400078e003b */
[----:B------:R-:W-:Y:S01]  /*4b40*/  IMAD.MOV.U32 R75, RZ, RZ, R57 ;  /* 0x000000ffff4b7224 */ /* 0x000fe200078e0039 */
[----:B------:R-:W3:Y:S04]  /*4b50*/  LDL.LU R59, [R1+0xc8c] ;  /* 0x000c8c00013b7983 */ /* 0x000ee80000300800 */
[----:B------:R-:W4:Y:S04]  /*4b60*/  LDL.LU R58, [R1+0xc88] ;  /* 0x000c8800013a7983 */ /* 0x000f280000300800 */
[----:B------:R-:W4:Y:S04]  /*4b70*/  LDL.LU R57, [R1+0xc84] ;  /* 0x000c840001397983 */ /* 0x000f280000300800 */
[----:B------:R-:W4:Y:S01]  /*4b80*/  LDL.LU R56, [R1+0xc80] ;  /* 0x000c800001387983 */ /* 0x000f220000300800 */
[----:B------:R-:W-:Y:S01]  /*4b90*/  MOV R77, R184 ;  /* 0x000000b8004d7202 */ /* 0x000fe20000000f00 */
[----:B------:R-:W-:-:S02]  /*4ba0*/  IMAD.MOV.U32 R78, RZ, RZ, R185 ;  /* 0x000000ffff4e7224 */ /* 0x000fc400078e00b9 */
[----:B------:R-:W4:Y:S01]  /*4bb0*/  LDL.LU R184, [R1+0xc7c] ;  /* 0x000c7c0001b87983 */ /* 0x000f220000300800 */
[----:B------:R-:W-:Y:S02]  /*4bc0*/  IMAD.MOV.U32 R79, RZ, RZ, R186 ;  /* 0x000000ffff4f7224 */ /* 0x000fe400078e00ba */
[----:B------:R-:W-:Y:S01]  /*4bd0*/  IMAD.MOV.U32 R80, RZ, RZ, R187 ;  /* 0x000000ffff507224 */ /* 0x000fe200078e00bb */
[----:B------:R-:W4:Y:S01]  /*4be0*/  LDL.LU R185, [R1+0xc78] ;  /* 0x000c780001b97983 */ /* 0x000f220000300800 */
[----:B------:R-:W-:-:S03]  /*4bf0*/  IMAD.MOV.U32 R81, RZ, RZ, R188 ;  /* 0x000000ffff517224 */ /* 0x000fc600078e00bc */
[----:B------:R-:W4:Y:S01]  /*4c00*/  LDL.LU R186, [R1+0xc74] ;  /* 0x000c740001ba7983 */ /* 0x000f220000300800 */
[----:B------:R-:W-:-:S03]  /*4c10*/  IMAD.MOV.U32 R82, RZ, RZ, R189 ;  /* 0x000000ffff527224 */ /* 0x000fc600078e00bd */
[----:B------:R-:W4:Y:S01]  /*4c20*/  LDL.LU R187, [R1+0xc70] ;  /* 0x000c700001bb7983 */ /* 0x000f220000300800 */
[----:B------:R-:W-:Y:S01]  /*4c30*/  IMAD.MOV.U32 R83, RZ, RZ, R190 ;  /* 0x000000ffff537224 */ /* 0x000fe200078e00be */
[----:B------:R-:W-:Y:S02]  /*4c40*/  MOV R84, R191 ;  /* 0x000000bf00547202 */ /* 0x000fe40000000f00 */
[----:B------:R-:W4:Y:S01]  /*4c50*/  LDL.LU R188, [R1+0xc6c] ;  /* 0x000c6c0001bc7983 */ /* 0x000f220000300800 */
[----:B------:R-:W-:-:S03]  /*4c60*/  IMAD.MOV.U32 R85, RZ, RZ, R192 ;  /* 0x000000ffff557224 */ /* 0x000fc600078e00c0 */
[----:B------:R-:W4:Y:S01]  /*4c70*/  LDL.LU R189, [R1+0xc68] ;  /* 0x000c680001bd7983 */ /* 0x000f220000300800 */
[----:B------:R-:W-:-:S03]  /*4c80*/  IMAD.MOV.U32 R86, RZ, RZ, R193 ;  /* 0x000000ffff567224 */ /* 0x000fc600078e00c1 */
[----:B------:R-:W4:Y:S01]  /*4c90*/  LDL.LU R190, [R1+0xc64] ;  /* 0x000c640001be7983 */ /* 0x000f220000300800 */
[----:B------:R-:W-:Y:S01]  /*4ca0*/  MOV R136, R104 ;  /* 0x0000006800887202 */ /* 0x000fe20000000f00 */
[----:B------:R-:W-:Y:S02]  /*4cb0*/  IMAD.MOV.U32 R87, RZ, RZ, R194 ;  /* 0x000000ffff577224 */ /* 0x000fe400078e00c2 */
[----:B------:R-:W4:Y:S01]  /*4cc0*/  LDL.LU R191, [R1+0xc60] ;  /* 0x000c600001bf7983 */ /* 0x000f220000300800 */
[----:B------:R-:W-:-:S03]  /*4cd0*/  IMAD.MOV.U32 R137, RZ, RZ, R105 ;  /* 0x000000ffff897224 */ /* 0x000fc600078e0069 */
[----:B------:R-:W4:Y:S01]  /*4ce0*/  LDL.LU R192, [R1+0xc5c] ;  /* 0x000c5c0001c07983 */ /* 0x000f220000300800 */
[----:B------:R-:W-:-:S03]  /*4cf0*/  IMAD.MOV.U32 R104, RZ, RZ, R195 ;  /* 0x000000ffff687224 */ /* 0x000fc600078e00c3 */
[----:B------:R-:W4:Y:S01]  /*4d00*/  LDL.LU R193, [R1+0xc58] ;  /* 0x000c580001c17983 */ /* 0x000f220000300800 */
[----:B------:R-:W-:Y:S02]  /*4d10*/  IMAD.MOV.U32 R138, RZ, RZ, R106 ;  /* 0x000000ffff8a7224 */ /* 0x000fe400078e006a */
[----:B------:R-:W-:Y:S01]  /*4d20*/  IMAD.MOV.U32 R105, RZ, RZ, R196 ;  /* 0x000000ffff697224 */ /* 0x000fe200078e00c4 */
[----:B------:R-:W4:Y:S01]  /*4d30*/  LDL.LU R194, [R1+0xc54] ;  /* 0x000c540001c27983 */ /* 0x000f220000300800 */
[----:B------:R-:W-:Y:S01]  /*4d40*/  IMAD.MOV.U32 R139, RZ, RZ, R107 ;  /* 0x000000ffff8b7224 */ /* 0x000fe200078e006b */
[----:B------:R-:W-:Y:S01]  /*4d50*/  MOV R107, R198 ;  /* 0x000000c6006b7202 */ /* 0x000fe20000000f00 */
[----:B------:R-:W-:Y:S01]  /*4d60*/  IMAD.MOV.U32 R106, RZ, RZ, R197 ;  /* 0x000000ffff6a7224 */ /* 0x000fe200078e00c5 */
        /* <DEDUP_REMOVED lines=40> */
[----:B------:R-:W-:-:S03]  /*4ff0*/  IMAD.MOV.U32 R201, RZ, RZ, R27 ;  /* 0x000000ffffc97224 */ /* 0x000fc600078e001b */
[----:B------:R-:W4:Y:S01]  /*5000*/  LDL.LU R130, [R1+0xc14] ;  /* 0x000c140001827983 */ /* 0x000f220000300800 */
[----:B------:R-:W-:Y:S02]  /*5010*/  IMAD.MOV.U32 R202, RZ, RZ, R28 ;  /* 0x000000ffffca7224 */ /* 0x000fe400078e001c */
[----:B------:R-:W-:Y:S02]  /*5020*/  IMAD.MOV.U32 R203, RZ, RZ, R29 ;  /* 0x000000ffffcb7224 */ /* 0x000fe400078e001d */
[----:B------:R-:W-:Y:S02]  /*5030*/  IMAD.MOV.U32 R204, RZ, RZ, R30 ;  /* 0x000000ffffcc7224 */ /* 0x000fe400078e001e */
[----:B------:R-:W-:Y:S01]  /*5040*/  IMAD.MOV.U32 R29, RZ, RZ, R61 ;  /* 0x000000ffff1d7224 */ /* 0x000fe200078e003d */
[----:B------:R-:W-:Y:S01]  /*5050*/  MOV R206, R32 ;  /* 0x0000002000ce7202 */ /* 0x000fe20000000f00 */
[----:B------:R-:W-:Y:S02]  /*5060*/  IMAD.MOV.U32 R205, RZ, RZ, R31 ;  /* 0x000000ffffcd7224 */ /* 0x000fe400078e001f */
[----:B------:R-:W-:Y:S01]  /*5070*/  IMAD.MOV.U32 R30, RZ, RZ, R62 ;  /* 0x000000ffff1e7224 */ /* 0x000fe200078e003e */
[----:B------:R-:W-:Y:S01]  /*5080*/  MOV R32, R64 ;  /* 0x0000004000207202 */ /* 0x000fe20000000f00 */
        /* <DEDUP_REMOVED lines=15> */
[----:B--2---:R-:W-:Y:S02]  /*5180*/  IMAD.MOV.U32 R28, RZ, RZ, R60 ;  /* 0x000000ffff1c7224 */ /* 0x004fe400078e003c */
[----:B---3--:R-:W-:Y:S02]  /*5190*/  IMAD.MOV.U32 R27, RZ, RZ, R59 ;  /* 0x000000ffff1b7224 */ /* 0x008fe400078e003b */
[----:B----4-:R-:W-:Y:S01]  /*51a0*/  IMAD.MOV.U32 R26, RZ, RZ, R58 ;  /* 0x000000ffff1a7224 */ /* 0x010fe200078e003a */
[----:B------:R-:W-:Y:S01]  /*51b0*/  MOV R25, R57 ;  /* 0x0000003900197202 */ /* 0x000fe20000000f00 */
[----:B------:R-:W-:Y:S02]  /*51c0*/  IMAD.MOV.U32 R24, RZ, RZ, R56 ;  /* 0x000000ffff187224 */ /* 0x000fe400078e0038 */
[----:B------:R-:W2:Y:S04]  /*51d0*/  LDL.LU R56, [R1+0xc10] ;  /* 0x000c100001387983 */ /* 0x000ea80000300800 */
        /* <DEDUP_REMOVED lines=14> */
[----:B------:R-:W2:Y:S01]  /*52c0*/  LDL.LU R71, [R1+0xbd4] ;  /* 0x000bd40001477983 */ /* 0x000ea20000300800 */
[----:B------:R-:W-:Y:S01]  /*52d0*/  UIADD3 UR16, UR51, 0x402, URZ ;  /* 0x0000040233107890 */ /* 0x000fe2000fffe03f */
[----:B------:R-:W-:-:S02]  /*52e0*/  UMOV UR9, 0x40000040 ;  /* 0x4000004000097882 */ /* 0x000fc40000000000 */
[----:B------:R-:W3:Y:S04]  /*52f0*/  LDL.LU.64 R88, [R1+0x40] ;  /* 0x0000400001587983 */ /* 0x000ee80000300a00 */
[----:B------:R-:W-:Y:S01]  /*5300*/  UMOV UR8, UR16 ;  /* 0x0000001000087c82 */ /* 0x000fe20008000000 */
[----:B------:R-:W3:Y:S04]  /*5310*/  LDL.LU.64 R90, [R1+0x48] ;  /* 0x00004800015a7983 */ /* 0x000ee80000300a00 */
[----:B------:R-:W3:Y:S04]  /*5320*/  LDL.LU.64 R92, [R1+0x50] ;  /* 0x00005000015c7983 */ /* 0x000ee80000300a00 */
[----:B------:R-:W3:Y:S04]  /*5330*/  LDL.LU.64 R94, [R1+0x58] ;  /* 0x00005800015e7983 */ /* 0x000ee80000300a00 */
[----:B------:R-:W3:Y:S04]  /*5340*/  LDL.LU.64 R96, [R1+0x60] ;  /* 0x0000600001607983 */ /* 0x000ee80000300a00 */
[----:B------:R-:W3:Y:S04]  /*5350*/  LDL.LU.64 R98, [R1+0x68] ;  /* 0x0000680001627983 */ /* 0x000ee80000300a00 */
[----:B------:R-:W3:Y:S04]  /*5360*/  LDL.LU.64 R100, [R1+0x70] ;  /* 0x0000700001647983 */ /* 0x000ee80000300a00 */
[----:B------:R-:W3:Y:S01]  /*5370*/  LDL.LU.64 R102, [R1+0x78] ;  /* 0x0000780001667983 */ /* 0x000ee20000300a00 */
[----:B--2---:R-:W-:-:S06]  /*5380*/  WARPGROUP.ARRIVE ;  /* 0x00000000000079c5 */ /* 0x004fcc0000000000 */
        /* <DEDUP_REMOVED lines=16> */
[----:B------:R-:W2:Y:S04]  /*5490*/  LDL.LU R132, [R1+0xbcc] ;  /* 0x000bcc0001847983 */ /* 0x000ea80000300800 */
[----:B------:R-:W2:Y:S04]  /*54a0*/  LDL.LU R133, [R1+0xbc8] ;  /* 0x000bc80001857983 */ /* 0x000ea80000300800 */
[----:B------:R-:W2:Y:S04]  /*54b0*/  LDL.LU R134, [R1+0xbc4] ;  /* 0x000bc40001867983 */ /* 0x000ea80000300800 */
[----:B------:R-:W2:Y:S01]  /*54c0*/  LDL.LU R135, [R1+0xbc0] ;  /* 0x000bc00001877983 */ /* 0x000ea20000300800 */
[----:B------:R-:W-:Y:S01]  /*54d0*/  UMOV UR12, UR8 ;  /* 0x00000008000c7c82 */ /* 0x000fe20008000000 */
        /* <DEDUP_REMOVED lines=9> */
[----:B--2---:R-:W-:-:S06]  /*5570*/  WARPGROUP.ARRIVE ;  /* 0x00000000000079c5 */ /* 0x004fcc0000000000 */
[----:B------:R-:W-:Y:S03]  /*5580*/  HGMMA.64x32x16.F32.BF16 R120, gdesc[UR12], R120, gsb0 ;  /* 0x006000000c7879f0 */ /* 0x000fe60008001878 */
[----:B------:R-:W-:Y:S02]  /*5590*/  WARPGROUP.DEPBAR.LE gsb0, 0x0 ;  /* 0x00008000000079c5 */ /* 0x000fe40000010000 */
[----:B------:R-:W-:-:S06]  /*55a0*/  WARPGROUP.ARRIVE ;  /* 0x00000000000079c5 */ /* 0x000fcc0000000000 */
[----:B------:R-:W-:Y:S03]  /*55b0*/  HGMMA.64x32x16.F32.BF16 R184, gdesc[UR24], R184, gsb0 ;  /* 0x0060000018b879f0 */ /* 0x000fe600080018b8 */
[----:B------:R-:W-:Y:S02]  /*55c0*/  WARPGROUP.DEPBAR.LE gsb0, 0x0 ;  /* 0x00008000000079c5 */ /* 0x000fe40000010000 */
[----:B---3--:R-:W-:-:S06]  /*55d0*/  WARPGROUP.ARRIVE ;  /* 0x00000000000079c5 */ /* 0x008fcc0000000000 */
[----:B------:R-:W-:Y:S03]  /*55e0*/  HGMMA.64x32x16.F32.BF16 R88, gdesc[UR44], R88, gsb0 ;  /* 0x006000002c5879f0 */ /* 0x000fe60008001858 */
[----:B------:R-:W-:Y:S02]  /*55f0*/  WARPGROUP.DEPBAR.LE gsb0, 0x0 ;  /* 0x00008000000079c5 */ /* 0x000fe40000010000 */
[----:B------:R-:W-:-:S06]  /*5600*/  WARPGROUP.ARRIVE ;  /* 0x00000000000079c5 */ /* 0x000fcc0000000000 */
[----:B------:R-:W-:Y:S03]  /*5610*/  HGMMA.64x32x16.F32.BF16 R24, gdesc[UR20], R24, gsb0 ;  /* 0x00600000141879f0 */ /* 0x000fe60008001818 */
[----:B------:R-:W-:Y:S02]  /*5620*/  WARPGROUP.DEPBAR.LE gsb0, 0x0 ;  /* 0x00008000000079c5 */ /* 0x000fe40000010000 */
[----:B------:R-:W-:-:S06]  /*5630*/  WARPGROUP.ARRIVE ;  /* 0x00000000000079c5 */ /* 0x000fcc0000000000 */
[----:B------:R-:W-:Y:S01]  /*5640*/  HGMMA.64x32x16.F32.BF16 R104, gdesc[UR16], R104, gsb0 ;  /* 0x00600000106879f0 */ /* 0x000fe20008001868 */
[----:B------:R-:W-:Y:S01]  /*5650*/  UMOV UR4, UR8 ;  /* 0x0000000800047c82 */ /* 0x000fe20008000000 */
[----:B------:R-:W-:Y:S01]  /*5660*/  UMOV UR5, UR9 ;  /* 0x0000000900057c82 */ /* 0x000fe20008000000 */
[----:B------:R-:W-:Y:S01]  /*5670*/  STL.64 [R1+0x40], R88 ;  /* 0x0000405801007387 */ /* 0x000fe20000100a00 */
[----:B------:R-:W-:Y:S01]  /*5680*/  IMAD.MOV.U32 R70, RZ, RZ, R3 ;  /* 0x000000ffff467224 */ /* 0x000fe200078e0003 */
[----:B------:R-:W-:Y:S01]  /*5690*/  MOV R69, R16 ;  /* 0x0000001000457202 */ /* 0x000fe20000000f00 */
[----:B------:R-:W-:Y:S01]  /*56a0*/  IMAD.MOV.U32 R71, RZ, RZ, R2 ;  /* 0x000000ffff477224 */ /* 0x000fe200078e0002 */
[----:B------:R-:W-:Y:S01]  /*56b0*/  STL.64 [R1+0x48], R90 ;  /* 0x0000485a01007387 */ /* 0x000fe20000100a00 */
[----:B------:R-:W-:Y:S02]  /*56c0*/  IMAD.MOV.U32 R68, RZ, RZ, R17 ;  /* 0x000000ffff447224 */ /* 0x000fe400078e0011 */
[----:B------:R-:W-:Y:S01]  /*56d0*/  IMAD.MOV.U32 R3, RZ, RZ, R102 ;  /* 0x000000ffff037224 */ /* 0x000fe200078e0066 */
[----:B------:R0:W-:Y:S01]  /*56e0*/  STL [R1+0x50], R92 ;  /* 0x0000505c01007387 */ /* 0x0001e20000100800 */
[----:B------:R-:W-:-:S02]  /*56f0*/  IMAD.MOV.U32 R2, RZ, RZ, R103 ;  /* 0x000000ffff027224 */ /* 0x000fc400078e0067 */
[----:B------:R-:W-:Y:S01]  /*5700*/  IMAD.MOV.U32 R66, RZ, RZ, R22 ;  /* 0x000000ffff427224 */ /* 0x000fe200078e0016 */
[----:B------:R-:W2:Y:S01]  /*5710*/  LDL.LU.64 R102, [R1+0xbb8] ;  /* 0x000bb80001667983 */ /* 0x000ea20000300a00 */
[----:B------:R-:W-:Y:S02]  /*5720*/  IMAD.MOV.U32 R67, RZ, RZ, R21 ;  /* 0x000000ffff437224 */ /* 0x000fe400078e0015 */
[----:B------:R-:W-:Y:S02]  /*5730*/  IMAD.MOV.U32 R17, RZ, RZ, R100 ;  /* 0x000000ffff117224 */ /* 0x000fe400078e0064 */
[----:B------:R-:W-:Y:S01]  /*5740*/  IMAD.MOV.U32 R16, RZ, RZ, R101 ;  /* 0x000000ffff107224 */ /* 0x000fe200078e0065 */
[----:B------:R-:W-:Y:S01]  /*5750*/  MOV R62, R234 ;  /* 0x000000ea003e7202 */ /* 0x000fe20000000f00 */
[----:B------:R-:W-:Y:S01]  /*5760*/  IMAD.MOV.U32 R64, RZ, RZ, R232 ;  /* 0x000000ffff407224 */ /* 0x000fe200078e00e8 */
[----:B------:R-:W3:Y:S01]  /*5770*/  LDL.LU.64 R100, [R1+0xbb0] ;  /* 0x000bb00001647983 */ /* 0x000ee20000300a00 */
[----:B------:R-:W-:Y:S01]  /*5780*/  IMAD.MOV.U32 R65, RZ, RZ, R23 ;  /* 0x000000ffff417224 */ /* 0x000fe200078e0017 */
[----:B------:R-:W-:Y:S01]  /*5790*/  MOV R23, R97 ;  /* 0x0000006100177202 */ /* 0x000fe20000000f00 */
[----:B------:R-:W-:-:S02]  /*57a0*/  IMAD.MOV.U32 R22, RZ, RZ, R98 ;  /* 0x000000ffff167224 */ /* 0x000fc400078e0062 */
[----:B------:R-:W-:Y:S02]  /*57b0*/  IMAD.MOV.U32 R21, RZ, RZ, R99 ;  /* 0x000000ffff157224 */ /* 0x000fe400078e0063 */
[----:B------:R-:W-:Y:S01]  /*57c0*/  IMAD.MOV.U32 R63, RZ, RZ, R233 ;  /* 0x000000ffff3f7224 */ /* 0x000fe200078e00e9 */
[----:B------:R-:W4:Y:S01]  /*57d0*/  LDL.LU.64 R98, [R1+0xba8] ;  /* 0x000ba80001627983 */ /* 0x000f220000300a00 */
[----:B------:R-:W-:Y:S02]  /*57e0*/  WARPGROUP.DEPBAR.LE gsb0, 0x0 ;  /* 0x00008000000079c5 */ /* 0x000fe40000010000 */
[----:B------:R-:W-:-:S06]  /*57f0*/  WARPGROUP.ARRIVE ;  /* 0x00000000000079c5 */ /* 0x000fcc0000000000 */
[----:B------:R-:W-:Y:S01]  /*5800*/  HGMMA.64x32x16.F32.BF16 R168, gdesc[UR4], R168, gsb0 ;  /* 0x0060000004a879f0 */ /* 0x000fe200080018a8 */
[----:B------:R-:W-:Y:S02]  /*5810*/  IMAD.MOV.U32 R232, RZ, RZ, R96 ;  /* 0x000000ffffe87224 */ /* 0x000fe400078e0060 */
[----:B------:R-:W-:Y:S01]  /*5820*/  IMAD.MOV.U32 R61, RZ, RZ, R235 ;  /* 0x000000ffff3d7224 */ /* 0x000fe200078e00eb */
[----:B------:R-:W2:Y:S01]  /*5830*/  LDL.LU.64 R96, [R1+0xba0] ;  /* 0x000ba00001607983 */ /* 0x000ea20000300a00 */
[----:B------:R-:W-:Y:S02]  /*5840*/  IMAD.MOV.U32 R234, RZ, RZ, R94 ;  /* 0x000000ffffea7224 */ /* 0x000fe400078e005e */
[----:B------:R-:W-:Y:S02]  /*5850*/  IMAD.MOV.U32 R233, RZ, RZ, R95 ;  /* 0x000000ffffe97224 */ /* 0x000fe400078e005f */
[----:B------:R-:W-:Y:S01]  /*5860*/  IMAD.MOV.U32 R235, RZ, RZ, R93 ;  /* 0x000000ffffeb7224 */ /* 0x000fe200078e005d */
[----:B------:R-:W3:Y:S04]  /*5870*/  LDL.LU.64 R94, [R1+0xb98] ;  /* 0x000b9800015e7983 */ /* 0x000ee80000300a00 */
[----:B0-----:R-:W4:Y:S04]  /*5880*/  LDL.LU.64 R92, [R1+0xb90] ;  /* 0x000b9000015c7983 */ /* 0x001f280000300a00 */
[----:B------:R-:W2:Y:S04]  /*5890*/  LDL.LU.64 R90, [R1+0xb88] ;  /* 0x000b8800015a7983 */ /* 0x000ea80000300a00 */
[----:B------:R-:W3:Y:S04]  /*58a0*/  LDL.LU.64 R88, [R1+0xb80] ;  /* 0x000b800001587983 */ /* 0x000ee80000300a00 */
[----:B------:R-:W-:Y:S04]  /*58b0*/  STL.64 [R1+0x140], R24 ;  /* 0x0001401801007387 */ /* 0x000fe80000100a00 */
[----:B------:R-:W-:Y:S04]  /*58c0*/  STL.64 [R1+0x148], R26 ;  /* 0x0001481a01007387 */ /* 0x000fe80000100a00 */
[----:B------:R-:W-:Y:S04]  /*58d0*/  STL.64 [R1+0x150], R28 ;  /* 0x0001501c01007387 */ /* 0x000fe80000100a00 */
[----:B------:R-:W-:Y:S04]  /*58e0*/  STL.64 [R1+0x158], R30 ;  /* 0x0001581e01007387 */ /* 0x000fe80000100a00 */
[----:B------:R-:W-:Y:S04]  /*58f0*/  STL.64 [R1+0x160], R32 ;  /* 0x0001602001007387 */ /* 0x000fe80000100a00 */
[----:B------:R-:W-:Y:S04]  /*5900*/  STL.64 [R1+0x168], R34 ;  /* 0x0001682201007387 */ /* 0x000fe80000100a00 */
[----:B------:R-:W-:Y:S04]  /*5910*/  STL.64 [R1+0x170], R36 ;  /* 0x0001702401007387 */ /* 0x000fe80000100a00 */
[----:B------:R0:W-:Y:S04]  /*5920*/  STL.64 [R1+0x178], R38 ;  /* 0x0001782601007387 */ /* 0x0001e80000100a00 */
[----:B0-----:R-:W4:Y:S04]  /*5930*/  LDL.LU.64 R38, [R1+0xb78] ;  /* 0x000b780001267983 */ /* 0x001f280000300a00 */
[----:B------:R-:W4:Y:S04]  /*5940*/  LDL.LU.64 R36, [R1+0xb70] ;  /* 0x000b700001247983 */ /* 0x000f280000300a00 */
[----:B------:R-:W4:Y:S04]  /*5950*/  LDL.LU.64 R34, [R1+0xb68] ;  /* 0x000b680001227983 */ /* 0x000f280000300a00 */
[----:B------:R-:W4:Y:S04]  /*5960*/  LDL.LU.64 R32, [R1+0xb60] ;  /* 0x000b600001207983 */ /* 0x000f280000300a00 */
[----:B------:R-:W4:Y:S04]  /*5970*/  LDL.LU.64 R30, [R1+0xb58] ;  /* 0x000b5800011e7983 */ /* 0x000f280000300a00 */
[----:B------:R-:W4:Y:S04]  /*5980*/  LDL.LU.64 R28, [R1+0xb50] ;  /* 0x000b5000011c7983 */ /* 0x000f280000300a00 */
[----:B------:R-:W4:Y:S04]  /*5990*/  LDL.LU.64 R26, [R1+0xb48] ;  /* 0x000b4800011a7983 */ /* 0x000f280000300a00 */
[----:B------:R-:W4:Y:S04]  /*59a0*/  LDL.LU.64 R24, [R1+0xb40] ;  /* 0x000b400001187983 */ /* 0x000f280000300a00 */
[----:B------:R-:W-:Y:S04]  /*59b0*/  STL.64 [R1+0x240], R104 ;  /* 0x0002406801007387 */ /* 0x000fe80000100a00 */
[----:B------:R-:W-:Y:S04]  /*59c0*/  STL.64 [R1+0x248], R106 ;  /* 0x0002486a01007387 */ /* 0x000fe80000100a00 */
[----:B------:R-:W-:Y:S04]  /*59d0*/  STL.64 [R1+0x250], R108 ;  /* 0x0002506c01007387 */ /* 0x000fe80000100a00 */
[----:B------:R-:W-:Y:S04]  /*59e0*/  STL.64 [R1+0x258], R110 ;  /* 0x0002586e01007387 */ /* 0x000fe80000100a00 */
[----:B------:R-:W-:Y:S04]  /*59f0*/  STL.64 [R1+0x260], R112 ;  /* 0x0002607001007387 */ /* 0x000fe80000100a00 */
[----:B------:R-:W-:Y:S04]  /*5a00*/  STL.64 [R1+0x268], R114 ;  /* 0x0002687201007387 */ /* 0x000fe80000100a00 */
[----:B------:R-:W-:Y:S04]  /*5a10*/  STL.64 [R1+0x270], R116 ;  /* 0x0002707401007387 */ /* 0x000fe80000100a00 */
[----:B------:R0:W-:Y:S01]  /*5a20*/  STL.64 [R1+0x278], R118 ;  /* 0x0002787601007387 */ /* 0x0001e20000100a00 */
[----:B------:R-:W-:-:S03]  /*5a30*/  WARPGROUP.DEPBAR.LE gsb0, 0x0 ;  /* 0x00008000000079c5 */ /* 0x000fc60000010000 */
[----:B0-----:R-:W2:Y:S04]  /*5a40*/  LDL.LU.64 R118, [R1+0xb38] ;  /* 0x000b380001767983 */ /* 0x001ea80000300a00 */
[----:B------:R-:W2:Y:S04]  /*5a50*/  LDL.LU.64 R116, [R1+0xb30] ;  /* 0x000b300001747983 */ /* 0x000ea80000300a00 */
[----:B------:R-:W2:Y:S04]  /*5a60*/  LDL.LU.64 R114, [R1+0xb28] ;  /* 0x000b280001727983 */ /* 0x000ea80000300a00 */
[----:B------:R-:W2:Y:S04]  /*5a70*/  LDL.LU.64 R112, [R1+0xb20] ;  /* 0x000b200001707983 */ /* 0x000ea80000300a00 */
[----:B------:R-:W2:Y:S04]  /*5a80*/  LDL.LU.64 R110, [R1+0xb18] ;  /* 0x000b1800016e7983 */ /* 0x000ea80000300a00 */
[----:B------:R-:W2:Y:S04]  /*5a90*/  LDL.LU.64 R108, [R1+0xb10] ;  /* 0x000b1000016c7983 */ /* 0x000ea80000300a00 */
[----:B------:R-:W2:Y:S04]  /*5aa0*/  LDL.LU.64 R106, [R1+0xb08] ;  /* 0x000b0800016a7983 */ /* 0x000ea80000300a00 */
[----:B------:R-:W2:Y:S04]  /*5ab0*/  LDL.LU.64 R104, [R1+0xb00] ;  /* 0x000b000001687983 */ /* 0x000ea80000300a00 */
        /* <DEDUP_REMOVED lines=16> */
[----:B------:R-:W-:Y:S01]  /*5bc0*/  UIADD3 UR12, UR51, 0x802, URZ ;  /* 0x00000802330c7890 */ /* 0x000fe2000fffe03f */
[----:B------:R-:W-:Y:S01]  /*5bd0*/  WARPGROUP.ARRIVE ;  /* 0x00000000000079c5 */ /* 0x000fe20000000000 */
[----:B------:R-:W-:-:S05]  /*5be0*/  UMOV UR5, 0x40000040 ;  /* 0x4000004000057882 */ /* 0x000fca0000000000 */
[----:B------:R-:W-:Y:S02]  /*5bf0*/  UMOV UR4, UR12 ;  /* 0x0000000c00047c82 */ /* 0x000fe40008000000 */
[----:B------:R-:W-:Y:S01]  /*5c00*/  HGMMA.64x32x16.F32.BF16 R56, gdesc[UR4], R56, gsb0 ;  /* 0x00600000043879f0 */ /* 0x000fe20008001838 */
[----:B------:R-:W-:Y:S01]  /*5c10*/  UMOV UR16, UR4 ;  /* 0x0000000400107c82 */ /* 0x000fe20008000000 */
[----:B------:R-:W-:Y:S01]  /*5c20*/  UMOV UR17, UR5 ;  /* 0x0000000500117c82 */ /* 0x000fe20008000000 */
[----:B------:R-:W-:Y:S02]  /*5c30*/  WARPGROUP.DEPBAR.LE gsb0, 0x0 ;  /* 0x00008000000079c5 */ /* 0x000fe40000010000 */
[----:B------:R-:W-:-:S06]  /*5c40*/  WARPGROUP.ARRIVE ;  /* 0x00000000000079c5 */ /* 0x000fcc0000000000 */
        /* <DEDUP_REMOVED lines=14> */
[----:B---3--:R-:W-:-:S06]  /*5d30*/  WARPGROUP.ARRIVE ;  /* 0x00000000000079c5 */ /* 0x008fcc0000000000 */
[----:B------:R-:W-:Y:S01]  /*5d40*/  HGMMA.64x32x16.F32.BF16 R168, gdesc[UR24], R168, gsb0 ;  /* 0x0060000018a879f0 */ /* 0x000fe200080018a8 */
[----:B------:R-:W-:Y:S01]  /*5d50*/  UMOV UR12, UR4 ;  /* 0x00000004000c7c82 */ /* 0x000fe20008000000 */
[----:B------:R-:W-:Y:S01]  /*5d60*/  UMOV UR13, UR5 ;  /* 0x00000005000d7c82 */ /* 0x000fe20008000000 */
        /* <DEDUP_REMOVED lines=8> */
[----:B------:R-:W-:-:S02]  /*5df0*/  WARPGROUP.DEPBAR.LE gsb0, 0x0 ;  /* 0x00008000000079c5 */ /* 0x000fc40000010000 */
[----:B--2---:R-:W-:-:S06]  /*5e00*/  WARPGROUP.ARRIVE ;  /* 0x00000000000079c5 */ /* 0x004fcc0000000000 */
[----:B------:R-:W-:Y:S01]  /*5e10*/  HGMMA.64x32x16.F32.BF16 R104, gdesc[UR12], R104, gsb0 ;  /* 0x006000000c6879f0 */ /* 0x000fe20008001868 */
[----:B------:R-:W-:Y:S04]  /*5e20*/  STL.64 [R1+0x200], R72 ;  /* 0x0002004801007387 */ /* 0x000fe80000100a00 */
        /* <DEDUP_REMOVED lines=15> */
[----:B------:R-:W-:Y:S04]  /*5f20*/  STL.64 [R1], R200 ;  /* 0x000000c801007387 */ /* 0x000fe80000100a00 */
        /* <DEDUP_REMOVED lines=28> */
[----:B------:R0:W-:Y:S04]  /*60f0*/  STL.64 [R1+0x858], R110 ;  /* 0x0008586e01007387 */ /* 0x0001e80000100a00 */
[----:B------:R1:W-:Y:S04]  /*6100*/  STL.64 [R1+0x850], R108 ;  /* 0x0008506c01007387 */ /* 0x0003e80000100a00 */
[----:B------:R3:W-:Y:S04]  /*6110*/  STL.64 [R1+0x848], R106 ;  /* 0x0008486a01007387 */ /* 0x0007e80000100a00 */
[----:B------:R4:W-:Y:S01]  /*6120*/  STL.64 [R1+0x840], R104 ;  /* 0x0008406801007387 */ /* 0x0009e20000100a00 */
[----:B0-----:R-:W-:-:S02]  /*6130*/  IMAD.MOV.U32 R110, RZ, RZ, R50 ;  /* 0x000000ffff6e7224 */ /* 0x001fc400078e0032 */
[----:B-1----:R-:W-:Y:S02]  /*6140*/  IMAD.MOV.U32 R108, RZ, RZ, R48 ;  /* 0x000000ffff6c7224 */ /* 0x002fe400078e0030 */
[----:B---3--:R-:W-:Y:S01]  /*6150*/  IMAD.MOV.U32 R106, RZ, RZ, R46 ;  /* 0x000000ffff6a7224 */ /* 0x008fe200078e002e */
[----:B----4-:R-:W-:Y:S01]  /*6160*/  MOV R104, R44 ;  /* 0x0000002c00687202 */ /* 0x010fe20000000f00 */
[----:B------:R-:W-:Y:S01]  /*6170*/  IMAD.MOV.U32 R105, RZ, RZ, R45 ;  /* 0x000000ffff697224 */ /* 0x000fe200078e002d */
[----:B------:R-:W3:Y:S01]  /*6180*/  LDL.LU R44, [R1+0xabc] ;  /* 0x000abc00012c7983 */ /* 0x000ee20000300800 */
[----:B------:R-:W-:-:S03]  /*6190*/  IMAD.MOV.U32 R107, RZ, RZ, R47 ;  /* 0x000000ffff6b7224 */ /* 0x000fc600078e002f */
[----:B------:R-:W3:Y:S01]  /*61a0*/  LDL.LU R45, [R1+0xab8] ;  /* 0x000ab800012d7983 */ /* 0x000ee20000300800 */
[----:B------:R-:W-:-:S03]  /*61b0*/  IMAD.MOV.U32 R109, RZ, RZ, R49 ;  /* 0x000000ffff6d7224 */ /* 0x000fc600078e0031 */
[----:B------:R-:W3:Y:S01]  /*61c0*/  LDL.LU R46, [R1+0xab4] ;  /* 0x000ab400012e7983 */ /* 0x000ee20000300800 */
[----:B------:R-:W-:-:S03]  /*61d0*/  MOV R111, R51 ;  /* 0x00000033006f7202 */ /* 0x000fc60000000f00 */
[----:B------:R-:W3:Y:S01]  /*61e0*/  LDL.LU R47, [R1+0xab0] ;  /* 0x000ab000012f7983 */ /* 0x000ee20000300800 */
[----:B------:R-:W-:-:S03]  /*61f0*/  IMAD.MOV.U32 R112, RZ, RZ, R52 ;  /* 0x000000ffff707224 */ /* 0x000fc600078e0034 */
[----:B------:R-:W3:Y:S01]  /*6200*/  LDL.LU R48, [R1+0xaac] ;  /* 0x000aac0001307983 */ /* 0x000ee20000300800 */
[----:B------:R-:W-:-:S03]  /*6210*/  IMAD.MOV.U32 R113, RZ, RZ, R53 ;  /* 0x000000ffff717224 */ /* 0x000fc600078e0035 */
[----:B------:R-:W3:Y:S01]  /*6220*/  LDL.LU R49, [R1+0xaa8] ;  /* 0x000aa80001317983 */ /* 0x000ee20000300800 */
[----:B------:R-:W-:-:S03]  /*6230*/  IMAD.MOV.U32 R114, RZ, RZ, R54 ;  /* 0x000000ffff727224 */ /* 0x000fc600078e0036 */
[----:B------:R-:W3:Y:S01]  /*6240*/  LDL.LU R50, [R1+0xaa4] ;  /* 0x000aa40001327983 */ /* 0x000ee20000300800 */
[----:B------:R-:W-:-:S03]  /*6250*/  IMAD.MOV.U32 R115, RZ, RZ, R55 ;  /* 0x000000ffff737224 */ /* 0x000fc600078e0037 */
[----:B------:R-:W3:Y:S04]  /*6260*/  LDL.LU R51, [R1+0xaa0] ;  /* 0x000aa00001337983 */ /* 0x000ee80000300800 */
[----:B------:R-:W3:Y:S04]  /*6270*/  LDL.LU R52, [R1+0xa9c] ;  /* 0x000a9c0001347983 */ /* 0x000ee80000300800 */
[----:B------:R-:W3:Y:S04]  /*6280*/  LDL.LU R53, [R1+0xa98] ;  /* 0x000a980001357983 */ /* 0x000ee80000300800 */
[----:B------:R-:W3:Y:S04]  /*6290*/  LDL.LU R54, [R1+0xa94] ;  /* 0x000a940001367983 */ /* 0x000ee80000300800 */
[----:B------:R-:W3:Y:S01]  /*62a0*/  LDL.LU R55, [R1+0xa90] ;  /* 0x000a900001377983 */ /* 0x000ee20000300800 */
[----:B------:R-:W-:Y:S01]  /*62b0*/  UMOV UR8, UR4 ;  /* 0x0000000400087c82 */ /* 0x000fe20008000000 */
[----:B------:R-:W-:Y:S01]  /*62c0*/  UMOV UR9, UR5 ;  /* 0x0000000500097c82 */ /* 0x000fe20008000000 */
[----:B------:R-:W-:Y:S01]  /*62d0*/  IMAD.MOV.U32 R116, RZ, RZ, R228 ;  /* 0x000000ffff747224 */ /* 0x000fe200078e00e4 */
[----:B------:R-:W-:Y:S01]  /*62e0*/  MOV R118, R230 ;  /* 0x000000e600767202 */ /* 0x000fe20000000f00 */
[----:B------:R-:W4:Y:S01]  /*62f0*/  LDL.LU R228, [R1+0xa8c] ;  /* 0x000a8c0001e47983 */ /* 0x000f220000300800 */
[----:B------:R-:W-:-:S02]  /*6300*/  IMAD.MOV.U32 R117, RZ, RZ, R229 ;  /* 0x000000ffff757224 */ /* 0x000fc400078e00e5 */
[----:B------:R-:W-:Y:S01]  /*6310*/  IMAD.MOV.U32 R119, RZ, RZ, R231 ;  /* 0x000000ffff777224 */ /* 0x000fe200078e00e7 */
[----:B------:R-:W4:Y:S04]  /*6320*/  LDL.LU R229, [R1+0xa88] ;  /* 0x000a880001e57983 */ /* 0x000f280000300800 */
[----:B------:R-:W4:Y:S04]  /*6330*/  LDL.LU R230, [R1+0xa84] ;  /* 0x000a840001e67983 */ /* 0x000f280000300800 */
[----:B------:R-:W4:Y:S01]  /*6340*/  LDL.LU R231, [R1+0xa80] ;  /* 0x000a800001e77983 */ /* 0x000f220000300800 */
[----:B------:R-:W-:-:S02]  /*6350*/  IMAD.MOV.U32 R136, RZ, RZ, R88 ;  /* 0x000000ffff887224 */ /* 0x000fc400078e0058 */
[----:B------:R-:W-:Y:S01]  /*6360*/  IMAD.MOV.U32 R137, RZ, RZ, R89 ;  /* 0x000000ffff897224 */ /* 0x000fe200078e0059 */
[----:B------:R-:W-:Y:S01]  /*6370*/  MOV R139, R91 ;  /* 0x0000005b008b7202 */ /* 0x000fe20000000f00 */
[----:B------:R-:W-:Y:S02]  /*6380*/  IMAD.MOV.U32 R138, RZ, RZ, R90 ;  /* 0x000000ffff8a7224 */ /* 0x000fe400078e005a */
[----:B------:R-:W-:Y:S02]  /*6390*/  IMAD.MOV.U32 R140, RZ, RZ, R92 ;  /* 0x000000ffff8c7224 */ /* 0x000fe400078e005c */
[----:B------:R-:W-:Y:S02]  /*63a0*/  IMAD.MOV.U32 R141, RZ, RZ, R93 ;  /* 0x000000ffff8d7224 */ /* 0x000fe400078e005d */
[----:B------:R-:W-:Y:S02]  /*63b0*/  IMAD.MOV.U32 R142, RZ, RZ, R94 ;  /* 0x000000ffff8e7224 */ /* 0x000fe400078e005e */
        /* <DEDUP_REMOVED lines=24> */
[----:B------:R-:W-:Y:S01]  /*6540*/  IMAD.MOV.U32 R86, RZ, RZ, R38 ;  /* 0x000000ffff567224 */ /* 0x000fe200078e0026 */
[----:B---3--:R-:W-:-:S06]  /*6550*/  WARPGROUP.ARRIVE ;  /* 0x00000000000079c5 */ /* 0x008fcc0000000000 */
[----:B------:R-:W-:Y:S03]  /*6560*/  HGMMA.64x32x16.F32.BF16 R40, gdesc[UR8], R40, gsb0 ;  /* 0x00600000082879f0 */ /* 0x000fe60008001828 */
[----:B------:R-:W-:Y:S02]  /*6570*/  WARPGROUP.DEPBAR.LE gsb0, 0x0 ;  /* 0x00008000000079c5 */ /* 0x000fe40000010000 */
        /* <DEDUP_REMOVED lines=9> */
[----:B-1----:R-:W-:Y:S01]  /*6610*/  IMAD.MOV.U32 R44, RZ, RZ, R156 ;  /* 0x000000ffff2c7224 */ /* 0x002fe200078e009c */
[----:B------:R-:W-:Y:S01]  /*6620*/  MOV R45, R157 ;  /* 0x0000009d002d7202 */ /* 0x000fe20000000f00 */
[----:B---3--:R-:W-:Y:S02]  /*6630*/  IMAD.MOV.U32 R42, RZ, RZ, R154 ;  /* 0x000000ffff2a7224 */ /* 0x008fe400078e009a */
[----:B--2---:R-:W-:Y:S02]  /*6640*/  IMAD.MOV.U32 R40, RZ, RZ, R152 ;  /* 0x000000ffff287224 */ /* 0x004fe400078e0098 */
[----:B------:R-:W2:Y:S01]  /*6650*/  LDL.LU R152, [R1+0xa7c] ;  /* 0x000a7c0001987983 */ /* 0x000ea20000300800 */
[----:B------:R-:W-:Y:S02]  /*6660*/  IMAD.MOV.U32 R41, RZ, RZ, R153 ;  /* 0x000000ffff297224 */ /* 0x000fe400078e0099 */
[----:B------:R-:W-:Y:S01]  /*6670*/  IMAD.MOV.U32 R43, RZ, RZ, R155 ;  /* 0x000000ffff2b7224 */ /* 0x000fe200078e009b */
[----:B------:R-:W2:Y:S04]  /*6680*/  LDL.LU R153, [R1+0xa78] ;  /* 0x000a780001997983 */ /* 0x000ea80000300800 */
        /* <DEDUP_REMOVED lines=18> */
[----:B------:R-:W2:Y:S04]  /*67b0*/  LDL.LU R163, [R1+0xa50] ;  /* 0x000a500001a37983 */ /* 0x000ea80000300800 */
[----:B------:R-:W2:Y:S04]  /*67c0*/  LDL.LU R164, [R1+0xa4c] ;  /* 0x000a4c0001a47983 */ /* 0x000ea80000300800 */
[----:B------:R-:W2:Y:S04]  /*67d0*/  LDL.LU R165, [R1+0xa48] ;  /* 0x000a480001a57983 */ /* 0x000ea80000300800 */
[----:B------:R-:W2:Y:S04]  /*67e0*/  LDL.LU R166, [R1+0xa44] ;  /* 0x000a440001a67983 */ /* 0x000ea80000300800 */
[----:B------:R-:W2:Y:S04]  /*67f0*/  LDL.LU R167, [R1+0xa40] ;  /* 0x000a400001a77983 */ /* 0x000ea80000300800 */
[----:B------:R-:W3:Y:S04]  /*6800*/  LDL.LU R88, [R1+0xa3c] ;  /* 0x000a3c0001587983 */ /* 0x000ee80000300800 */
        /* <DEDUP_REMOVED lines=15> */
[----:B------:R-:W4:Y:S04]  /*6900*/  LDL.LU R24, [R1+0x9fc] ;  /* 0x0009fc0001187983 */ /* 0x000f280000300800 */
        /* <DEDUP_REMOVED lines=32> */
[----:B------:R-:W-:-:S06]  /*6b10*/  UMOV UR9, 0x40000040 ;  /* 0x4000004000097882 */ /* 0x000fcc0000000000 */
[----:B------:R-:W-:Y:S01]  /*6b20*/  UMOV UR8, UR16 ;  /* 0x0000001000087c82 */ /* 0x000fe20008000000 */
[----:B------:R-:W-:Y:S01]  /*6b30*/  UMOV UR13, UR9 ;  /* 0x00000009000d7c82 */ /* 0x000fe20008000000 */
[----:B------:R-:W-:Y:S01]  /*6b40*/  UMOV UR12, UR8 ;  /* 0x00000008000c7c82 */ /* 0x000fe20008000000 */
[----:B------:R-:W-:Y:S01]  /*6b50*/  UMOV UR24, UR8 ;  /* 0x0000000800187c82 */ /* 0x000fe20008000000 */
[----:B------:R-:W-:Y:S01]  /*6b60*/  UMOV UR25, UR9 ;  /* 0x0000000900197c82 */ /* 0x000fe20008000000 */
[----:B------:R-:W-:Y:S01]  /*6b70*/  UMOV UR44, UR8 ;  /* 0x00000008002c7c82 */ /* 0x000fe20008000000 */
[----:B------:R-:W-:Y:S01]  /*6b80*/  UMOV UR45, UR9 ;  /* 0x00000009002d7c82 */ /* 0x000fe20008000000 */
[----:B----4-:R-:W-:-:S06]  /*6b90*/  WARPGROUP.ARRIVE ;  /* 0x00000000000079c5 */ /* 0x010fcc0000000000 */
[----:B------:R-:W-:Y:S03]  /*6ba0*/  HGMMA.64x32x16.F32.BF16 R24, gdesc[UR8], R24, gsb0 ;  /* 0x00600000081879f0 */ /* 0x000fe60008001818 */
[----:B------:R-:W-:Y:S02]  /*6bb0*/  WARPGROUP.DEPBAR.LE gsb0, 0x0 ;  /* 0x00008000000079c5 */ /* 0x000fe40000010000 */
[----:B---3--:R-:W-:-:S06]  /*6bc0*/  WARPGROUP.ARRIVE ;  /* 0x00000000000079c5 */ /* 0x008fcc0000000000 */
[----:B------:R-:W-:Y:S03]  /*6bd0*/  HGMMA.64x32x16.F32.BF16 R88, gdesc[UR12], R88, gsb0 ;  /* 0x006000000c5879f0 */ /* 0x000fe60008001858 */
[----:B------:R-:W-:Y:S02]  /*6be0*/  WARPGROUP.DEPBAR.LE gsb0, 0x0 ;  /* 0x00008000000079c5 */ /* 0x000fe40000010000 */
[----:B--2---:R-:W-:-:S06]  /*6bf0*/  WARPGROUP.ARRIVE ;  /* 0x00000000000079c5 */ /* 0x004fcc0000000000 */
[----:B------:R-:W-:Y:S03]  /*6c00*/  HGMMA.64x32x16.F32.BF16 R152, gdesc[UR24], R152, gsb0 ;  /* 0x00600000189879f0 */ /* 0x000fe60008001898 */
        /* <DEDUP_REMOVED lines=8> */
[----:B------:R-:W-:Y:S01]  /*6c90*/  UIADD3 UR17, UR51, 0x4, URZ ;  /* 0x0000000433117890 */ /* 0x000fe2000fffe03f */
[----:B------:R-:W-:-:S06]  /*6ca0*/  UMOV UR16, UR8 ;  /* 0x0000000800107c82 */ /* 0x000fcc0008000000 */
        /* <DEDUP_REMOVED lines=26> */
[----:B------:R-:W-:Y:S01]  /*6e50*/  UIADD3 UR14, UR54, 0x4, URZ ;  /* 0x00000004360e7890 */ /* 0x000fe2000fffe03f */
[----:B------:R-:W-:Y:S01]  /*6e60*/  UMOV UR5, 0x40000040 ;  /* 0x4000004000057882 */ /* 0x000fe20000000000 */
[----:B------:R-:W-:-:S05]  /*6e70*/  UMOV UR7, 0x40000040 ;  /* 0x4000004000077882 */ /* 0x000fca0000000000 */
[----:B------:R-:W-:Y:S01]  /*6e80*/  UMOV UR6, UR14 ;  /* 0x0000000e00067c82 */ /* 0x000fe20008000000 */
[----:B------:R-:W-:Y:S04]  /*6e90*/  STL.64 [R1+0xc0], R56 ;  /* 0x0000c03801007387 */ /* 0x000fe80000100a00 */
[----:B------:R-:W-:Y:S01]  /*6ea0*/  STL.64 [R1+0xc8], R58 ;  /* 0x0000c83a01007387 */ /* 0x000fe20000100a00 */
[----:B------:R-:W-:Y:S02]  /*6eb0*/  WARPGROUP.DEPBAR.LE gsb0, 0x0 ;  /* 0x00008000000079c5 */ /* 0x000fe40000010000 */
[----:B------:R-:W-:-:S06]  /*6ec0*/  WARPGROUP.ARRIVE ;  /* 0x00000000000079c5 */ /* 0x000fcc0000000000 */
[----:B------:R-:W-:Y:S01]  /*6ed0*/  HGMMA.64x32x16.F32.BF16 R200, gdesc[UR4], R200, gsb0 ;  /* 0x0060000004c879f0 */ /* 0x000fe200080018c8 */
[----:B------:R-:W-:Y:S04]  /*6ee0*/  STL.64 [R1+0xd0], R60 ;  /* 0x0000d03c01007387 */ /* 0x000fe80000100a00 */
[----:B------:R-:W-:Y:S04]  /*6ef0*/  STL.64 [R1+0xd8], R62 ;  /* 0x0000d83e01007387 */ /* 0x000fe80000100a00 */
[----:B------:R-:W-:Y:S04]  /*6f00*/  STL.64 [R1+0xe0], R64 ;  /* 0x0000e04001007387 */ /* 0x000fe80000100a00 */
[----:B------:R-:W-:Y:S04]  /*6f10*/  STL.64 [R1+0xe8], R66 ;  /* 0x0000e84201007387 */ /* 0x000fe80000100a00 */
[----:B------:R-:W-:Y:S04]  /*6f20*/  STL.64 [R1+0xf0], R68 ;  /* 0x0000f04401007387 */ /* 0x000fe80000100a00 */
[----:B------:R0:W-:Y:S04]  /*6f30*/  STL.64 [R1+0xf8], R70 ;  /* 0x0000f84601007387 */ /* 0x0001e80000100a00 */
        /* <DEDUP_REMOVED lines=56> */
[----:B------:R-:W2:Y:S01]  /*72c0*/  LDL.LU.64 R200, [R1+0x8c0] ;  /* 0x0008c00001c87983 */ /* 0x000ea20000300a00 */
[----:B------:R-:W-:Y:S01]  /*72d0*/  UIADD3 UR26, UR54, 0x104, URZ ;  /* 0x00000104361a7890 */ /* 0x000fe2000fffe03f */
[----:B------:R-:W-:Y:S01]  /*72e0*/  WARPGROUP.ARRIVE ;  /* 0x00000000000079c5 */ /* 0x000fe20000000000 */
[----:B------:R-:W-:Y:S01]  /*72f0*/  UMOV UR24, UR4 ;  /* 0x0000000400187c82 */ /* 0x000fe20008000000 */
[----:B------:R-:W-:Y:S01]  /*7300*/  UMOV UR25, UR5 ;  /* 0x0000000500197c82 */ /* 0x000fe20008000000 */
[----:B------:R-:W-:-:S05]  /*7310*/  UMOV UR27, 0x40000040 ;  /* 0x40000040001b7882 */ /* 0x000fca0000000000 */
[----:B------:R-:W-:Y:S01]  /*7320*/  HGMMA.64x32x16.F32.BF16 R40, gdesc[UR24], R40, gsb0 ;  /* 0x00600000182879f0 */ /* 0x000fe20008001828 */
[----:B------:R-:W-:Y:S01]  /*7330*/  UIADD3 UR8, UR54, 0x204, URZ ;  /* 0x0000020436087890 */ /* 0x000fe2000fffe03f */
[----:B------:R-:W-:Y:S01]  /*7340*/  UMOV UR12, UR4 ;  /* 0x00000004000c7c82 */ /* 0x000fe20008000000 */
[----:B------:R-:W-:Y:S01]  /*7350*/  UMOV UR13, UR5 ;  /* 0x00000005000d7c82 */ /* 0x000fe20008000000 */
[----:B------:R-:W-:-:S04]  /*7360*/  UMOV UR15, 0x40000040 ;  /* 0x40000040000f7882 */ /* 0x000fc80000000000 */
[----:B------:R-:W-:Y:S01]  /*7370*/  UMOV UR14, UR8 ;  /* 0x00000008000e7c82 */ /* 0x000fe20008000000 */
[----:B------:R-:W-:Y:S02]  /*7380*/  WARPGROUP.DEPBAR.LE gsb0, 0x0 ;  /* 0x00008000000079c5 */ /* 0x000fe40000010000 */
[----:B------:R-:W-:-:S06]  /*7390*/  WARPGROUP.ARRIVE ;  /* 0x00000000000079c5 */ /* 0x000fcc0000000000 */
[----:B------:R-:W-:Y:S01]  /*73a0*/  HGMMA.64x32x16.F32.BF16 R104, gdesc[UR12], R104, gsb0 ;  /* 0x006000000c6879f0 */ /* 0x000fe20008001868 */
[----:B------:R-:W-:Y:S01]  /*73b0*/  UIADD3 UR22, UR54, 0x304, URZ ;  /* 0x0000030436167890 */ /* 0x000fe2000fffe03f */
[----:B------:R-:W-:Y:S01]  /*73c0*/  UMOV UR20, UR4 ;  /* 0x0000000400147c82 */ /* 0x000fe20008000000 */
[----:B------:R-:W-:Y:S01]  /*73d0*/  UMOV UR21, UR5 ;  /* 0x0000000500157c82 */ /* 0x000fe20008000000 */
[----:B------:R-:W-:Y:S01]  /*73e0*/  UMOV UR23, 0x40000040 ;  /* 0x4000004000177882 */ /* 0x000fe20000000000 */
        /* <DEDUP_REMOVED lines=8> */
[----:B------:R-:W-:Y:S01]  /*7470*/  UIADD3 UR10, UR54, 0x504, URZ ;  /* 0x00000504360a7890 */ /* 0x000fe2000fffe03f */
[----:B------:R-:W-:Y:S01]  /*7480*/  UMOV UR8, UR4 ;  /* 0x0000000400087c82 */ /* 0x000fe20008000000 */
[----:B------:R-:W-:Y:S01]  /*7490*/  UMOV UR9, UR5 ;  /* 0x0000000500097c82 */ /* 0x000fe20008000000 */
[----:B------:R-:W-:Y:S01]  /*74a0*/  UMOV UR11, 0x40000040 ;  /* 0x40000040000b7882 */ /* 0x000fe20000000000 */
[----:B------:R-:W-:Y:S04]  /*74b0*/  STL.64 [R1+0x280], R40 ;  /* 0x0002802801007387 */ /* 0x000fe80000100a00 */
[----:B------:R-:W-:Y:S01]  /*74c0*/  STL.64 [R1+0x288], R42 ;  /* 0x0002882a01007387 */ /* 0x000fe20000100a00 */
        /* <DEDUP_REMOVED lines=11> */
[----:B------:R-:W-:-:S02]  /*7580*/  WARPGROUP.DEPBAR.LE gsb0, 0x0 ;  /* 0x00008000000079c5 */ /* 0x000fc40000010000 */
[----:B----4-:R-:W-:-:S06]  /*7590*/  WARPGROUP.ARRIVE ;  /* 0x00000000000079c5 */ /* 0x010fcc0000000000 */
[----:B------:R-:W-:Y:S01]  /*75a0*/  HGMMA.64x32x16.F32.BF16 R136, gdesc[UR8], R136, gsb0 ;  /* 0x00600000088879f0 */ /* 0x000fe20008001888 */
[----:B------:R4:W-:Y:S01]  /*75b0*/  STL.64 [R1+0x198], R110 ;  /* 0x0001986e01007387 */ /* 0x0009e20000100a00 */
[----:B------:R-:W-:-:S03]  /*75c0*/  IMAD.MOV.U32 R20, RZ, RZ, R168 ;  /* 0x000000ffff147224 */ /* 0x000fc600078e00a8 */
[----:B------:R3:W-:Y:S01]  /*75d0*/  STL.64 [R1+0x1a0], R112 ;  /* 0x0001a07001007387 */ /* 0x0007e20000100a00 */
[----:B------:R-:W-:-:S03]  /*75e0*/  IMAD.MOV.U32 R19, RZ, RZ, R169 ;  /* 0x000000ffff137224 */ /* 0x000fc600078e00a9 */
[----:B------:R3:W-:Y:S01]  /*75f0*/  STL.64 [R1+0x1a8], R114 ;  /* 0x0001a87201007387 */ /* 0x0007e20000100a00 */
[----:B------:R-:W-:-:S03]  /*7600*/  IMAD.MOV.U32 R18, RZ, RZ, R170 ;  /* 0x000000ffff127224 */ /* 0x000fc600078e00aa */
[----:B------:R3:W-:Y:S01]  /*7610*/  STL.64 [R1+0x1b0], R116 ;  /* 0x0001b07401007387 */ /* 0x0007e20000100a00 */
[----:B------:R-:W-:-:S03]  /*7620*/  IMAD.MOV.U32 R15, RZ, RZ, R171 ;  /* 0x000000ffff0f7224 */ /* 0x000fc600078e00ab */
[----:B------:R3:W-:Y:S01]  /*7630*/  STL.64 [R1+0x1b8], R118 ;  /* 0x0001b87601007387 */ /* 0x0007e20000100a00 */
[----:B------:R-:W-:-:S03]  /*7640*/  MOV R14, R172 ;  /* 0x000000ac000e7202 */ /* 0x000fc60000000f00 */
[----:B------:R-:W3:Y:S04]  /*7650*/  LDL.LU R168, [R1+0x40] ;  /* 0x0000400001a87983 */ /* 0x000ee80000300800 */
[----:B------:R-:W3:Y:S04]  /*7660*/  LDL.LU R169, [R1+0x44] ;  /* 0x0000440001a97983 */ /* 0x000ee80000300800 */
[----:B------:R-:W3:Y:S04]  /*7670*/  LDL.LU R170, [R1+0x48] ;  /* 0x0000480001aa7983 */ /* 0x000ee80000300800 */
[----:B------:R-:W3:Y:S04]  /*7680*/  LDL.LU R171, [R1+0x4c] ;  /* 0x00004c0001ab7983 */ /* 0x000ee80000300800 */
[----:B------:R-:W3:Y:S01]  /*7690*/  LDL.LU R172, [R1+0x50] ;  /* 0x0000500001ac7983 */ /* 0x000ee20000300800 */
[----:B------:R-:W-:Y:S01]  /*76a0*/  UIADD3 UR30, UR54, 0x604, URZ ;  /* 0x00000604361e7890 */ /* 0x000fe2000fffe03f */
[----:B------:R-:W-:Y:S01]  /*76b0*/  UMOV UR28, UR4 ;  /* 0x00000004001c7c82 */ /* 0x000fe20008000000 */
[----:B------:R-:W-:Y:S01]  /*76c0*/  UMOV UR29, UR5 ;  /* 0x00000005001d7c82 */ /* 0x000fe20008000000 */
[----:B------:R-:W-:Y:S01]  /*76d0*/  UMOV UR31, 0x40000040 ;  /* 0x40000040001f7882 */ /* 0x000fe20000000000 */
[----:B------:R-:W-:Y:S01]  /*76e0*/  UIADD3 UR12, UR51, 0x404, URZ ;  /* 0x00000404330c7890 */ /* 0x000fe2000fffe03f */
[----:B0-----:R-:W3:Y:S04]  /*76f0*/  LDL.LU.64 R104, [R1+0x140] ;  /* 0x0001400001687983 */ /* 0x001ee80000300a00 */
[----:B-1----:R-:W3:Y:S04]  /*7700*/  LDL.LU.64 R106, [R1+0x148] ;  /* 0x00014800016a7983 */ /* 0x002ee80000300a00 */
[----:B--2---:R-:W2:Y:S04]  /*7710*/  LDL.LU.64 R108, [R1+0x150] ;  /* 0x00015000016c7983 */ /* 0x004ea80000300a00 */
[----:B----4-:R-:W2:Y:S01]  /*7720*/  LDL.LU.64 R110, [R1+0x158] ;  /* 0x00015800016e7983 */ /* 0x010ea20000300a00 */
[----:B------:R-:W-:-:S02]  /*7730*/  WARPGROUP.DEPBAR.LE gsb0, 0x0 ;  /* 0x00008000000079c5 */ /* 0x000fc40000010000 */
[----:B---3--:R-:W-:Y:S01]  /*7740*/  WARPGROUP.ARRIVE ;  /* 0x00000000000079c5 */ /* 0x008fe20000000000 */
[----:B------:R-:W2:Y:S04]  /*7750*/  LDL.LU.64 R112, [R1+0x160] ;  /* 0x0001600001707983 */ /* 0x000ea80000300a00 */
[----:B------:R-:W2:Y:S01]  /*7760*/  LDL.LU.64 R114, [R1+0x168] ;  /* 0x0001680001727983 */ /* 0x000ea20000300a00 */
[----:B------:R-:W-:Y:S01]  /*7770*/  HGMMA.64x32x16.F32.BF16 R72, gdesc[UR28], R72, gsb0 ;  /* 0x006000001c4879f0 */ /* 0x000fe20008001848 */
[----:B------:R-:W-:Y:S01]  /*7780*/  UMOV UR28, UR12 ;  /* 0x0000000c001c7c82 */ /* 0x000fe20008000000 */
[----:B------:R-:W-:Y:S01]  /*7790*/  UMOV UR29, 0x40000040 ;  /* 0x40000040001d7882 */ /* 0x000fe20000000000 */
[----:B------:R-:W2:Y:S01]  /*77a0*/  LDL.LU.64 R116, [R1+0x170] ;  /* 0x0001700001747983 */ /* 0x000ea20000300a00 */
[----:B------:R-:W-:-:S02]  /*77b0*/  WARPGROUP.DEPBAR.LE gsb0, 0x0 ;  /* 0x00008000000079c5 */ /* 0x000fc40000010000 */
[----:B------:R-:W-:Y:S01]  /*77c0*/  WARPGROUP.ARRIVE ;  /* 0x00000000000079c5 */ /* 0x000fe20000000000 */
[----:B------:R-:W-:Y:S01]  /*77d0*/  UMOV UR8, UR28 ;  /* 0x0000001c00087c82 */ /* 0x000fe20008000000 */
[----:B------:R-:W-:Y:S01]  /*77e0*/  UMOV UR9, UR29 ;  /* 0x0000001d00097c82 */ /* 0x000fe20008000000 */
[----:B------:R-:W-:Y:S01]  /*77f0*/  UMOV UR16, UR28 ;  /* 0x0000001c00107c82 */ /* 0x000fe20008000000 */
[----:B------:R-:W-:Y:S01]  /*7800*/  UMOV UR17, UR29 ;  /* 0x0000001d00117c82 */ /* 0x000fe20008000000 */
[----:B------:R-:W2:Y:S01]  /*7810*/  LDL.LU.64 R118, [R1+0x178] ;  /* 0x0001780001767983 */ /* 0x000ea20000300a00 */
[----:B------:R-:W-:Y:S03]  /*7820*/  HGMMA.64x32x16.F32.BF16 R56, gdesc[UR28], R56, gsb0 ;  /* 0x006000001c3879f0 */ /* 0x000fe60008001838 */
[----:B------:R-:W-:Y:S02]  /*7830*/  WARPGROUP.DEPBAR.LE gsb0, 0x0 ;  /* 0x00008000000079c5 */ /* 0x000fe40000010000 */
[----:B------:R-:W-:-:S06]  /*7840*/  WARPGROUP.ARRIVE ;  /* 0x00000000000079c5 */ /* 0x000fcc0000000000 */
[----:B------:R-:W-:Y:S01]  /*7850*/  HGMMA.64x32x16.F32.BF16 R120, gdesc[UR8], R120, gsb0 ;  /* 0x00600000087879f0 */ /* 0x000fe20008001878 */
[----:B------:R-:W-:Y:S02]  /*7860*/  STL [R1+0x7f8], R140 ;  /* 0x0007f88c01007387 */ /* 0x000fe40000100800 */
[----:B------:R-:W-:Y:S02]  /*7870*/  WARPGROUP.DEPBAR.LE gsb0, 0x0 ;  /* 0x00008000000079c5 */ /* 0x000fe40000010000 */
[----:B------:R-:W-:-:S06]  /*7880*/  WARPGROUP.ARRIVE ;  /* 0x00000000000079c5 */ /* 0x000fcc0000000000 */
[----:B------:R-:W-:Y:S01]  /*7890*/  HGMMA.64x32x16.F32.BF16 R184, gdesc[UR16], R184, gsb0 ;  /* 0x0060000010b879f0 */ /* 0x000fe200080018b8 */
[----:B------:R-:W-:Y:S01]  /*78a0*/  STL [R1+0x7f4], R141 ;  /* 0x0007f48d01007387 */ /* 0x000fe20000100800 */
[----:B------:R-:W-:Y:S01]  /*78b0*/  IMAD.MOV.U32 R13, RZ, RZ, R173 ;  /* 0x000000ffff0d7224 */ /* 0x000fe200078e00ad */
[----:B------:R-:W-:Y:S01]  /*78c0*/  MOV R7, R179 ;  /* 0x000000b300077202 */ /* 0x000fe20000000f00 */
[----:B------:R-:W-:Y:S01]  /*78d0*/  IMAD.MOV.U32 R12, RZ, RZ, R174 ;  /* 0x000000ffff0c7224 */ /* 0x000fe200078e00ae */
[----:B------:R-:W-:Y:S01]  /*78e0*/  STL [R1+0x7f0], R142 ;  /* 0x0007f08e01007387 */ /* 0x000fe20000100800 */
[----:B------:R-:W-:Y:S01]  /*78f0*/  IMAD.MOV.U32 R11, RZ, RZ, R175 ;  /* 0x000000ffff0b7224 */ /* 0x000fe200078e00af */
[----:B------:R-:W-:Y:S01]  /*7900*/  MOV R175, R233 ;  /* 0x000000e900af7202 */ /* 0x000fe20000000f00 */
[----:B------:R-:W-:Y:S01]  /*7910*/  IMAD.MOV.U32 R10, RZ, RZ, R176 ;  /* 0x000000ffff0a7224 */ /* 0x000fe200078e00b0 */
[----:B------:R-:W-:Y:S01]  /*7920*/  STL [R1+0x7ec], R143 ;  /* 0x0007ec8f01007387 */ /* 0x000fe20000100800 */
[----:B------:R-:W-:-:S02]  /*7930*/  IMAD.MOV.U32 R9, RZ, RZ, R177 ;  /* 0x000000ffff097224 */ /* 0x000fc400078e00b1 */
[----:B------:R-:W-:Y:S01]  /*7940*/  IMAD.MOV.U32 R8, RZ, RZ, R178 ;  /* 0x000000ffff087224 */ /* 0x000fe200078e00b2 */
[----:B------:R-:W-:Y:S01]  /*7950*/  STL [R1+0x7e8], R144 ;  /* 0x0007e89001007387 */ /* 0x000fe20000100800 */
[----:B------:R-:W-:Y:S02]  /*7960*/  IMAD.MOV.U32 R6, RZ, RZ, R180 ;  /* 0x000000ffff067224 */ /* 0x000fe400078e00b4 */
[----:B------:R-:W-:Y:S02]  /*7970*/  IMAD.MOV.U32 R5, RZ, RZ, R181 ;  /* 0x000000ffff057224 */ /* 0x000fe400078e00b5 */
[----:B------:R-:W-:Y:S01]  /*7980*/  IMAD.MOV.U32 R4, RZ, RZ, R182 ;  /* 0x000000ffff047224 */ /* 0x000fe200078e00b6 */
[----:B------:R-:W-:Y:S01]  /*7990*/  MOV R182, R3 ;  /* 0x0000000300b67202 */ /* 0x000fe20000000f00 */
[----:B------:R-:W-:Y:S01]  /*79a0*/  IMAD.MOV.U32 R0, RZ, RZ, R183 ;  /* 0x000000ffff007224 */ /* 0x000fe200078e00b7 */
[----:B------:R-:W-:Y:S01]  /*79b0*/  STL [R1+0x7e4], R145 ;  /* 0x0007e49101007387 */ /* 0x000fe20000100800 */
        /* <DEDUP_REMOVED lines=9> */
[----:B------:R-:W-:Y:S04]  /*7a50*/  STL [R1+0x7e0], R146 ;  /* 0x0007e09201007387 */ /* 0x000fe80000100800 */
[----:B------:R-:W-:Y:S04]  /*7a60*/  STL [R1+0x7dc], R147 ;  /* 0x0007dc9301007387 */ /* 0x000fe80000100800 */
[----:B------:R-:W-:Y:S04]  /*7a70*/  STL [R1+0x7d8], R148 ;  /* 0x0007d89401007387 */ /* 0x000fe80000100800 */
[----:B------:R-:W-:Y:S04]  /*7a80*/  STL [R1+0x7d4], R149 ;  /* 0x0007d49501007387 */ /* 0x000fe80000100800 */
[----:B------:R-:W-:Y:S01]  /*7a90*/  STL [R1+0x7d0], R150 ;  /* 0x0007d09601007387 */ /* 0x000fe20000100800 */
[----:B------:R-:W-:-:S03]  /*7aa0*/  WARPGROUP.DEPBAR.LE gsb0, 0x0 ;  /* 0x00008000000079c5 */ /* 0x000fc60000010000 */
[----:B------:R-:W-:Y:S01]  /*7ab0*/  STL [R1+0x7cc], R151 ;  /* 0x0007cc9701007387 */ /* 0x000fe20000100800 */
[----:B------:R-:W-:-:S03]  /*7ac0*/  WARPGROUP.ARRIVE ;  /* 0x00000000000079c5 */ /* 0x000fc60000000000 */
[----:B------:R-:W-:Y:S01]  /*7ad0*/  STL [R1+0x6b8], R72 ;  /* 0x0006b84801007387 */ /* 0x000fe20000100800 */
[----:B------:R-:W-:Y:S01]  /*7ae0*/  UMOV UR20, UR28 ;  /* 0x0000001c00147c82 */ /* 0x000fe20008000000 */
[----:B------:R-:W-:Y:S02]  /*7af0*/  UMOV UR21, UR29 ;  /* 0x0000001d00157c82 */ /* 0x000fe40008000000 */
[----:B------:R-:W-:Y:S01]  /*7b00*/  STL [R1+0x6b4], R73 ;  /* 0x0006b44901007387 */ /* 0x000fe20000100800 */
[----:B------:R-:W-:Y:S03]  /*7b10*/  HGMMA.64x32x16.F32.BF16 R168, gdesc[UR20], R168, gsb0 ;  /* 0x0060000014a879f0 */ /* 0x000fe600080018a8 */
        /* <DEDUP_REMOVED lines=60> */
[----:B------:R-:W-:Y:S04]  /*7ee0*/  STL [R1+0x708], R197 ;  /* 0x000708c501007387 */ /* 0x000fe80000100800 */
[----:B------:R-:W-:Y:S04]  /*7ef0*/  STL [R1+0x644], R198 ;  /* 0x000644c601007387 */ /* 0x000fe80000100800 */
[----:B------:R-:W-:Y:S04]  /*7f00*/  STL [R1+0x640], R199 ;  /* 0x000640c701007387 */ /* 0x000fe80000100800 */
[----:B------:R0:W-:Y:S04]  /*7f10*/  STL.64 [R1+0x40], R168 ;  /* 0x000040a801007387 */ /* 0x0001e80000100a00 */
[----:B------:R1:W-:Y:S04]  /*7f20*/  STL.64 [R1+0x48], R170 ;  /* 0x000048aa01007387 */ /* 0x0003e80000100a00 */
[----:B------:R3:W-:Y:S04]  /*7f30*/  STL.64 [R1+0x50], R172 ;  /* 0x000050ac01007387 */ /* 0x0007e80000100a00 */
[----:B------:R4:W-:Y:S04]  /*7f40*/  STL.64 [R1+0x58], R174 ;  /* 0x000058ae01007387 */ /* 0x0009e80000100a00 */
[----:B------:R2:W-:Y:S04]  /*7f50*/  STL.64 [R1+0x60], R176 ;  /* 0x000060b001007387 */ /* 0x0005e80000100a00 */
[----:B------:R2:W-:Y:S04]  /*7f60*/  STL.64 [R1+0x68], R178 ;  /* 0x000068b201007387 */ /* 0x0005e80000100a00 */
[----:B------:R2:W-:Y:S04]  /*7f70*/  STL.64 [R1+0x70], R180 ;  /* 0x000070b401007387 */ /* 0x0005e80000100a00 */
[----:B------:R2:W-:Y:S04]  /*7f80*/  STL.64 [R1+0x78], R182 ;  /* 0x000078b601007387 */ /* 0x0005e80000100a00 */
[----:B0-----:R-:W2:Y:S04]  /*7f90*/  LDL.LU.64 R168, [R1+0x240] ;  /* 0x0002400001a87983 */ /* 0x001ea80000300a00 */
[----:B-1----:R-:W2:Y:S04]  /*7fa0*/  LDL.LU.64 R170, [R1+0x248] ;  /* 0x0002480001aa7983 */ /* 0x002ea80000300a00 */
[----:B---3--:R-:W3:Y:S04]  /*7fb0*/  LDL.LU.64 R172, [R1+0x250] ;  /* 0x0002500001ac7983 */ /* 0x008ee80000300a00 */
[----:B----4-:R-:W3:Y:S04]  /*7fc0*/  LDL.LU.64 R174, [R1+0x258] ;  /* 0x0002580001ae7983 */ /* 0x010ee80000300a00 */
[----:B--2---:R-:W3:Y:S04]  /*7fd0*/  LDL.LU.64 R176, [R1+0x260] ;  /* 0x0002600001b07983 */ /* 0x004ee80000300a00 */
[----:B------:R-:W3:Y:S04]  /*7fe0*/  LDL.LU.64 R178, [R1+0x268] ;  /* 0x0002680001b27983 */ /* 0x000ee80000300a00 */
[----:B------:R-:W3:Y:S04]  /*7ff0*/  LDL.LU.64 R180, [R1+0x270] ;  /* 0x0002700001b47983 */ /* 0x000ee80000300a00 */
[----:B------:R-:W3:Y:S01]  /*8000*/  LDL.LU.64 R182, [R1+0x278] ;  /* 0x0002780001b67983 */ /* 0x000ee20000300a00 */
[----:B------:R-:W-:Y:S01]  /*8010*/  WARPGROUP.ARRIVE ;  /* 0x00000000000079c5 */ /* 0x000fe20000000000 */
[----:B------:R-:W-:Y:S01]  /*8020*/  UMOV UR12, UR28 ;  /* 0x0000001c000c7c82 */ /* 0x000fe20008000000 */
[----:B------:R-:W-:-:S04]  /*8030*/  UMOV UR13, UR29 ;  /* 0x0000001d000d7c82 */ /* 0x000fc80008000000 */
[----:B------:R-:W-:Y:S01]  /*8040*/  HGMMA.64x32x16.F32.BF16 R104, gdesc[UR12], R104, gsb0 ;  /* 0x006000000c6879f0 */ /* 0x000fe20008001868 */
[----:B------:R-:W-:Y:S01]  /*8050*/  UMOV UR24, UR28 ;  /* 0x0000001c00187c82 */ /* 0x000fe20008000000 */
[----:B------:R-:W-:Y:S01]  /*8060*/  UMOV UR25, UR29 ;  /* 0x0000001d00197c82 */ /* 0x000fe20008000000 */
        /* <DEDUP_REMOVED lines=22> */
[----:B------:R-:W-:-:S03]  /*81d0*/  IMAD.MOV.U32 R87, RZ, RZ, R119 ;  /* 0x000000ffff577224 */ /* 0x000fc600078e0077 */
[----:B------:R-:W2:Y:S04]  /*81e0*/  LDL.LU.64 R116, [R1+0x370] ;  /* 0x0003700001747983 */ /* 0x000ea80000300a00 */
[----:B------:R-:W2:Y:S04]  /*81f0*/  LDL.LU.64 R118, [R1+0x378] ;  /* 0x0003780001767983 */ /* 0x000ea80000300a00 */
[----:B------:R-:W-:Y:S04]  /*8200*/  STL [R1+0x77c], R87 ;  /* 0x00077c5701007387 */ /* 0x000fe80000100800 */
[----:B------:R0:W-:Y:S04]  /*8210*/  STL [R1+0x778], R86 ;  /* 0x0007785601007387 */ /* 0x0001e80000100800 */
[----:B------:R1:W-:Y:S04]  /*8220*/  STL [R1+0x774], R85 ;  /* 0x0007745501007387 */ /* 0x0003e80000100800 */
[----:B------:R4:W-:Y:S04]  /*8230*/  STL [R1+0x770], R84 ;  /* 0x0007705401007387 */ /* 0x0009e80000100800 */
[----:B------:R4:W-:Y:S04]  /*8240*/  STL [R1+0x76c], R83 ;  /* 0x00076c5301007387 */ /* 0x0009e80000100800 */
[----:B------:R-:W-:Y:S04]  /*8250*/  STL [R1+0x768], R82 ;  /* 0x0007685201007387 */ /* 0x000fe80000100800 */
[----:B------:R-:W-:Y:S04]  /*8260*/  STL [R1+0x764], R81 ;  /* 0x0007645101007387 */ /* 0x000fe80000100800 */
[----:B------:R4:W-:Y:S04]  /*8270*/  STL [R1+0x760], R80 ;  /* 0x0007605001007387 */ /* 0x0009e80000100800 */
[----:B------:R4:W-:Y:S04]  /*8280*/  STL [R1+0x75c], R79 ;  /* 0x00075c4f01007387 */ /* 0x0009e80000100800 */
[----:B------:R4:W-:Y:S04]  /*8290*/  STL [R1+0x758], R78 ;  /* 0x0007584e01007387 */ /* 0x0009e80000100800 */
[----:B------:R4:W-:Y:S04]  /*82a0*/  STL [R1+0x754], R77 ;  /* 0x0007544d01007387 */ /* 0x0009e80000100800 */
[----:B------:R4:W-:Y:S04]  /*82b0*/  STL [R1+0x750], R76 ;  /* 0x0007504c01007387 */ /* 0x0009e80000100800 */
[----:B------:R-:W-:Y:S04]  /*82c0*/  STL [R1+0x74c], R75 ;  /* 0x00074c4b01007387 */ /* 0x000fe80000100800 */
[----:B------:R-:W-:Y:S04]  /*82d0*/  STL [R1+0x748], R74 ;  /* 0x0007484a01007387 */ /* 0x000fe80000100800 */
[----:B------:R4:W-:Y:S04]  /*82e0*/  STL [R1+0x744], R73 ;  /* 0x0007444901007387 */ /* 0x0009e80000100800 */
[----:B------:R4:W-:Y:S01]  /*82f0*/  STL [R1+0x740], R72 ;  /* 0x0007404801007387 */ /* 0x0009e20000100800 */
[----:B---3--:R-:W-:-:S06]  /*8300*/  WARPGROUP.ARRIVE ;  /* 0x00000000000079c5 */ /* 0x008fcc0000000000 */
[----:B------:R-:W-:Y:S03]  /*8310*/  HGMMA.64x32x16.F32.BF16 R168, gdesc[UR24], R168, gsb0 ;  /* 0x0060000018a879f0 */ /* 0x000fe600080018a8 */
[----:B------:R-:W-:Y:S02]  /*8320*/  WARPGROUP.DEPBAR.LE gsb0, 0x0 ;  /* 0x00008000000079c5 */ /* 0x000fe40000010000 */
[----:B------:R-:W-:Y:S01]  /*8330*/  IMAD.MOV.U32 R123, RZ, RZ, R168 ;  /* 0x000000ffff7b7224 */ /* 0x000fe200078e00a8 */
[----:B------:R-:W-:Y:S01]  /*8340*/  MOV R126, R171 ;  /* 0x000000ab007e7202 */ /* 0x000fe20000000f00 */
[----:B------:R-:W-:Y:S02]  /*8350*/  IMAD.MOV.U32 R124, RZ, RZ, R169 ;  /* 0x000000ffff7c7224 */ /* 0x000fe400078e00a9 */
[----:B------:R-:W-:Y:S01]  /*8360*/  IMAD.MOV.U32 R125, RZ, RZ, R170 ;  /* 0x000000ffff7d7224 */ /* 0x000fe200078e00aa */
[----:B------:R-:W3:Y:S01]  /*8370*/  LDL.LU.64 R168, [R1+0x300] ;  /* 0x0003000001a87983 */ /* 0x000ee20000300a00 */
[----:B------:R-:W-:-:S02]  /*8380*/  IMAD.MOV.U32 R127, RZ, RZ, R172 ;  /* 0x000000ffff7f7224 */ /* 0x000fc400078e00ac */
[----:B------:R-:W-:Y:S01]  /*8390*/  IMAD.MOV.U32 R128, RZ, RZ, R173 ;  /* 0x000000ffff807224 */ /* 0x000fe200078e00ad */
[----:B------:R-:W3:Y:S01]  /*83a0*/  LDL.LU.64 R170, [R1+0x308] ;  /* 0x0003080001aa7983 */ /* 0x000ee20000300a00 */
[----:B------:R-:W-:Y:S02]  /*83b0*/  IMAD.MOV.U32 R129, RZ, RZ, R174 ;  /* 0x000000ffff817224 */ /* 0x000fe400078e00ae */
[----:B------:R-:W-:Y:S01]  /*83c0*/  IMAD.MOV.U32 R130, RZ, RZ, R175 ;  /* 0x000000ffff827224 */ /* 0x000fe200078e00af */
[----:B------:R-:W3:Y:S01]  /*83d0*/  LDL.LU.64 R172, [R1+0x310] ;  /* 0x0003100001ac7983 */ /* 0x000ee20000300a00 */
[----:B------:R-:W-:Y:S01]  /*83e0*/  IMAD.MOV.U32 R131, RZ, RZ, R176 ;  /* 0x000000ffff837224 */ /* 0x000fe200078e00b0 */
[----:B------:R-:W-:Y:S01]  /*83f0*/  MOV R133, R178 ;  /* 0x000000b200857202 */ /* 0x000fe20000000f00 */
        /* <DEDUP_REMOVED lines=8> */
[----:B------:R-:W-:-:S03]  /*8480*/  IMAD.MOV.U32 R59, RZ, RZ, R183 ;  /* 0x000000ffff3b7224 */ /* 0x000fc600078e00b7 */
[----:B------:R-:W3:Y:S04]  /*8490*/  LDL.LU.64 R180, [R1+0x330] ;  /* 0x0003300001b47983 */ /* 0x000ee80000300a00 */
[----:B------:R-:W3:Y:S04]  /*84a0*/  LDL.LU.64 R182, [R1+0x338] ;  /* 0x0003380001b67983 */ /* 0x000ee80000300a00 */
        /* <DEDUP_REMOVED lines=13> */
[----:B--2---:R-:W-:-:S03]  /*8580*/  WARPGROUP.ARRIVE ;  /* 0x00000000000079c5 */ /* 0x004fc60000000000 */
[----:B------:R-:W-:Y:S04]  /*8590*/  STL [R1+0x788], R125 ;  /* 0x0007887d01007387 */ /* 0x000fe80000100800 */
[----:B------:R-:W-:Y:S04]  /*85a0*/  STL [R1+0x784], R124 ;  /* 0x0007847c01007387 */ /* 0x000fe80000100800 */
[----:B------:R-:W-:Y:S04]  /*85b0*/  STL [R1+0x780], R123 ;  /* 0x0007807b01007387 */ /* 0x000fe80000100800 */
[----:B------:R-:W2:Y:S01]  /*85c0*/  LDL.LU.64 R40, [R1+0x200] ;  /* 0x0002000001287983 */ /* 0x000ea20000300a00 */
[----:B------:R-:W-:-:S03]  /*85d0*/  UMOV UR4, UR28 ;  /* 0x0000001c00047c82 */ /* 0x000fc60008000000 */
[----:B------:R-:W2:Y:S01]  /*85e0*/  LDL.LU.64 R42, [R1+0x208] ;  /* 0x00020800012a7983 */ /* 0x000ea20000300a00 */
[----:B------:R-:W-:Y:S02]  /*85f0*/  UMOV UR5, UR29 ;  /* 0x0000001d00057c82 */ /* 0x000fe40008000000 */
[----:B------:R-:W-:Y:S01]  /*8600*/  HGMMA.64x32x16.F32.BF16 R104, gdesc[UR4], R104, gsb0 ;  /* 0x00600000046879f0 */ /* 0x000fe20008001868 */
[----:B------:R-:W2:Y:S04]  /*8610*/  LDL.LU.64 R44, [R1+0x210] ;  /* 0x00021000012c7983 */ /* 0x000ea80000300a00 */
[----:B------:R-:W2:Y:S04]  /*8620*/  LDL.LU.64 R46, [R1+0x218] ;  /* 0x00021800012e7983 */ /* 0x000ea80000300a00 */
[----:B------:R-:W2:Y:S04]  /*8630*/  LDL.LU.64 R48, [R1+0x220] ;  /* 0x0002200001307983 */ /* 0x000ea80000300a00 */
[----:B------:R-:W2:Y:S04]  /*8640*/  LDL.LU.64 R50, [R1+0x228] ;  /* 0x0002280001327983 */ /* 0x000ea80000300a00 */
[----:B------:R-:W2:Y:S04]  /*8650*/  LDL.LU.64 R52, [R1+0x230] ;  /* 0x0002300001347983 */ /* 0x000ea80000300a00 */
[----:B------:R-:W2:Y:S01]  /*8660*/  LDL.LU.64 R54, [R1+0x238] ;  /* 0x0002380001367983 */ /* 0x000ea20000300a00 */
[----:B------:R-:W-:Y:S01]  /*8670*/  UIADD3 UR8, UR51, 0x804, URZ ;  /* 0x0000080433087890 */ /* 0x000fe2000fffe03f */
[----:B------:R-:W-:-:S06]  /*8680*/  UMOV UR5, 0x40000040 ;  /* 0x4000004000057882 */ /* 0x000fcc0000000000 */
[----:B------:R-:W-:Y:S01]  /*8690*/  UMOV UR4, UR8 ;  /* 0x0000000800047c82 */ /* 0x000fe20008000000 */
[----:B------:R-:W-:Y:S02]  /*86a0*/  WARPGROUP.DEPBAR.LE gsb0, 0x0 ;  /* 0x00008000000079c5 */ /* 0x000fe40000010000 */
[----:B------:R-:W-:Y:S01]  /*86b0*/  IMAD.MOV.U32 R185, RZ, RZ, R104 ;  /* 0x000000ffffb97224 */ /* 0x000fe200078e0068 */
[----:B------:R-:W-:Y:S01]  /*86c0*/  MOV R186, R105 ;  /* 0x0000006900ba7202 */ /* 0x000fe20000000f00 */
        /* <DEDUP_REMOVED lines=19> */
[----:B------:R-:W-:-:S03]  /*8800*/  IMAD.MOV.U32 R121, RZ, RZ, R118 ;  /* 0x000000ffff797224 */ /* 0x000fc600078e0076 */
[----:B------:R-:W2:Y:S04]  /*8810*/  LDL.LU.64 R116, [R1+0x130] ;  /* 0x0001300001747983 */ /* 0x000ea80000300a00 */
[----:B------:R-:W2:Y:S04]  /*8820*/  LDL.LU.64 R118, [R1+0x138] ;  /* 0x0001380001767983 */ /* 0x000ea80000300a00 */
[----:B------:R-:W-:Y:S04]  /*8830*/  STL [R1+0x7c8], R187 ;  /* 0x0007c8bb01007387 */ /* 0x000fe80000100800 */
[----:B------:R-:W-:Y:S04]  /*8840*/  STL [R1+0x7c4], R186 ;  /* 0x0007c4ba01007387 */ /* 0x000fe80000100800 */
[----:B------:R-:W-:Y:S01]  /*8850*/  STL [R1+0x7c0], R185 ;  /* 0x0007c0b901007387 */ /* 0x000fe20000100800 */
[----:B---3--:R-:W-:-:S06]  /*8860*/  WARPGROUP.ARRIVE ;  /* 0x00000000000079c5 */ /* 0x008fcc0000000000 */
[----:B------:R-:W-:Y:S03]  /*8870*/  HGMMA.64x32x16.F32.BF16 R168, gdesc[UR4], R168, gsb0 ;  /* 0x0060000004a879f0 */ /* 0x000fe600080018a8 */
[----:B------:R-:W-:Y:S02]  /*8880*/  WARPGROUP.DEPBAR.LE gsb0, 0x0 ;  /* 0x00008000000079c5 */ /* 0x000fe40000010000 */
[----:B0-----:R-:W-:Y:S02]  /*8890*/  IMAD.MOV.U32 R86, RZ, RZ, R168 ;  /* 0x000000ffff567224 */ /* 0x001fe400078e00a8 */
[----:B-1----:R-:W-:Y:S02]  /*88a0*/  IMAD.MOV.U32 R85, RZ, RZ, R169 ;  /* 0x000000ffff557224 */ /* 0x002fe400078e00a9 */
[----:B----4-:R-:W-:Y:S01]  /*88b0*/  IMAD.MOV.U32 R84, RZ, RZ, R170 ;  /* 0x000000ffff547224 */ /* 0x010fe200078e00aa */
[----:B------:R-:W3:Y:S01]  /*88c0*/  LDL.LU.64 R168, [R1] ;  /* 0x0000000001a87983 */ /* 0x000ee20000300a00 */
        /* <DEDUP_REMOVED lines=17> */
[----:B------:R-:W-:-:S03]  /*89e0*/  IMAD.MOV.U32 R184, RZ, RZ, R183 ;  /* 0x000000ffffb87224 */ /* 0x000fc600078e00b7 */
[----:B------:R-:W3:Y:S04]  /*89f0*/  LDL.LU.64 R180, [R1+0x30] ;  /* 0x0000300001b47983 */ /* 0x000ee80000300a00 */
[----:B------:R-:W3:Y:S01]  /*8a00*/  LDL.LU.64 R182, [R1+0x38] ;  /* 0x0000380001b67983 */ /* 0x000ee20000300a00 */
[----:B--2---:R-:W-:Y:S01]  /*8a10*/  WARPGROUP.ARRIVE ;  /* 0x00000000000079c5 */ /* 0x004fe20000000000 */
[----:B------:R-:W-:Y:S01]  /*8a20*/  UMOV UR24, UR4 ;  /* 0x0000000400187c82 */ /* 0x000fe20008000000 */
[----:B------:R-:W-:-:S04]  /*8a30*/  UMOV UR25, UR5 ;  /* 0x0000000500197c82 */ /* 0x000fc80008000000 */
        /* <DEDUP_REMOVED lines=8> */
[----:B------:R0:W-:Y:S01]  /*8ac0*/  STL [R1+0x23c], R55 ;  /* 0x00023c3701007387 */ /* 0x0001e20000100800 */
[----:B------:R-:W-:Y:S01]  /*8ad0*/  IMAD.MOV.U32 R199, RZ, RZ, R54 ;  /* 0x000000ffffc77224 */ /* 0x000fe200078e0036 */
[----:B------:R-:W-:Y:S01]  /*8ae0*/  MOV R71, R51 ;  /* 0x0000003300477202 */ /* 0x000fe20000000f00 */
[----:B------:R-:W-:Y:S02]  /*8af0*/  IMAD.MOV.U32 R135, RZ, RZ, R52 ;  /* 0x000000ffff877224 */ /* 0x000fe400078e0034 */
[----:B------:R-:W-:Y:S02]  /*8b00*/  IMAD.MOV.U32 R198, RZ, RZ, R53 ;  /* 0x000000ffffc67224 */ /* 0x000fe400078e0035 */
[----:B------:R-:W-:Y:S01]  /*8b10*/  IMAD.MOV.U32 R70, RZ, RZ, R50 ;  /* 0x000000ffff467224 */ /* 0x000fe200078e0032 */
[----:B0-----:R-:W2:Y:S01]  /*8b20*/  LDL.LU.64 R54, [R1+0x8b8] ;  /* 0x0008b80001367983 */ /* 0x001ea20000300a00 */
[----:B------:R-:W-:-:S02]  /*8b30*/  IMAD.MOV.U32 R68, RZ, RZ, R48 ;  /* 0x000000ffff447224 */ /* 0x000fc400078e0030 */
[----:B------:R-:W-:Y:S01]  /*8b40*/  IMAD.MOV.U32 R69, RZ, RZ, R49 ;  /* 0x000000ffff457224 */ /* 0x000fe200078e0031 */
[----:B------:R-:W2:Y:S01]  /*8b50*/  LDL.LU.64 R52, [R1+0x8b0] ;  /* 0x0008b00001347983 */ /* 0x000ea20000300a00 */
[----:B------:R-:W-:Y:S01]  /*8b60*/  IMAD.MOV.U32 R66, RZ, RZ, R46 ;  /* 0x000000ffff427224 */ /* 0x000fe200078e002e */
[----:B------:R-:W-:Y:S01]  /*8b70*/  MOV R64, R44 ;  /* 0x0000002c00407202 */ /* 0x000fe20000000f00 */
[----:B------:R-:W-:Y:S01]  /*8b80*/  IMAD.MOV.U32 R67, RZ, RZ, R47 ;  /* 0x000000ffff437224 */ /* 0x000fe200078e002f */
[----:B------:R-:W2:Y:S01]  /*8b90*/  LDL.LU.64 R50, [R1+0x8a8] ;  /* 0x0008a80001327983 */ /* 0x000ea20000300a00 */
[----:B------:R-:W-:-:S03]  /*8ba0*/  IMAD.MOV.U32 R65, RZ, RZ, R45 ;  /* 0x000000ffff417224 */ /* 0x000fc600078e002d */
[----:B------:R-:W2:Y:S01]  /*8bb0*/  LDL.LU.64 R48, [R1+0x8a0] ;  /* 0x0008a00001307983 */ /* 0x000ea20000300a00 */
[----:B------:R-:W-:Y:S02]  /*8bc0*/  IMAD.MOV.U32 R62, RZ, RZ, R42 ;  /* 0x000000ffff3e7224 */ /* 0x000fe400078e002a */
[----:B------:R-:W-:Y:S01]  /*8bd0*/  IMAD.MOV.U32 R63, RZ, RZ, R43 ;  /* 0x000000ffff3f7224 */ /* 0x000fe200078e002b */
[----:B------:R-:W2:Y:S01]  /*8be0*/  LDL.LU.64 R46, [R1+0x898] ;  /* 0x00089800012e7983 */ /* 0x000ea20000300a00 */
[----:B------:R-:W-:Y:S02]  /*8bf0*/  IMAD.MOV.U32 R60, RZ, RZ, R40 ;  /* 0x000000ffff3c7224 */ /* 0x000fe400078e0028 */
[----:B------:R-:W-:Y:S01]  /*8c00*/  IMAD.MOV.U32 R61, RZ, RZ, R41 ;  /* 0x000000ffff3d7224 */ /* 0x000fe200078e0029 */
[----:B------:R-:W2:Y:S04]  /*8c10*/  LDL.LU.64 R44, [R1+0x890] ;  /* 0x00089000012c7983 */ /* 0x000ea80000300a00 */
[----:B------:R-:W2:Y:S04]  /*8c20*/  LDL.LU.64 R42, [R1+0x888] ;  /* 0x00088800012a7983 */ /* 0x000ea80000300a00 */
[----:B------:R-:W2:Y:S01]  /*8c30*/  LDL.LU.64 R40, [R1+0x880] ;  /* 0x0008800001287983 */ /* 0x000ea20000300a00 */
[----:B------:R-:W-:-:S02]  /*8c40*/  WARPGROUP.DEPBAR.LE gsb0, 0x0 ;  /* 0x00008000000079c5 */ /* 0x000fc40000010000 */
[----:B------:R-:W-:Y:S02]  /*8c50*/  IMAD.MOV.U32 R123, RZ, RZ, R118 ;  /* 0x000000ffff7b7224 */ /* 0x000fe400078e0076 */
[----:B------:R-:W-:Y:S01]  /*8c60*/  IMAD.MOV.U32 R87, RZ, RZ, R119 ;  /* 0x000000ffff577224 */ /* 0x000fe200078e0077 */
[----:B------:R-:W-:Y:S01]  /*8c70*/  MOV R127, R114 ;  /* 0x00000072007f7202 */ /* 0x000fe20000000f00 */
[----:B------:R-:W-:Y:S01]  /*8c80*/  IMAD.MOV.U32 R125, RZ, RZ, R116 ;  /* 0x000000ffff7d7224 */ /* 0x000fe200078e0074 */
[----:B------:R-:W4:Y:S01]  /*8c90*/  LDL.LU.64 R118, [R1+0x878] ;  /* 0x0008780001767983 */ /* 0x000f220000300a00 */
[----:B------:R-:W-:Y:S02]  /*8ca0*/  IMAD.MOV.U32 R124, RZ, RZ, R117 ;  /* 0x000000ffff7c7224 */ /* 0x000fe400078e0075 */
[----:B------:R-:W-:Y:S01]  /*8cb0*/  IMAD.MOV.U32 R126, RZ, RZ, R115 ;  /* 0x000000ffff7e7224 */ /* 0x000fe200078e0073 */
[----:B------:R-:W4:Y:S01]  /*8cc0*/  LDL.LU.64 R116, [R1+0x870] ;  /* 0x0008700001747983 */ /* 0x000f220000300a00 */
[----:B------:R-:W-:-:S02]  /*8cd0*/  IMAD.MOV.U32 R129, RZ, RZ, R112 ;  /* 0x000000ffff817224 */ /* 0x000fc400078e0070 */
[----:B------:R-:W-:Y:S01]  /*8ce0*/  IMAD.MOV.U32 R128, RZ, RZ, R113 ;  /* 0x000000ffff807224 */ /* 0x000fe200078e0071 */
[----:B------:R-:W4:Y:S01]  /*8cf0*/  LDL.LU.64 R114, [R1+0x868] ;  /* 0x0008680001727983 */ /* 0x000f220000300a00 */
[----:B------:R-:W-:Y:S02]  /*8d00*/  IMAD.MOV.U32 R131, RZ, RZ, R110 ;  /* 0x000000ffff837224 */ /* 0x000fe400078e006e */
[----:B------:R-:W-:Y:S01]  /*8d10*/  IMAD.MOV.U32 R130, RZ, RZ, R111 ;  /* 0x000000ffff827224 */ /* 0x000fe200078e006f */
[----:B------:R-:W4:Y:S01]  /*8d20*/  LDL.LU.64 R112, [R1+0x860] ;  /* 0x0008600001707983 */ /* 0x000f220000300a00 */
[----:B------:R-:W-:Y:S01]  /*8d30*/  IMAD.MOV.U32 R133, RZ, RZ, R108 ;  /* 0x000000ffff857224 */ /* 0x000fe200078e006c */
[----:B------:R-:W-:Y:S01]  /*8d40*/  MOV R134, R107 ;  /* 0x0000006b00867202 */ /* 0x000fe20000000f00 */
[----:B------:R-:W-:Y:S01]  /*8d50*/  IMAD.MOV.U32 R132, RZ, RZ, R109 ;  /* 0x000000ffff847224 */ /* 0x000fe200078e006d */
[----:B------:R-:W4:Y:S01]  /*8d60*/  LDL.LU.64 R110, [R1+0x858] ;  /* 0x00085800016e7983 */ /* 0x000f220000300a00 */
[----:B------:R-:W-:-:S02]  /*8d70*/  IMAD.MOV.U32 R56, RZ, RZ, R106 ;  /* 0x000000ffff387224 */ /* 0x000fc400078e006a */
[----:B------:R-:W-:Y:S01]  /*8d80*/  IMAD.MOV.U32 R58, RZ, RZ, R104 ;  /* 0x000000ffff3a7224 */ /* 0x000fe200078e0068 */
[----:B------:R-:W4:Y:S01]  /*8d90*/  LDL.LU.64 R108, [R1+0x850] ;  /* 0x00085000016c7983 */ /* 0x000f220000300a00 */
[----:B------:R-:W-:-:S03]  /*8da0*/  IMAD.MOV.U32 R57, RZ, RZ, R105 ;  /* 0x000000ffff397224 */ /* 0x000fc600078e0069 */
[----:B------:R-:W4:Y:S04]  /*8db0*/  LDL.LU.64 R106, [R1+0x848] ;  /* 0x00084800016a7983 */ /* 0x000f280000300a00 */
[----:B------:R-:W4:Y:S01]  /*8dc0*/  LDL.LU.64 R104, [R1+0x840] ;  /* 0x0008400001687983 */ /* 0x000f220000300a00 */
[----:B---3--:R-:W-:-:S06]  /*8dd0*/  WARPGROUP.ARRIVE ;  /* 0x00000000000079c5 */ /* 0x008fcc0000000000 */
[----:B------:R-:W-:Y:S03]  /*8de0*/  HGMMA.64x32x16.F32.BF16 R168, gdesc[UR20], R168, gsb0 ;  /* 0x0060000014a879f0 */ /* 0x000fe600080018a8 */
[----:B------:R-:W-:Y:S02]  /*8df0*/  WARPGROUP.DEPBAR.LE gsb0, 0x0 ;  /* 0x00008000000079c5 */ /* 0x000fe40000010000 */
[----:B------:R-:W-:Y:S01]  /*8e00*/  IMAD.MOV.U32 R185, RZ, RZ, R182 ;  /* 0x000000ffffb97224 */ /* 0x000fe200078e00b6 */
[----:B------:R-:W-:Y:S01]  /*8e10*/  MOV R59, R183 ;  /* 0x000000b7003b7202 */ /* 0x000fe20000000f00 */
        /* <DEDUP_REMOVED lines=19> */
[----:B------:R-:W-:-:S03]  /*8f50*/  IMAD.MOV.U32 R140, RZ, RZ, R168 ;  /* 0x000000ffff8c7224 */ /* 0x000fc600078e00a8 */
[----:B------:R-:W3:Y:S04]  /*8f60*/  LDL.LU.64 R170, [R1+0x808] ;  /* 0x0008080001aa7983 */ /* 0x000ee80000300a00 */
[----:B------:R-:W3:Y:S01]  /*8f70*/  LDL.LU.64 R168, [R1+0x800] ;  /* 0x0008000001a87983 */ /* 0x000ee20000300a00 */
[----:B------:R-:W-:Y:S01]  /*8f80*/  UMOV UR16, UR4 ;  /* 0x0000000400107c82 */ /* 0x000fe20008000000 */
[----:B------:R-:W-:Y:S01]  /*8f90*/  UMOV UR17, UR5 ;  /* 0x0000000500117c82 */ /* 0x000fe20008000000 */
[----:B------:R-:W-:Y:S01]  /*8fa0*/  UMOV UR8, UR4 ;  /* 0x0000000400087c82 */ /* 0x000fe20008000000 */
[----:B------:R-:W-:Y:S01]  /*8fb0*/  UMOV UR9, UR5 ;  /* 0x0000000500097c82 */ /* 0x000fe20008000000 */
[----:B------:R-:W-:Y:S01]  /*8fc0*/  UMOV UR28, UR4 ;  /* 0x00000004001c7c82 */ /* 0x000fe20008000000 */
[----:B------:R-:W-:Y:S01]  /*8fd0*/  UMOV UR29, UR5 ;  /* 0x00000005001d7c82 */ /* 0x000fe20008000000 */
[----:B------:R-:W-:Y:S01]  /*8fe0*/  UIADD3 UR12, UR51, 0xc04, URZ ;  /* 0x00000c04330c7890 */ /* 0x000fe2000fffe03f */
[----:B---3--:R-:W-:-:S06]  /*8ff0*/  WARPGROUP.ARRIVE ;  /* 0x00000000000079c5 */ /* 0x008fcc0000000000 */
[----:B------:R-:W-:Y:S03]  /*9000*/  HGMMA.64x32x16.F32.BF16 R168, gdesc[UR16], R168, gsb0 ;  /* 0x0060000010a879f0 */ /* 0x000fe600080018a8 */
[----:B------:R-:W-:Y:S02]  /*9010*/  WARPGROUP.DEPBAR.LE gsb0, 0x0 ;  /* 0x00008000000079c5 */ /* 0x000fe40000010000 */
[----:B----4-:R-:W-:-:S06]  /*9020*/  WARPGROUP.ARRIVE ;  /* 0x00000000000079c5 */ /* 0x010fcc0000000000 */
[----:B------:R-:W-:Y:S01]  /*9030*/  HGMMA.64x32x16.F32.BF16 R104, gdesc[UR8], R104, gsb0 ;  /* 0x00600000086879f0 */ /* 0x000fe20008001868 */
[----:B------:R-:W-:Y:S04]  /*9040*/  STL [R1+0x4fc], R168 ;  /* 0x0004fca801007387 */ /* 0x000fe80000100800 */
[----:B------:R0:W-:Y:S04]  /*9050*/  STL [R1+0x4f8], R169 ;  /* 0x0004f8a901007387 */ /* 0x0001e80000100800 */
[----:B------:R-:W-:Y:S04]  /*9060*/  STL [R1+0x4f4], R170 ;  /* 0x0004f4aa01007387 */ /* 0x000fe80000100800 */
[----:B------:R1:W-:Y:S04]  /*9070*/  STL [R1+0x4f0], R171 ;  /* 0x0004f0ab01007387 */ /* 0x0003e80000100800 */
[----:B------:R-:W-:Y:S04]  /*9080*/  STL [R1+0x4ec], R172 ;  /* 0x0004ecac01007387 */ /* 0x000fe80000100800 */
[----:B------:R3:W-:Y:S04]  /*9090*/  STL [R1+0x4e8], R173 ;  /* 0x0004e8ad01007387 */ /* 0x0007e80000100800 */
[----:B------:R-:W-:Y:S04]  /*90a0*/  STL [R1+0x4e4], R174 ;  /* 0x0004e4ae01007387 */ /* 0x000fe80000100800 */
[----:B------:R4:W-:Y:S04]  /*90b0*/  STL [R1+0x4e0], R175 ;  /* 0x0004e0af01007387 */ /* 0x0009e80000100800 */
[----:B------:R-:W-:Y:S04]  /*90c0*/  STL [R1+0x4dc], R176 ;  /* 0x0004dcb001007387 */ /* 0x000fe80000100800 */
[----:B------:R4:W-:Y:S01]  /*90d0*/  STL [R1+0x4d8], R177 ;  /* 0x0004d8b101007387 */ /* 0x0009e20000100800 */
[----:B------:R-:W-:-:S02]  /*90e0*/  WARPGROUP.DEPBAR.LE gsb0, 0x0 ;  /* 0x00008000000079c5 */ /* 0x000fc40000010000 */
[----:B--2---:R-:W-:-:S06]  /*90f0*/  WARPGROUP.ARRIVE ;  /* 0x00000000000079c5 */ /* 0x004fcc0000000000 */
[----:B------:R-:W-:Y:S01]  /*9100*/  HGMMA.64x32x16.F32.BF16 R40, gdesc[UR28], R40, gsb0 ;  /* 0x006000001c2879f0 */ /* 0x000fe20008001828 */
[----:B------:R-:W-:Y:S04]  /*9110*/  STL [R1+0x4d4], R178 ;  /* 0x0004d4b201007387 */ /* 0x000fe80000100800 */
[----:B------:R2:W-:Y:S04]  /*9120*/  STL [R1+0x4d0], R179 ;  /* 0x0004d0b301007387 */ /* 0x0005e80000100800 */
[----:B------:R-:W-:Y:S04]  /*9130*/  STL [R1+0x4cc], R180 ;  /* 0x0004ccb401007387 */ /* 0x000fe80000100800 */
[----:B------:R2:W-:Y:S04]  /*9140*/  STL [R1+0x4c8], R181 ;  /* 0x0004c8b501007387 */ /* 0x0005e80000100800 */
[----:B------:R-:W-:Y:S04]  /*9150*/  STL [R1+0x4c4], R182 ;  /* 0x0004c4b601007387 */ /* 0x000fe80000100800 */
[----:B------:R2:W-:Y:S04]  /*9160*/  STL [R1+0x4c0], R183 ;  /* 0x0004c0b701007387 */ /* 0x0005e80000100800 */
[----:B0-----:R-:W2:Y:S04]  /*9170*/  LDL.LU.64 R168, [R1+0xc0] ;  /* 0x0000c00001a87983 */ /* 0x001ea80000300a00 */
[----:B-1----:R-:W2:Y:S04]  /*9180*/  LDL.LU.64 R170, [R1+0xc8] ;  /* 0x0000c80001aa7983 */ /* 0x002ea80000300a00 */
[----:B---3--:R-:W3:Y:S04]  /*9190*/  LDL.LU.64 R172, [R1+0xd0] ;  /* 0x0000d00001ac7983 */ /* 0x008ee80000300a00 */
[----:B----4-:R-:W3:Y:S04]  /*91a0*/  LDL.LU.64 R174, [R1+0xd8] ;  /* 0x0000d80001ae7983 */ /* 0x010ee80000300a00 */
[----:B------:R-:W3:Y:S04]  /*91b0*/  LDL.LU.64 R176, [R1+0xe0] ;  /* 0x0000e00001b07983 */ /* 0x000ee80000300a00 */
[----:B--2---:R-:W3:Y:S04]  /*91c0*/  LDL.LU.64 R178, [R1+0xe8] ;  /* 0x0000e80001b27983 */ /* 0x004ee80000300a00 */
[----:B------:R-:W3:Y:S04]  /*91d0*/  LDL.LU.64 R180, [R1+0xf0] ;  /* 0x0000f00001b47983 */ /* 0x000ee80000300a00 */
[----:B------:R-:W3:Y:S01]  /*91e0*/  LDL.LU.64 R182, [R1+0xf8] ;  /* 0x0000f80001b67983 */ /* 0x000ee20000300a00 */
[----:B------:R-:W-:Y:S01]  /*91f0*/  UMOV UR28, UR12 ;  /* 0x0000000c001c7c82 */ /* 0x000fe20008000000 */
[----:B------:R-:W-:Y:S01]  /*9200*/  UMOV UR29, 0x40000040 ;  /* 0x40000040001d7882 */ /* 0x000fe20000000000 */
[----:B------:R-:W-:-:S02]  /*9210*/  WARPGROUP.DEPBAR.LE gsb0, 0x0 ;  /* 0x00008000000079c5 */ /* 0x000fc40000010000 */
        /* <DEDUP_REMOVED lines=29> */
[----:B---3--:R-:W-:-:S06]  /*93f0*/  WARPGROUP.ARRIVE ;  /* 0x00000000000079c5 */ /* 0x008fcc0000000000 */
[----:B------:R-:W-:Y:S01]  /*9400*/  HGMMA.64x32x16.F32.BF16 R168, gdesc[UR12], R168, gsb0 ;  /* 0x006000000ca879f0 */ /* 0x000fe200080018a8 */
        /* <DEDUP_REMOVED lines=38> */
[----:B------:R-:W-:-:S03]  /*9670*/  WARPGROUP.DEPBAR.LE gsb0, 0x0 ;  /* 0x00008000000079c5 */ /* 0x000fc60000010000 */
[----:B------:R-:W-:Y:S04]  /*9680*/  STL.64 [R1+0x610], R156 ;  /* 0x0006109c01007387 */ /* 0x000fe80000100a00 */
[----:B------:R-:W-:Y:S04]  /*9690*/  STL.64 [R1+0x608], R154 ;  /* 0x0006089a01007387 */ /* 0x000fe80000100a00 */
[----:B------:R3:W-:Y:S04]  /*96a0*/  STL.64 [R1+0x600], R152 ;  /* 0x0006009801007387 */ /* 0x0007e80000100a00 */
[----:B------:R-:W-:Y:S04]  /*96b0*/  STL.64 [R1+0xc0], R168 ;  /* 0x0000c0a801007387 */ /* 0x000fe80000100a00 */
[----:B------:R4:W-:Y:S04]  /*96c0*/  STL.64 [R1+0xc8], R170 ;  /* 0x0000c8aa01007387 */ /* 0x0009e80000100a00 */
[----:B------:R4:W-:Y:S04]  /*96d0*/  STL [R1+0xd0], R172 ;  /* 0x0000d0ac01007387 */ /* 0x0009e80000100800 */
[----:B0-----:R-:W4:Y:S04]  /*96e0*/  LDL.LU R40, [R1+0x180] ;  /* 0x0001800001287983 */ /* 0x001f280000300800 */
        /* <DEDUP_REMOVED lines=15> */
[----:B-1----:R-:W4:Y:S04]  /*97e0*/  LDL.LU R24, [R1+0x280] ;  /* 0x0002800001187983 */ /* 0x002f280000300800 */
        /* <DEDUP_REMOVED lines=15> */
[----:B---3--:R-:W3:Y:S04]  /*98e0*/  LDL.LU.64 R152, [R1+0x2c0] ;  /* 0x0002c00001987983 */ /* 0x008ee80000300a00 */
[----:B------:R-:W3:Y:S04]  /*98f0*/  LDL.LU.64 R154, [R1+0x2c8] ;  /* 0x0002c800019a7983 */ /* 0x000ee80000300a00 */
[----:B------:R-:W3:Y:S04]  /*9900*/  LDL.LU.64 R156, [R1+0x2d0] ;  /* 0x0002d000019c7983 */ /* 0x000ee80000300a00 */
[----:B------:R-:W3:Y:S04]  /*9910*/  LDL.LU.64 R158, [R1+0x2d8] ;  /* 0x0002d800019e7983 */ /* 0x000ee80000300a00 */
[----:B------:R-:W3:Y:S04]  /*9920*/  LDL.LU.64 R160, [R1+0x2e0] ;  /* 0x0002e00001a07983 */ /* 0x000ee80000300a00 */
[----:B------:R-:W3:Y:S04]  /*9930*/  LDL.LU.64 R162, [R1+0x2e8] ;  /* 0x0002e80001a27983 */ /* 0x000ee80000300a00 */
[----:B------:R-:W3:Y:S04]  /*9940*/  LDL.LU.64 R164, [R1+0x2f0] ;  /* 0x0002f00001a47983 */ /* 0x000ee80000300a00 */
[----:B------:R-:W3:Y:S04]  /*9950*/  LDL.LU.64 R166, [R1+0x2f8] ;  /* 0x0002f80001a67983 */ /* 0x000ee80000300a00 */
        /* <DEDUP_REMOVED lines=15> */
[----:B------:R-:W4:Y:S01]  /*9a50*/  LDL.LU R103, [R1+0x3bc] ;  /* 0x0003bc0001677983 */ /* 0x000f220000300800 */
[----:B--2---:R-:W-:Y:S01]  /*9a60*/  WARPGROUP.ARRIVE ;  /* 0x00000000000079c5 */ /* 0x004fe20000000000 */
[----:B------:R-:W-:Y:S01]  /*9a70*/  UMOV UR24, UR28 ;  /* 0x0000001c00187c82 */ /* 0x000fe20008000000 */
[----:B------:R-:W-:-:S04]  /*9a80*/  UMOV UR25, UR29 ;  /* 0x0000001d00197c82 */ /* 0x000fc80008000000 */
[----:B------:R-:W-:Y:S01]  /*9a90*/  HGMMA.64x32x16.F32.BF16 R104, gdesc[UR24], R104, gsb0 ;  /* 0x00600000186879f0 */ /* 0x000fe20008001868 */
[----:B------:R-:W-:Y:S01]  /*9aa0*/  UMOV UR30, UR6 ;  /* 0x00000006001e7c82 */ /* 0x000fe20008000000 */
[----:B------:R-:W-:Y:S01]  /*9ab0*/  UMOV UR31, UR7 ;  /* 0x00000007001f7c82 */ /* 0x000fe20008000000 */
[----:B------:R-:W-:Y:S02]  /*9ac0*/  WARPGROUP.DEPBAR.LE gsb0, 0x0 ;  /* 0x00008000000079c5 */ /* 0x000fe40000010000 */
[----:B------:R-:W-:Y:S01]  /*9ad0*/  UIADD3 UR10, UR54, 0x6, URZ ;  /* 0x00000006360a7890 */ /* 0x000fe2000fffe03f */
[----:B------:R-:W-:Y:S01]  /*9ae0*/  UMOV UR5, 0x40000040 ;  /* 0x4000004000057882 */ /* 0x000fe20000000000 */
[----:B------:R-:W-:-:S05]  /*9af0*/  UMOV UR7, 0x40000040 ;  /* 0x4000004000077882 */ /* 0x000fca0000000000 */
[----:B------:R-:W-:Y:S01]  /*9b00*/  UMOV UR6, UR10 ;  /* 0x0000000a00067c82 */ /* 0x000fe20008000000 */
[----:B------:R-:W-:Y:S01]  /*9b10*/  UIADD3 UR14, UR54, 0x106, URZ ;  /* 0x00000106360e7890 */ /* 0x000fe2000fffe03f */
[----:B------:R-:W-:Y:S01]  /*9b20*/  UMOV UR8, UR4 ;  /* 0x0000000400087c82 */ /* 0x000fe20008000000 */
[----:B------:R-:W-:Y:S01]  /*9b30*/  UMOV UR9, UR5 ;  /* 0x0000000500097c82 */ /* 0x000fe20008000000 */
[----:B------:R-:W-:-:S04]  /*9b40*/  UMOV UR11, 0x40000040 ;  /* 0x40000040000b7882 */ /* 0x000fc80000000000 */
[----:B------:R-:W-:Y:S01]  /*9b50*/  UMOV UR10, UR14 ;  /* 0x0000000e000a7c82 */ /* 0x000fe20008000000 */
[----:B---3--:R-:W-:-:S06]  /*9b60*/  WARPGROUP.ARRIVE ;  /* 0x00000000000079c5 */ /* 0x008fcc0000000000 */
[----:B------:R-:W-:Y:S03]  /*9b70*/  HGMMA.64x32x16.F32.BF16 R152, gdesc[UR28], R152, gsb0 ;  /* 0x006000001c9879f0 */ /* 0x000fe60008001898 */
[----:B------:R-:W-:Y:S02]  /*9b80*/  WARPGROUP.DEPBAR.LE gsb0, 0x0 ;  /* 0x00008000000079c5 */ /* 0x000fe40000010000 */
[----:B----4-:R-:W-:-:S06]  /*9b90*/  WARPGROUP.ARRIVE ;  /* 0x00000000000079c5 */ /* 0x010fcc0000000000 */
[----:B------:R-:W-:Y:S03]  /*9ba0*/  HGMMA.64x32x16.F32.BF16 R88, gdesc[UR4], R88, gsb0 ;  /* 0x00600000045879f0 */ /* 0x000fe60008001858 */
        /* <DEDUP_REMOVED lines=52> */
[----:B------:R-:W-:Y:S01]  /*9ef0*/  IMAD.MOV.U32 R119, RZ, RZ, R0 ;  /* 0x000000ffff777224 */ /* 0x000fe200078e0000 */
[----:B------:R-:W-:Y:S01]  /*9f00*/  UIADD3 UR22, UR54, 0x306, URZ ;  /* 0x0000030636167890 */ /* 0x000fe2000fffe03f */
[----:B------:R-:W-:-:S04]  /*9f10*/  WARPGROUP.DEPBAR.LE gsb0, 0x0 ;  /* 0x00008000000079c5 */ /* 0x000fc80000010000 */
[----:B------:R-:W-:Y:S01]  /*9f20*/  WARPGROUP.ARRIVE ;  /* 0x00000000000079c5 */ /* 0x000fe20000000000 */
[----:B------:R-:W-:Y:S01]  /*9f30*/  UMOV UR12, UR4 ;  /* 0x00000004000c7c82 */ /* 0x000fe20008000000 */
[----:B------:R-:W-:Y:S01]  /*9f40*/  UMOV UR13, UR5 ;  /* 0x00000005000d7c82 */ /* 0x000fe20008000000 */
[----:B------:R-:W-:Y:S01]  /*9f50*/  UMOV UR14, UR22 ;  /* 0x00000016000e7c82 */ /* 0x000fe20008000000 */
[----:B------:R-:W-:Y:S02]  /*9f60*/  UMOV UR15, 0x40000040 ;  /* 0x40000040000f7882 */ /* 0x000fe40000000000 */
[----:B------:R-:W-:Y:S01]  /*9f70*/  HGMMA.64x32x16.F32.BF16 R104, gdesc[UR12], R104, gsb0 ;  /* 0x006000000c6879f0 */ /* 0x000fe20008001868 */
[----:B------:R-:W-:Y:S01]  /*9f80*/  UIADD3 UR8, UR54, 0x406, URZ ;  /* 0x0000040636087890 */ /* 0x000fe2000fffe03f */
[----:B------:R-:W-:Y:S01]  /*9f90*/  UMOV UR20, UR4 ;  /* 0x0000000400147c82 */ /* 0x000fe20008000000 */
[----:B------:R-:W-:Y:S01]  /*9fa0*/  UMOV UR21, UR5 ;  /* 0x0000000500157c82 */ /* 0x000fe20008000000 */
[----:B------:R-:W-:-:S04]  /*9fb0*/  UMOV UR23, 0x40000040 ;  /* 0x4000004000177882 */ /* 0x000fc80000000000 */
[----:B------:R-:W-:Y:S01]  /*9fc0*/  UMOV UR22, UR8 ;  /* 0x0000000800167c82 */ /* 0x000fe20008000000 */
[----:B------:R-:W-:Y:S04]  /*9fd0*/  STL.64 [R1+0x380], R88 ;  /* 0x0003805801007387 */ /* 0x000fe80000100a00 */
[----:B------:R-:W-:Y:S04]  /*9fe0*/  STL.64 [R1+0x388], R90 ;  /* 0x0003885a01007387 */ /* 0x000fe80000100a00 */
[----:B------:R-:W-:Y:S04]  /*9ff0*/  STL.64 [R1+0x390], R92 ;  /* 0x0003905c01007387 */ /* 0x000fe80000100a00 */
[----:B------:R-:W-:Y:S01]  /*a000*/  STL.64 [R1+0x398], R94 ;  /* 0x0003985e01007387 */ /* 0x000fe20000100a00 */
[----:B------:R-:W-:-:S02]  /*a010*/  WARPGROUP.DEPBAR.LE gsb0, 0x0 ;  /* 0x00008000000079c5 */ /* 0x000fc40000010000 */
[----:B------:R-:W-:-:S06]  /*a020*/  WARPGROUP.ARRIVE ;  /* 0x00000000000079c5 */ /* 0x000fcc0000000000 */
        /* <DEDUP_REMOVED lines=40> */
[----:B--2---:R-:W-:Y:S01]  /*a2b0*/  IMAD.MOV.U32 R202, RZ, RZ, R142 ;  /* 0x000000ffffca7224 */ /* 0x004fe200078e008e */
[----:B------:R-:W-:Y:S01]  /*a2c0*/  MOV R203, R143 ;  /* 0x0000008f00cb7202 */ /* 0x000fe20000000f00 */
[----:B---3--:R-:W-:Y:S02]  /*a2d0*/  IMAD.MOV.U32 R200, RZ, RZ, R140 ;  /* 0x000000ffffc87224 */ /* 0x008fe400078e008c */
        /* <DEDUP_REMOVED lines=14> */
[----:B------:R-:W2:Y:S04]  /*a3c0*/  LDL.LU R147, [R1+0x7dc] ;  /* 0x0007dc0001937983 */ /* 0x000ea80000300800 */
[----:B------:R-:W2:Y:S04]  /*a3d0*/  LDL.LU R148, [R1+0x7d8] ;  /* 0x0007d80001947983 */ /* 0x000ea80000300800 */
[----:B------:R-:W2:Y:S04]  /*a3e0*/  LDL.LU R149, [R1+0x7d4] ;  /* 0x0007d40001957983 */ /* 0x000ea80000300800 */
[----:B------:R-:W2:Y:S04]  /*a3f0*/  LDL.LU R150, [R1+0x7d0] ;  /* 0x0007d00001967983 */ /* 0x000ea80000300800 */
[----:B------:R-:W2:Y:S01]  /*a400*/  LDL.LU R151, [R1+0x7cc] ;  /* 0x0007cc0001977983 */ /* 0x000ea20000300800 */
[----:B------:R-:W-:Y:S01]  /*a410*/  UIADD3 UR26, UR54, 0x506, URZ ;  /* 0x00000506361a7890 */ /* 0x000fe2000fffe03f */
[----:B------:R-:W-:Y:S01]  /*a420*/  UMOV UR24, UR4 ;  /* 0x0000000400187c82 */ /* 0x000fe20008000000 */
[----:B------:R-:W-:Y:S01]  /*a430*/  UMOV UR25, UR5 ;  /* 0x0000000500197c82 */ /* 0x000fe20008000000 */
[----:B------:R-:W-:Y:S01]  /*a440*/  UMOV UR27, 0x40000040 ;  /* 0x40000040001b7882 */ /* 0x000fe20000000000 */
[----:B------:R-:W-:-:S02]  /*a450*/  IMAD.MOV.U32 R212, RZ, RZ, R187 ;  /* 0x000000ffffd47224 */ /* 0x000fc400078e00bb */
[----:B------:R-:W3:Y:S01]  /*a460*/  LDL.LU R187, [R1+0x7c8] ;  /* 0x0007c80001bb7983 */ /* 0x000ee20000300800 */
[----:B------:R-:W-:Y:S02]  /*a470*/  IMAD.MOV.U32 R213, RZ, RZ, R186 ;  /* 0x000000ffffd57224 */ /* 0x000fe400078e00ba */
[----:B------:R-:W-:Y:S01]  /*a480*/  IMAD.MOV.U32 R214, RZ, RZ, R185 ;  /* 0x000000ffffd67224 */ /* 0x000fe200078e00b9 */
[----:B------:R-:W4:Y:S01]  /*a490*/  LDL.LU R186, [R1+0x7c4] ;  /* 0x0007c40001ba7983 */ /* 0x000f220000300800 */
[----:B------:R-:W-:-:S03]  /*a4a0*/  IMAD.MOV.U32 R215, RZ, RZ, R59 ;  /* 0x000000ffffd77224 */ /* 0x000fc600078e003b */
[----:B------:R-:W3:Y:S04]  /*a4b0*/  LDL.LU R185, [R1+0x7c0] ;  /* 0x0007c00001b97983 */ /* 0x000ee80000300800 */
[----:B------:R-:W4:Y:S01]  /*a4c0*/  LDL.LU R59, [R1+0x7bc] ;  /* 0x0007bc00013b7983 */ /* 0x000f220000300800 */
        /* <DEDUP_REMOVED lines=14> */
[----:B------:R-:W-:Y:S01]  /*a5b0*/  IMAD.MOV.U32 R118, RZ, RZ, R72 ;  /* 0x000000ffff767224 */ /* 0x000fe200078e0048 */
[----:B--2---:R-:W-:-:S06]  /*a5c0*/  WARPGROUP.ARRIVE ;  /* 0x00000000000079c5 */ /* 0x004fcc0000000000 */
        /* <DEDUP_REMOVED lines=12> */
[----:B--2---:R-:W-:Y:S02]  /*a690*/  IMAD.MOV.U32 R138, RZ, RZ, R56 ;  /* 0x000000ffff8a7224 */ /* 0x004fe400078e0038 */
[----:B---3--:R-:W-:Y:S01]  /*a6a0*/  IMAD.MOV.U32 R136, RZ, RZ, R58 ;  /* 0x000000ffff887224 */ /* 0x008fe200078e003a */
[----:B------:R-:W-:Y:S01]  /*a6b0*/  MOV R137, R57 ;  /* 0x0000003900897202 */ /* 0x000fe20000000f00 */
[----:B------:R-:W2:Y:S01]  /*a6c0*/  LDL.LU R58, [R1+0x7b8] ;  /* 0x0007b800013a7983 */ /* 0x000ea20000300800 */
[----:B------:R-:W-:-:S03]  /*a6d0*/  IMAD.MOV.U32 R139, RZ, RZ, R134 ;  /* 0x000000ffff8b7224 */ /* 0x000fc600078e0086 */
        /* <DEDUP_REMOVED lines=19> */
[----:B------:R-:W-:-:S03]  /*a810*/  MOV R151, R87 ;  /* 0x0000005700977202 */ /* 0x000fc60000000f00 */
        /* <DEDUP_REMOVED lines=19> */
[----:B------:R-:W3:Y:S01]  /*a950*/  LDL.LU R72, [R1+0x740] ;  /* 0x0007400001487983 */ /* 0x000ee20000300800 */
[----:B------:R-:W-:-:S02]  /*a960*/  IMAD.MOV.U32 R119, RZ, RZ, R184 ;  /* 0x000000ffff777224 */ /* 0x000fc400078e00b8 */
[----:B------:R-:W-:Y:S01]  /*a970*/  IMAD.MOV.U32 R40, RZ, RZ, R185 ;  /* 0x000000ffff287224 */ /* 0x000fe200078e00b9 */
[----:B------:R-:W3:Y:S01]  /*a980*/  LDL.LU R184, [R1+0x73c] ;  /* 0x00073c0001b87983 */ /* 0x000ee20000300800 */
[----:B----4-:R-:W-:Y:S02]  /*a990*/  IMAD.MOV.U32 R41, RZ, RZ, R186 ;  /* 0x000000ffff297224 */ /* 0x010fe400078e00ba */
[----:B------:R-:W-:Y:S01]  /*a9a0*/  IMAD.MOV.U32 R42, RZ, RZ, R187 ;  /* 0x000000ffff2a7224 */ /* 0x000fe200078e00bb */
        /* <DEDUP_REMOVED lines=16> */
[----:B------:R-:W-:-:S03]  /*aab0*/  MOV R51, R196 ;  /* 0x000000c400337202 */ /* 0x000fc60000000f00 */
        /* <DEDUP_REMOVED lines=8> */
[----:B------:R-:W4:Y:S04]  /*ab40*/  LDL.LU R197, [R1+0x708] ;  /* 0x0007080001c57983 */ /* 0x000f280000300800 */
[----:B------:R-:W4:Y:S04]  /*ab50*/  LDL.LU R120, [R1+0x704] ;  /* 0x0007040001787983 */ /* 0x000f280000300800 */
[----:B------:R-:W4:Y:S04]  /*ab60*/  LDL.LU R121, [R1+0x700] ;  /* 0x0007000001797983 */ /* 0x000f280000300800 */
[----:B------:R-:W4:Y:S01]  /*ab70*/  LDL.LU R122, [R1+0x6fc] ;  /* 0x0006fc00017a7983 */ /* 0x000f220000300800 */
[----:B------:R-:W-:-:S02]  /*ab80*/  IMAD.MOV.U32 R39, RZ, RZ, R59 ;  /* 0x000000ffff277224 */ /* 0x000fc400078e003b */
[----:B--2---:R-:W-:Y:S02]  /*ab90*/  IMAD.MOV.U32 R38, RZ, RZ, R58 ;  /* 0x000000ffff267224 */ /* 0x004fe400078e003a */
[----:B---3--:R-:W-:Y:S02]  /*aba0*/  IMAD.MOV.U32 R37, RZ, RZ, R57 ;  /* 0x000000ffff257224 */ /* 0x008fe400078e0039 */
        /* <DEDUP_REMOVED lines=27> */
[----:B------:R-:W2:Y:S01]  /*ad60*/  LDL.LU R58, [R1+0x6c0] ;  /* 0x0006c000013a7983 */ /* 0x000ea20000300800 */
[----:B------:R-:W-:-:S02]  /*ad70*/  IMAD.MOV.U32 R90, RZ, RZ, R74 ;  /* 0x000000ffff5a7224 */ /* 0x000fc400078e004a */
[----:B------:R-:W-:Y:S01]  /*ad80*/  IMAD.MOV.U32 R89, RZ, RZ, R73 ;  /* 0x000000ffff597224 */ /* 0x000fe200078e0049 */
[----:B------:R-:W2:Y:S01]  /*ad90*/  LDL.LU R59, [R1+0x6bc] ;  /* 0x0006bc00013b7983 */ /* 0x000ea20000300800 */
        /* <DEDUP_REMOVED lines=8> */
[----:B------:R-:W-:Y:S01]  /*ae20*/  IMAD.MOV.U32 R94, RZ, RZ, R78 ;  /* 0x000000ffff5e7224 */ /* 0x000fe200078e004e */
[----:B------:R-:W-:Y:S02]  /*ae30*/  MOV R95, R79 ;  /* 0x0000004f005f7202 */ /* 0x000fe40000000f00 */
        /* <DEDUP_REMOVED lines=24> */
[----:B------:R-:W-:-:S02]  /*afc0*/  IMAD.MOV.U32 R20, RZ, RZ, R152 ;  /* 0x000000ffff147224 */ /* 0x000fc400078e0098 */
[----:B------:R-:W-:Y:S01]  /*afd0*/  IMAD.MOV.U32 R19, RZ, RZ, R153 ;  /* 0x000000ffff137224 */ /* 0x000fe200078e0099 */
[----:B------:R-:W4:Y:S01]  /*afe0*/  LDL.LU R152, [R1+0x40] ;  /* 0x0000400001987983 */ /* 0x000f220000300800 */
[----:B------:R-:W-:Y:S02]  /*aff0*/  IMAD.MOV.U32 R18, RZ, RZ, R154 ;  /* 0x000000ffff127224 */ /* 0x000fe400078e009a */
        /* <DEDUP_REMOVED lines=62> */
[----:B------:R-:W2:Y:S01]  /*b3e0*/  LDL.LU R71, [R1+0x64c] ;  /* 0x00064c0001477983 */ /* 0x000ea20000300800 */
[----:B------:R-:W-:-:S03]  /*b3f0*/  MOV R84, R135 ;  /* 0x0000008700547202 */ /* 0x000fc60000000f00 */
[----:B------:R-:W4:Y:S01]  /*b400*/  LDL.LU R135, [R1+0x648] ;  /* 0x0006480001877983 */ /* 0x000f220000300800 */
[----:B------:R-:W-:Y:S02]  /*b410*/  IMAD.MOV.U32 R85, RZ, RZ, R198 ;  /* 0x000000ffff557224 */ /* 0x000fe400078e00c6 */
[----:B------:R-:W-:Y:S01]  /*b420*/  IMAD.MOV.U32 R86, RZ, RZ, R199 ;  /* 0x000000ffff567224 */ /* 0x000fe200078e00c7 */
[----:B------:R-:W3:Y:S04]  /*b430*/  LDL.LU R198, [R1+0x644] ;  /* 0x0006440001c67983 */ /* 0x000ee80000300800 */
[----:B------:R-:W3:Y:S01]  /*b440*/  LDL.LU R199, [R1+0x640] ;  /* 0x0006400001c77983 */ /* 0x000ee20000300800 */
[----:B------:R-:W-:Y:S01]  /*b450*/  UIADD3 UR8, UR51, 0x406, URZ ;  /* 0x0000040633087890 */ /* 0x000fe2000fffe03f */
[----:B------:R-:W-:-:S02]  /*b460*/  UMOV UR29, 0x40000040 ;  /* 0x40000040001d7882 */ /* 0x000fc40000000000 */
[----:B------:R-:W3:Y:S04]  /*b470*/  LDL.LU R87, [R1+0x23c] ;  /* 0x00023c0001577983 */ /* 0x000ee80000300800 */
        /* <DEDUP_REMOVED lines=12> */
[----:B----4-:R-:W-:-:S06]  /*b540*/  WARPGROUP.ARRIVE ;  /* 0x00000000000079c5 */ /* 0x010fcc0000000000 */
        /* <DEDUP_REMOVED lines=21> */
[----:B------:R-:W-:-:S06]  /*b6a0*/  UMOV UR5, 0x40000040 ;  /* 0x4000004000057882 */ /* 0x000fcc0000000000 */
        /* <DEDUP_REMOVED lines=11> */
[----:B------:R-:W-:Y:S04]  /*b760*/  STL.64 [R1+0x40], R152 ;  /* 0x0000409801007387 */ /* 0x000fe80000100a00 */
        /* <DEDUP_REMOVED lines=26> */
[----:B------:R-:W-:-:S02]  /*b910*/  WARPGROUP.DEPBAR.LE gsb0, 0x0 ;  /* 0x00008000000079c5 */ /* 0x000fc40000010000 */
[----:B------:R-:W-:Y:S01]  /*b920*/  WARPGROUP.ARRIVE ;  /* 0x00000000000079c5 */ /* 0x000fe20000000000 */
        /* <DEDUP_REMOVED lines=8> */
[----:B------:R-:W-:-:S03]  /*b9b0*/  UMOV UR12, UR4 ;  /* 0x00000004000c7c82 */ /* 0x000fc60008000000 */
[----:B------:R-:W-:Y:S01]  /*b9c0*/  STL.64 [R1+0x240], R24 ;  /* 0x0002401801007387 */ /* 0x000fe20000100a00 */
[----:B------:R-:W-:Y:S02]  /*b9d0*/  UMOV UR13, UR5 ;  /* 0x00000005000d7c82 */ /* 0x000fe40008000000 */
        /* <DEDUP_REMOVED lines=60> */
[----:B0-----:R-:W-:-:S03]  /*bda0*/  IMAD.MOV.U32 R136, RZ, RZ, R168 ;  /* 0x000000ffff887224 */ /* 0x001fc600078e00a8 */
[----:B------:R0:W-:Y:S04]  /*bdb0*/  STL.64 [R1+0x120], R144 ;  /* 0x0001209001007387 */ /* 0x0001e80000100a00 */
[----:B------:R0:W-:Y:S01]  /*bdc0*/  STL.64 [R1+0x128], R146 ;  /* 0x0001289201007387 */ /* 0x0001e20000100a00 */
[----:B------:R-:W-:-:S03]  /*bdd0*/  WARPGROUP.DEPBAR.LE gsb0, 0x0 ;  /* 0x00008000000079c5 */ /* 0x000fc60000010000 */
[----:B------:R0:W-:Y:S04]  /*bde0*/  STL.64 [R1+0x130], R148 ;  /* 0x0001309401007387 */ /* 0x0001e80000100a00 */
[----:B------:R0:W-:Y:S04]  /*bdf0*/  STL.64 [R1+0x138], R150 ;  /* 0x0001389601007387 */ /* 0x0001e80000100a00 */
[----:B------:R-:W4:Y:S04]  /*be00*/  LDL.LU R168, [R1+0x4fc] ;  /* 0x0004fc0001a87983 */ /* 0x000f280000300800 */
[----:B------:R2:W-:Y:S04]  /*be10*/  STL.64 [R1], R200 ;  /* 0x000000c801007387 */ /* 0x0005e80000100a00 */
[----:B------:R-:W-:Y:S04]  /*be20*/  STL.64 [R1+0x8], R202 ;  /* 0x000008ca01007387 */ /* 0x000fe80000100a00 */
[----:B------:R2:W-:Y:S04]  /*be30*/  STL.64 [R1+0x10], R204 ;  /* 0x000010cc01007387 */ /* 0x0005e80000100a00 */
[----:B------:R-:W-:Y:S01]  /*be40*/  STL.64 [R1+0x18], R206 ;  /* 0x000018ce01007387 */ /* 0x000fe20000100a00 */
[----:B------:R-:W-:-:S03]  /*be50*/  IMAD.MOV.U32 R137, RZ, RZ, R169 ;  /* 0x000000ffff897224 */ /* 0x000fc600078e00a9 */
[----:B------:R-:W-:Y:S01]  /*be60*/  STL.64 [R1+0x20], R208 ;  /* 0x000020d001007387 */ /* 0x000fe20000100a00 */
[----:B-1----:R-:W-:-:S03]  /*be70*/  IMAD.MOV.U32 R138, RZ, RZ, R170 ;  /* 0x000000ffff8a7224 */ /* 0x002fc600078e00aa */
[----:B------:R-:W-:Y:S01]  /*be80*/  STL.64 [R1+0x28], R210 ;  /* 0x000028d201007387 */ /* 0x000fe20000100a00 */
[----:B------:R-:W-:-:S03]  /*be90*/  IMAD.MOV.U32 R139, RZ, RZ, R171 ;  /* 0x000000ffff8b7224 */ /* 0x000fc600078e00ab */
[----:B------:R1:W-:Y:S01]  /*bea0*/  STL.64 [R1+0x30], R212 ;  /* 0x000030d401007387 */ /* 0x0003e20000100a00 */
[----:B------:R-:W-:-:S03]  /*beb0*/  MOV R140, R172 ;  /* 0x000000ac008c7202 */ /* 0x000fc60000000f00 */
[----:B------:R1:W-:Y:S01]  /*bec0*/  STL.64 [R1+0x38], R214 ;  /* 0x000038d601007387 */ /* 0x0003e20000100a00 */
[----:B------:R-:W-:-:S03]  /*bed0*/  IMAD.MOV.U32 R141, RZ, RZ, R173 ;  /* 0x000000ffff8d7224 */ /* 0x000fc600078e00ad */
[----:B------:R-:W4:Y:S01]  /*bee0*/  LDL.LU R169, [R1+0x4f8] ;  /* 0x0004f80001a97983 */ /* 0x000f220000300800 */
[----:B------:R-:W-:-:S03]  /*bef0*/  IMAD.MOV.U32 R142, RZ, RZ, R174 ;  /* 0x000000ffff8e7224 */ /* 0x000fc600078e00ae */
[----:B------:R-:W4:Y:S01]  /*bf00*/  LDL.LU R170, [R1+0x4f4] ;  /* 0x0004f40001aa7983 */ /* 0x000f220000300800 */
[----:B------:R-:W-:-:S03]  /*bf10*/  IMAD.MOV.U32 R143, RZ, RZ, R175 ;  /* 0x000000ffff8f7224 */ /* 0x000fc600078e00af */
[----:B------:R-:W4:Y:S01]  /*bf20*/  LDL.LU R171, [R1+0x4f0] ;  /* 0x0004f00001ab7983 */ /* 0x000f220000300800 */
[----:B0-----:R-:W-:-:S03]  /*bf30*/  IMAD.MOV.U32 R144, RZ, RZ, R176 ;  /* 0x000000ffff907224 */ /* 0x001fc600078e00b0 */
        /* <DEDUP_REMOVED lines=17> */
[----:B------:R-:W4:Y:S04]  /*c050*/  LDL.LU R182, [R1+0x4c4] ;  /* 0x0004c40001b67983 */ /* 0x000f280000300800 */
[----:B------:R-:W4:Y:S01]  /*c060*/  LDL.LU R183, [R1+0x4c0] ;  /* 0x0004c00001b77983 */ /* 0x000f220000300800 */
[----:B------:R-:W-:Y:S01]  /*c070*/  UMOV UR20, UR4 ;  /* 0x0000000400147c82 */ /* 0x000fe20008000000 */
[----:B------:R-:W-:Y:S01]  /*c080*/  UMOV UR21, UR5 ;  /* 0x0000000500157c82 */ /* 0x000fe20008000000 */
[----:B------:R-:W-:Y:S01]  /*c090*/  UMOV UR24, UR4 ;  /* 0x0000000400187c82 */ /* 0x000fe20008000000 */
[----:B------:R-:W-:Y:S01]  /*c0a0*/  UMOV UR25, UR5 ;  /* 0x0000000500197c82 */ /* 0x000fe20008000000 */
[----:B------:R-:W-:Y:S01]  /*c0b0*/  UMOV UR28, UR4 ;  /* 0x00000004001c7c82 */ /* 0x000fe20008000000 */
[----:B------:R-:W-:Y:S01]  /*c0c0*/  UMOV UR29, UR5 ;  /* 0x00000005001d7c82 */ /* 0x000fe20008000000 */
[----:B------:R-:W2:Y:S04]  /*c0d0*/  LDL.LU R72, [R1+0xc0] ;  /* 0x0000c00001487983 */ /* 0x000ea80000300800 */
[----:B------:R-:W2:Y:S04]  /*c0e0*/  LDL.LU R73, [R1+0xc4] ;  /* 0x0000c40001497983 */ /* 0x000ea80000300800 */
[----:B------:R-:W2:Y:S04]  /*c0f0*/  LDL.LU R74, [R1+0xc8] ;  /* 0x0000c800014a7983 */ /* 0x000ea80000300800 */
[----:B------:R-:W2:Y:S04]  /*c100*/  LDL.LU R75, [R1+0xcc] ;  /* 0x0000cc00014b7983 */ /* 0x000ea80000300800 */
[----:B------:R-:W2:Y:S01]  /*c110*/  LDL.LU R76, [R1+0xd0] ;  /* 0x0000d000014c7983 */ /* 0x000ea20000300800 */
[----:B------:R-:W-:Y:S01]  /*c120*/  UIADD3 UR51, UR51, 0xc06, URZ ;  /* 0x00000c0633337890 */ /* 0x000fe2000fffe03f */
[----:B----4-:R-:W-:-:S06]  /*c130*/  WARPGROUP.ARRIVE ;  /* 0x00000000000079c5 */ /* 0x010fcc0000000000 */
[----:B------:R-:W-:Y:S03]  /*c140*/  HGMMA.64x32x16.F32.BF16 R168, gdesc[UR20], R168, gsb0 ;  /* 0x0060000014a879f0 */ /* 0x000fe600080018a8 */
[----:B------:R-:W-:Y:S02]  /*c150*/  WARPGROUP.DEPBAR.LE gsb0, 0x0 ;  /* 0x00008000000079c5 */ /* 0x000fe40000010000 */
[----:B---3--:R-:W-:-:S06]  /*c160*/  WARPGROUP.ARRIVE ;  /* 0x00000000000079c5 */ /* 0x008fcc0000000000 */
[----:B------:R-:W-:Y:S03]  /*c170*/  HGMMA.64x32x16.F32.BF16 R104, gdesc[UR24], R104, gsb0 ;  /* 0x00600000186879f0 */ /* 0x000fe60008001868 */
[----:B------:R-:W-:Y:S02]  /*c180*/  WARPGROUP.DEPBAR.LE gsb0, 0x0 ;  /* 0x00008000000079c5 */ /* 0x000fe40000010000 */
[----:B--2---:R-:W-:-:S06]  /*c190*/  WARPGROUP.ARRIVE ;  /* 0x00000000000079c5 */ /* 0x004fcc0000000000 */
[----:B------:R-:W-:Y:S01]  /*c1a0*/  HGMMA.64x32x16.F32.BF16 R40, gdesc[UR28], R40, gsb0 ;  /* 0x006000001c2879f0 */ /* 0x000fe20008001828 */
[----:B------:R-:W-:Y:S01]  /*c1b0*/  UMOV UR28, UR51 ;  /* 0x00000033001c7c82 */ /* 0x000fe20008000000 */
[----:B------:R-:W-:Y:S01]  /*c1c0*/  UMOV UR29, 0x40000040 ;  /* 0x40000040001d7882 */ /* 0x000fe20000000000 */
        /* <DEDUP_REMOVED lines=28> */
[----:B------:R-:W-:Y:S01]  /*c390*/  IMAD.MOV.U32 R87, RZ, RZ, R21 ;  /* 0x000000ffff577224 */ /* 0x000fe200078e0015 */
[----:B------:R-:W-:Y:S01]  /*c3a0*/  UMOV UR16, UR28 ;  /* 0x0000001c00107c82 */ /* 0x000fe20008000000 */
[----:B------:R-:W-:Y:S01]  /*c3b0*/  UMOV UR17, UR29 ;  /* 0x0000001d00117c82 */ /* 0x000fe20008000000 */
[----:B------:R-:W-:Y:S01]  /*c3c0*/  UMOV UR8, UR28 ;  /* 0x0000001c00087c82 */ /* 0x000fe20008000000 */
[----:B------:R-:W-:Y:S01]  /*c3d0*/  UMOV UR9, UR29 ;  /* 0x0000001d00097c82 */ /* 0x000fe20008000000 */
[----:B------:R-:W-:Y:S01]  /*c3e0*/  IMAD.MOV.U32 R200, RZ, RZ, R20 ;  /* 0x000000ffffc87224 */ /* 0x000fe200078e0014 */
[----:B------:R-:W-:Y:S01]  /*c3f0*/  MOV R205, R13 ;  /* 0x0000000d00cd7202 */ /* 0x000fe20000000f00 */
[----:B------:R-:W-:Y:S01]  /*c400*/  IMAD.MOV.U32 R201, RZ, RZ, R19 ;  /* 0x000000ffffc97224 */ /* 0x000fe200078e0013 */
[----:B-1----:R-:W-:Y:S01]  /*c410*/  MOV R212, R6 ;  /* 0x0000000600d47202 */ /* 0x002fe20000000f00 */
        /* <DEDUP_REMOVED lines=11> */
[----:B------:R-:W-:Y:S01]  /*c4d0*/  IMAD.MOV.U32 R215, RZ, RZ, R0 ;  /* 0x000000ffffd77224 */ /* 0x000fe200078e0000 */
[----:B------:R-:W-:Y:S01]  /*c4e0*/  UMOV UR4, UR28 ;  /* 0x0000001c00047c82 */ /* 0x000fe20008000000 */
[----:B------:R-:W-:Y:S01]  /*c4f0*/  UMOV UR5, UR29 ;  /* 0x0000001d00057c82 */ /* 0x000fe20008000000 */
[----:B------:R0:W5:Y:S04]  /*c500*/  LDL.LU R17, [R1+0x4bc] ;  /* 0x0004bc0001117983 */ /* 0x0001680000300800 */
[----:B------:R0:W5:Y:S04]  /*c510*/  LDL.LU R16, [R1+0x4b8] ;  /* 0x0004b80001107983 */ /* 0x0001680000300800 */
[----:B------:R0:W5:Y:S01]  /*c520*/  LDL.LU R3, [R1+0x4b4] ;  /* 0x0004b40001037983 */ /* 0x0001620000300800 */
[----:B------:R-:W-:-:S02]  /*c530*/  WARPGROUP.DEPBAR.LE gsb0, 0x0 ;  /* 0x00008000000079c5 */ /* 0x000fc40000010000 */
[----:B------:R-:W-:Y:S01]  /*c540*/  WARPGROUP.ARRIVE ;  /* 0x00000000000079c5 */ /* 0x000fe20000000000 */
[----:B------:R0:W5:Y:S05]  /*c550*/  LDL.LU R2, [R1+0x4b0] ;  /* 0x0004b00001027983 */ /* 0x00016a0000300800 */
[----:B------:R-:W-:Y:S03]  /*c560*/  HGMMA.64x32x16.F32.BF16 R72, gdesc[UR16], R72, gsb0 ;  /* 0x00600000104879f0 */ /* 0x000fe60008001848 */
[----:B------:R-:W-:Y:S02]  /*c570*/  WARPGROUP.DEPBAR.LE gsb0, 0x0 ;  /* 0x00008000000079c5 */ /* 0x000fe40000010000 */
[----:B------:R-:W-:-:S06]  /*c580*/  WARPGROUP.ARRIVE ;  /* 0x00000000000079c5 */ /* 0x000fcc0000000000 */
[----:B------:R-:W-:Y:S01]  /*c590*/  HGMMA.64x32x16.F32.BF16 R136, gdesc[UR8], R136, gsb0 ;  /* 0x00600000088879f0 */ /* 0x000fe20008001888 */
        /* <DEDUP_REMOVED lines=11> */
[----:B-1----:R0:W5:Y:S04]  /*c650*/  LDL.LU.64 R86, [R1+0x4a8] ;  /* 0x0004a80001567983 */ /* 0x0021680000300a00 */
[----:B------:R0:W5:Y:S04]  /*c660*/  LDL.LU.64 R84, [R1+0x4a0] ;  /* 0x0004a00001547983 */ /* 0x0001680000300a00 */
[----:B------:R0:W5:Y:S04]  /*c670*/  LDL.LU.64 R82, [R1+0x498] ;  /* 0x0004980001527983 */ /* 0x0001680000300a00 */
[----:B------:R0:W5:Y:S04]  /*c680*/  LDL.LU.64 R80, [R1+0x490] ;  /* 0x0004900001507983 */ /* 0x0001680000300a00 */
[----:B------:R0:W5:Y:S04]  /*c690*/  LDL.LU.64 R78, [R1+0x488] ;  /* 0x00048800014e7983 */ /* 0x0001680000300a00 */
[----:B------:R0:W5:Y:S04]  /*c6a0*/  LDL.LU.64 R76, [R1+0x480] ;  /* 0x00048000014c7983 */ /* 0x0001680000300a00 */
[----:B------:R0:W5:Y:S04]  /*c6b0*/  LDL.LU.64 R74, [R1+0x478] ;  /* 0x00047800014a7983 */ /* 0x0001680000300a00 */
[----:B------:R0:W5:Y:S04]  /*c6c0*/  LDL.LU.64 R72, [R1+0x470] ;  /* 0x0004700001487983 */ /* 0x0001680000300a00 */
        /* <DEDUP_REMOVED lines=32> */
[----:B------:R0:W5:Y:S01]  /*c8d0*/  LDL.LU.64 R200, [R1+0x3f0] ;  /* 0x0003f00001c87983 */ /* 0x0001620000300a00 */
[----:B------:R-:W-:Y:S05]  /*c8e0*/  @!P1 BRA `(.L_x_18) ;  /* 0x000000b800289947 */ /* 0x000fea0003800000 */
[----:B------:R-:W-:Y:S01]  /*c8f0*/  UIADD3 UR34, UR37, 0x1, URZ ;  /* 0x0000000125227890 */ /* 0x000fe2000fffe03f */
[----:B-----5:R-:W-:Y:S01]  /*c900*/  R2UR UR33, R3 ;  /* 0x00000000032172ca */ /* 0x020fe200000e0000 */
[----:B------:R-:W-:Y:S02]  /*c910*/  UMOV UR32, UR37 ;  /* 0x0000002500207c82 */ /* 0x000fe40008000000 */
[----:B------:R-:W-:-:S04]  /*c920*/  UISETP.NE.AND UP0, UPT, UR34, 0x2, UPT ;  /* 0x000000022200788c */ /* 0x000fc8000bf05270 */
[----:B------:R-:W-:Y:S02]  /*c930*/  USEL UR35, URZ, 0x1, UP0 ;  /* 0x000000013f237887 */ /* 0x000fe40008000000 */
[----:B------:R-:W-:Y:S02]  /*c940*/  USEL UR34, UR34, URZ, UP0 ;  /* 0x0000003f22227287 */ /* 0x000fe40008000000 */
[----:B------:R-:W-:-:S12]  /*c950*/  ULOP3.LUT UR35, UR36, UR35, URZ, 0x3c, !UPT ;  /* 0x0000002324237292 */ /* 0x000fd8000f8e3c3f */
.L_x_25:
[----:B-----5:R-:W-:Y:S05]  /*c960*/  @!P0 BRA `(.L_x_19) ;  /* 0x0000000000048947 */ /* 0x020fea0003800000 */
[----:B------:R-:W-:Y:S01]  /*c970*/  BPT.TRAP 0x1 ;  /* 0x000000040000795c */ /* 0x000fe20000300000 */
.L_x_19:
[----:B------:R-:W-:Y:S01]  /*c980*/  ULEA UR4, UR34, UR40, 0x3 ;  /* 0x0000002822047291 */ /* 0x000fe2000f8e183f */
[----:B------:R-:W-:-:S05]  /*c990*/  IMAD.U32 R0, RZ, RZ, UR35 ;  /* 0x00000023ff007e24 */ /* 0x000fca000f8e00ff */
[----:B------:R-:W-:-:S04]  /*c9a0*/  SHF.L.U32 R0, R0, 0x1f, RZ ;  /* 0x0000001f00007819 */ /* 0x000fc800000006ff */
[----:B------:R1:W2:Y:S01]  /*c9b0*/  SYNCS.PHASECHK.TRANS64.TRYWAIT P1, [UR4], R0 ;  /* 0x00000000ff0075a7 */ /* 0x0002a20008020144 */
[----:B------:R-:W-:Y:S05]  /*c9c0*/  @!P0 BRA `(.L_x_20) ;  /* 0x0000000000048947 */ /* 0x000fea0003800000 */
[----:B------:R-:W-:Y:S01]  /*c9d0*/  BPT.TRAP 0x1 ;  /* 0x000000040000795c */ /* 0x000fe20000300000 */
.L_x_20:
[----:B--2---:R-:W-:Y:S05]  /*c9e0*/  @P1 BRA `(.L_x_21) ;  /* 0x0000000000081947 */ /* 0x004fea0003800000 */
[----:B------:R-:W2:Y:S02]  /*c9f0*/  SYNCS.PHASECHK.TRANS64.TRYWAIT P1, [UR4], R0 ;  /* 0x00000000ff0075a7 */ /* 0x000ea40008020144 */
[----:B--2---:R-:W-:Y:S05]  /*ca00*/  @!P1 BRA `(.L_x_22) ;  /* 0x000003c000709947 */ /* 0x004fea0003800000 */
.L_x_21:
        /* <DEDUP_REMOVED lines=8> */
[----:B---3--:R-:W3:Y:S04]  /*ca90*/  LDL.LU.64 R152, [R1+0x380] ;  /* 0x0003800001987983 */ /* 0x008ee80000300a00 */
[----:B------:R-:W3:Y:S04]  /*caa0*/  LDL.LU.64 R154, [R1+0x388] ;  /* 0x00038800019a7983 */ /* 0x000ee80000300a00 */
[----:B------:R-:W3:Y:S04]  /*cab0*/  LDL.LU.64 R156, [R1+0x390] ;  /* 0x00039000019c7983 */ /* 0x000ee80000300a00 */
[----:B------:R-:W3:Y:S04]  /*cac0*/  LDL.LU.64 R158, [R1+0x398] ;  /* 0x00039800019e7983 */ /* 0x000ee80000300a00 */
[----:B------:R-:W3:Y:S04]  /*cad0*/  LDL.LU.64 R160, [R1+0x3a0] ;  /* 0x0003a00001a07983 */ /* 0x000ee80000300a00 */
[----:B------:R-:W3:Y:S04]  /*cae0*/  LDL.LU.64 R162, [R1+0x3a8] ;  /* 0x0003a80001a27983 */ /* 0x000ee80000300a00 */
[----:B------:R-:W3:Y:S04]  /*caf0*/  LDL.LU.64 R164, [R1+0x3b0] ;  /* 0x0003b00001a47983 */ /* 0x000ee80000300a00 */
[----:B------:R-:W3:Y:S01]  /*cb00*/  LDL.LU.64 R166, [R1+0x3b8] ;  /* 0x0003b80001a67983 */ /* 0x000ee20000300a00 */
[----:B------:R-:W-:-:S02]  /*cb10*/  ULEA UR44, UR34, UR49, 0xc ;  /* 0x00000031222c7291 */ /* 0x000fc4000f8e603f */
[----:B------:R-:W-:Y:S01]  /*cb20*/  UIMAD UR45, UR34, 0x700, UR50 ;  /* 0x00000700222d78a4 */ /* 0x000fe2000f8e0232 */
[----:B------:R-:W-:Y:S01]  /*cb30*/  STL.64 [R1+0xd50], R230 ;  /* 0x000d50e601007387 */ /* 0x000fe20000100a00 */
[----:B------:R-:W-:Y:S01]  /*cb40*/  UMOV UR5, 0x40000040 ;  /* 0x4000004000057882 */ /* 0x000fe20000000000 */
[----:B------:R-:W-:Y:S01]  /*cb50*/  UMOV UR7, 0x40000040 ;  /* 0x4000004000077882 */ /* 0x000fe20000000000 */
[----:B------:R-:W-:Y:S01]  /*cb60*/  UIADD3 UR10, UR45, 0x100, URZ ;  /* 0x000001002d0a7890 */ /* 0x000fe2000fffe03f */
[----:B------:R-:W-:Y:S01]  /*cb70*/  STL.64 [R1+0xd48], R228 ;  /* 0x000d48e401007387 */ /* 0x000fe20000100a00 */
[----:B------:R-:W-:Y:S01]  /*cb80*/  UMOV UR4, UR44 ;  /* 0x0000002c00047c82 */ /* 0x000fe20008000000 */
[----:B------:R-:W-:Y:S01]  /*cb90*/  UMOV UR6, UR45 ;  /* 0x0000002d00067c82 */ /* 0x000fe20008000000 */
[----:B------:R-:W-:Y:S01]  /*cba0*/  UMOV UR11, 0x40000040 ;  /* 0x40000040000b7882 */ /* 0x000fe20000000000 */
[----:B------:R-:W-:Y:S01]  /*cbb0*/  STL.64 [R1+0xd40], R226 ;  /* 0x000d40e201007387 */ /* 0x000fe20000100a00 */
[----:B------:R-:W-:-:S03]  /*cbc0*/  UIADD3 UR14, UR45, 0x200, URZ ;  /* 0x000002002d0e7890 */ /* 0x000fc6000fffe03f */
[----:B------:R-:W-:Y:S04]  /*cbd0*/  STL.64 [R1+0xd38], R224 ;  /* 0x000d38e001007387 */ /* 0x000fe80000100a00 */
[----:B------:R-:W-:Y:S04]  /*cbe0*/  STL.64 [R1+0xd30], R222 ;  /* 0x000d30de01007387 */ /* 0x000fe80000100a00 */
[----:B------:R-:W-:Y:S04]  /*cbf0*/  STL.64 [R1+0xd28], R220 ;  /* 0x000d28dc01007387 */ /* 0x000fe80000100a00 */
[----:B------:R-:W-:Y:S04]  /*cc00*/  STL.64 [R1+0xd20], R218 ;  /* 0x000d20da01007387 */ /* 0x000fe80000100a00 */
[----:B------:R4:W-:Y:S04]  /*cc10*/  STL.64 [R1+0xd18], R216 ;  /* 0x000d18d801007387 */ /* 0x0009e80000100a00 */
[----:B------:R-:W-:Y:S04]  /*cc20*/  STL [R1+0x4bc], R17 ;  /* 0x0004bc1101007387 */ /* 0x000fe80000100800 */
[----:B------:R-:W-:Y:S04]  /*cc30*/  STL [R1+0x4b8], R16 ;  /* 0x0004b81001007387 */ /* 0x000fe80000100800 */
[----:B------:R-:W-:Y:S04]  /*cc40*/  STL [R1+0x4b4], R3 ;  /* 0x0004b40301007387 */ /* 0x000fe80000100800 */
[----:B------:R-:W-:Y:S04]  /*cc50*/  STL [R1+0x4b0], R2 ;  /* 0x0004b00201007387 */ /* 0x000fe80000100800 */
[----:B----4-:R-:W4:Y:S04]  /*cc60*/  LDL.LU.64 R216, [R1+0x280] ;  /* 0x0002800001d87983 */ /* 0x010f280000300a00 */
[----:B------:R-:W4:Y:S04]  /*cc70*/  LDL.LU.64 R218, [R1+0x288] ;  /* 0x0002880001da7983 */ /* 0x000f280000300a00 */
[----:B------:R-:W4:Y:S04]  /*cc80*/  LDL.LU.64 R220, [R1+0x290] ;  /* 0x0002900001dc7983 */ /* 0x000f280000300a00 */
[----:B------:R-:W4:Y:S04]  /*cc90*/  LDL.LU.64 R222, [R1+0x298] ;  /* 0x0002980001de7983 */ /* 0x000f280000300a00 */
[----:B------:R-:W4:Y:S04]  /*cca0*/  LDL.LU.64 R224, [R1+0x2a0] ;  /* 0x0002a00001e07983 */ /* 0x000f280000300a00 */
[----:B------:R-:W4:Y:S04]  /*ccb0*/  LDL.LU.64 R226, [R1+0x2a8] ;  /* 0x0002a80001e27983 */ /* 0x000f280000300a00 */
[----:B------:R-:W4:Y:S04]  /*ccc0*/  LDL.LU.64 R228, [R1+0x2b0] ;  /* 0x0002b00001e47983 */ /* 0x000f280000300a00 */
[----:B------:R-:W4:Y:S01]  /*ccd0*/  LDL.LU.64 R230, [R1+0x2b8] ;  /* 0x0002b80001e67983 */ /* 0x000f220000300a00 */
[----:B------:R-:W-:Y:S01]  /*cce0*/  UMOV UR8, UR4 ;  /* 0x0000000400087c82 */ /* 0x000fe20008000000 */
[----:B------:R-:W-:Y:S01]  /*ccf0*/  UMOV UR9, UR5 ;  /* 0x0000000500097c82 */ /* 0x000fe20008000000 */
[----:B---3--:R-:W-:-:S06]  /*cd00*/  WARPGROUP.ARRIVE ;  /* 0x00000000000079c5 */ /* 0x008fcc0000000000 */
[----:B------:R-:W-:Y:S03]  /*cd10*/  HGMMA.64x32x16.F32.BF16 R152, gdesc[UR4], R152, gsb0 ;  /* 0x00600000049879f0 */ /* 0x000fe60008001898 */
[----:B------:R-:W-:Y:S02]  /*cd20*/  WARPGROUP.DEPBAR.LE gsb0, 0x0 ;  /* 0x00008000000079c5 */ /* 0x000fe40000010000 */
[----:B------:R-:W-:Y:S01]  /*cd30*/  IMAD.MOV.U32 R20, RZ, RZ, R152 ;  /* 0x000000ffff147224 */ /* 0x000fe200078e0098 */
[----:B------:R-:W-:Y:S01]  /*cd40*/  MOV R18, R154 ;  /* 0x0000009a00127202 */ /* 0x000fe20000000f00 */
[----:B------:R-:W-:Y:S01]  /*cd50*/  IMAD.MOV.U32 R19, RZ, RZ, R153 ;  /* 0x000000ffff137224 */ /* 0x000fe200078e0099 */
[----:B------:R-:W-:Y:S01]  /*cd60*/  MOV R9, R161 ;  /* 0x000000a100097202 */ /* 0x000fe20000000f00 */
[----:B------:R-:W-:Y:S01]  /*cd70*/  IMAD.MOV.U32 R15, RZ, RZ, R155 ;  /* 0x000000ffff0f7224 */ /* 0x000fe200078e009b */
[----:B------:R-:W3:Y:S01]  /*cd80*/  LDL.LU.64 R152, [R1+0x180] ;  /* 0x0001800001987983 */ /* 0x000ee20000300a00 */
[----:B------:R-:W-:-:S02]  /*cd90*/  IMAD.MOV.U32 R14, RZ, RZ, R156 ;  /* 0x000000ffff0e7224 */ /* 0x000fc400078e009c */
[----:B------:R-:W-:Y:S01]  /*cda0*/  IMAD.MOV.U32 R13, RZ, RZ, R157 ;  /* 0x000000ffff0d7224 */ /* 0x000fe200078e009d */
[----:B------:R-:W3:Y:S01]  /*cdb0*/  LDL.LU.64 R154, [R1+0x188] ;  /* 0x00018800019a7983 */ /* 0x000ee20000300a00 */
[----:B------:R-:W-:Y:S01]  /*cdc0*/  IMAD.MOV.U32 R12, RZ, RZ, R158 ;  /* 0x000000ffff0c7224 */ /* 0x000fe200078e009e */
[----:B----4-:R-:W-:Y:S01]  /*cdd0*/  WARPGROUP.ARRIVE ;  /* 0x00000000000079c5 */ /* 0x010fe20000000000 */
[----:B------:R-:W-:Y:S01]  /*cde0*/  IMAD.MOV.U32 R11, RZ, RZ, R159 ;  /* 0x000000ffff0b7224 */ /* 0x000fe200078e009f */
[----:B------:R-:W3:Y:S01]  /*cdf0*/  LDL.LU.64 R156, [R1+0x190] ;  /* 0x00019000019c7983 */ /* 0x000ee20000300a00 */
[----:B------:R-:W-:Y:S02]  /*ce00*/  IMAD.MOV.U32 R10, RZ, RZ, R160 ;  /* 0x000000ffff0a7224 */ /* 0x000fe400078e00a0 */
[----:B------:R-:W-:Y:S01]  /*ce10*/  IMAD.MOV.U32 R8, RZ, RZ, R162 ;  /* 0x000000ffff087224 */ /* 0x000fe200078e00a2 */
[----:B------:R-:W-:Y:S01]  /*ce20*/  HGMMA.64x32x16.F32.BF16 R216, gdesc[UR8], R216, gsb0 ;  /* 0x0060000008d879f0 */ /* 0x000fe200080018d8 */
[----:B------:R-:W3:Y:S01]  /*ce30*/  LDL.LU.64 R158, [R1+0x198] ;  /* 0x00019800019e7983 */ /* 0x000ee20000300a00 */
[----:B------:R-:W-:-:S02]  /*ce40*/  IMAD.MOV.U32 R7, RZ, RZ, R163 ;  /* 0x000000ffff077224 */ /* 0x000fc400078e00a3 */
[----:B------:R-:W-:Y:S01]  /*ce50*/  IMAD.MOV.U32 R6, RZ, RZ, R164 ;  /* 0x000000ffff067224 */ /* 0x000fe200078e00a4 */
[----:B------:R-:W3:Y:S01]  /*ce60*/  LDL.LU.64 R160, [R1+0x1a0] ;  /* 0x0001a00001a07983 */ /* 0x000ee20000300a00 */
[----:B------:R-:W-:Y:S02]  /*ce70*/  IMAD.MOV.U32 R5, RZ, RZ, R165 ;  /* 0x000000ffff057224 */ /* 0x000fe400078e00a5 */
[----:B--2---:R-:W-:Y:S01]  /*ce80*/  IMAD.MOV.U32 R4, RZ, RZ, R166 ;  /* 0x000000ffff047224 */ /* 0x004fe200078e00a6 */
[----:B------:R-:W3:Y:S01]  /*ce90*/  LDL.LU.64 R162, [R1+0x1a8] ;  /* 0x0001a80001a27983 */ /* 0x000ee20000300a00 */
[----:B-1----:R-:W-:-:S03]  /*cea0*/  IMAD.MOV.U32 R0, RZ, RZ, R167 ;  /* 0x000000ffff007224 */ /* 0x002fc600078e00a7 */
        /* <DEDUP_REMOVED lines=27> */
[----:B-1----:R-:W3:Y:S04]  /*d060*/  LDL.LU.64 R216, [R1+0x80] ;  /* 0x0000800001d87983 */ /* 0x002ee80000300a00 */
[----:B--2---:R-:W2:Y:S04]  /*d070*/  LDL.LU.64 R218, [R1+0x88] ;  /* 0x0000880001da7983 */ /* 0x004ea80000300a00 */
[----:B----4-:R-:W2:Y:S04]  /*d080*/  LDL.LU.64 R220, [R1+0x90] ;  /* 0x0000900001dc7983 */ /* 0x010ea80000300a00 */
[----:B0-----:R-:W2:Y:S04]  /*d090*/  LDL.LU.64 R222, [R1+0x98] ;  /* 0x0000980001de7983 */ /* 0x001ea80000300a00 */
[----:B------:R-:W2:Y:S04]  /*d0a0*/  LDL.LU.64 R224, [R1+0xa0] ;  /* 0x0000a00001e07983 */ /* 0x000ea80000300a00 */
[----:B------:R-:W2:Y:S04]  /*d0b0*/  LDL.LU.64 R226, [R1+0xa8] ;  /* 0x0000a80001e27983 */ /* 0x000ea80000300a00 */
[----:B------:R-:W2:Y:S04]  /*d0c0*/  LDL.LU.64 R228, [R1+0xb0] ;  /* 0x0000b00001e47983 */ /* 0x000ea80000300a00 */
[----:B------:R-:W2:Y:S01]  /*d0d0*/  LDL.LU.64 R230, [R1+0xb8] ;  /* 0x0000b80001e67983 */ /* 0x000ea20000300a00 */
        /* <DEDUP_REMOVED lines=19> */
[----:B------:R-:W-:Y:S01]  /*d210*/  MOV R19, R166 ;  /* 0x000000a600137202 */ /* 0x000fe20000000f00 */
[----:B------:R-:W-:Y:S01]  /*d220*/  IMAD.MOV.U32 R20, RZ, RZ, R167 ;  /* 0x000000ffff147224 */ /* 0x000fe200078e00a7 */
[----:B------:R-:W-:Y:S01]  /*d230*/  UIADD3 UR26, UR45, 0x500, URZ ;  /* 0x000005002d1a7890 */ /* 0x000fe2000fffe03f */
        /* <DEDUP_REMOVED lines=19> */
[----:B------:R-:W-:Y:S01]  /*d370*/  IMAD.MOV.U32 R4, RZ, RZ, R153 ;  /* 0x000000ffff047224 */ /* 0x000fe200078e0099 */
[----:B------:R-:W-:-:S02]  /*d380*/  UMOV UR24, UR4 ;  /* 0x0000000400187c82 */ /* 0x000fc40008000000 */
[----:B------:R-:W2:Y:S01]  /*d390*/  LDL.LU.64 R154, [R1+0xd60] ;  /* 0x000d6000019a7983 */ /* 0x000ea20000300a00 */
[----:B------:R-:W-:Y:S01]  /*d3a0*/  UMOV UR25, UR5 ;  /* 0x0000000500197c82 */ /* 0x000fe20008000000 */
[----:B------:R-:W-:Y:S02]  /*d3b0*/  UMOV UR27, 0x40000040 ;  /* 0x40000040001b7882 */ /* 0x000fe40000000000 */
[----:B------:R-:W2:Y:S04]  /*d3c0*/  LDL.LU.64 R152, [R1+0xd58] ;  /* 0x000d580001987983 */ /* 0x000ea80000300a00 */
[----:B------:R0:W-:Y:S04]  /*d3d0*/  STL.64 [R1+0x80], R216 ;  /* 0x000080d801007387 */ /* 0x0001e80000100a00 */
[----:B------:R1:W-:Y:S04]  /*d3e0*/  STL.64 [R1+0x88], R218 ;  /* 0x000088da01007387 */ /* 0x0003e80000100a00 */
[----:B------:R3:W-:Y:S04]  /*d3f0*/  STL.64 [R1+0x90], R220 ;  /* 0x000090dc01007387 */ /* 0x0007e80000100a00 */
[----:B------:R4:W-:Y:S01]  /*d400*/  STL.64 [R1+0x98], R222 ;  /* 0x000098de01007387 */ /* 0x0009e20000100a00 */
[----:B------:R-:W-:-:S02]  /*d410*/  WARPGROUP.DEPBAR.LE gsb0, 0x0 ;  /* 0x00008000000079c5 */ /* 0x000fc40000010000 */
[----:B------:R-:W-:Y:S01]  /*d420*/  WARPGROUP.ARRIVE ;  /* 0x00000000000079c5 */ /* 0x000fe20000000000 */
[----:B------:R4:W-:Y:S05]  /*d430*/  STL.64 [R1+0xa0], R224 ;  /* 0x0000a0e001007387 */ /* 0x0009ea0000100a00 */
[----:B------:R-:W-:Y:S01]  /*d440*/  HGMMA.64x32x16.F32.BF16 R136, gdesc[UR24], R136, gsb0 ;  /* 0x00600000188879f0 */ /* 0x000fe20008001888 */
[----:B------:R4:W-:Y:S04]  /*d450*/  STL.64 [R1+0xa8], R226 ;  /* 0x0000a8e201007387 */ /* 0x0009e80000100a00 */
[----:B------:R4:W-:Y:S04]  /*d460*/  STL.64 [R1+0xb0], R228 ;  /* 0x0000b0e401007387 */ /* 0x0009e80000100a00 */
[----:B------:R4:W-:Y:S04]  /*d470*/  STL.64 [R1+0xb8], R230 ;  /* 0x0000b8e601007387 */ /* 0x0009e80000100a00 */
[----:B0-----:R-:W2:Y:S04]  /*d480*/  LDL.LU.64 R216, [R1+0x140] ;  /* 0x0001400001d87983 */ /* 0x001ea80000300a00 */
[----:B-1----:R-:W2:Y:S04]  /*d490*/  LDL.LU.64 R218, [R1+0x148] ;  /* 0x0001480001da7983 */ /* 0x002ea80000300a00 */
[----:B---3--:R-:W2:Y:S04]  /*d4a0*/  LDL.LU.64 R220, [R1+0x150] ;  /* 0x0001500001dc7983 */ /* 0x008ea80000300a00 */
[----:B----4-:R-:W2:Y:S04]  /*d4b0*/  LDL.LU.64 R222, [R1+0x158] ;  /* 0x0001580001de7983 */ /* 0x010ea80000300a00 */
        /* <DEDUP_REMOVED lines=21> */
[----:B------:R-:W-:-:S02]  /*d610*/  WARPGROUP.DEPBAR.LE gsb0, 0x0 ;  /* 0x00008000000079c5 */ /* 0x000fc40000010000 */
[----:B------:R-:W-:Y:S01]  /*d620*/  WARPGROUP.ARRIVE ;  /* 0x00000000000079c5 */ /* 0x000fe20000000000 */
[----:B------:R-:W-:Y:S01]  /*d630*/  UMOV UR28, UR4 ;  /* 0x00000004001c7c82 */ /* 0x000fe20008000000 */
[----:B------:R-:W-:Y:S01]  /*d640*/  UMOV UR29, UR5 ;  /* 0x00000005001d7c82 */ /* 0x000fe20008000000 */
[----:B------:R-:W-:-:S03]  /*d650*/  UMOV UR31, 0x40000040 ;  /* 0x40000040001f7882 */ /* 0x000fc60000000000 */
        /* <DEDUP_REMOVED lines=14> */
[----:B------:R-:W-:Y:S04]  /*d740*/  STL [R1+0xb3c], R136 ;  /* 0x000b3c8801007387 */ /* 0x000fe80000100800 */
[----:B------:R-:W-:Y:S01]  /*d750*/  STL [R1+0xb38], R137 ;  /* 0x000b388901007387 */ /* 0x000fe20000100800 */
[----:B------:R-:W-:Y:S02]  /*d760*/  WARPGROUP.DEPBAR.LE gsb0, 0x0 ;  /* 0x00008000000079c5 */ /* 0x000fe40000010000 */
[----:B------:R-:W-:-:S06]  /*d770*/  WARPGROUP.ARRIVE ;  /* 0x00000000000079c5 */ /* 0x000fcc0000000000 */
[----:B------:R-:W-:Y:S01]  /*d780*/  HGMMA.64x32x16.F32.BF16 R184, gdesc[UR20], R184, gsb0 ;  /* 0x0060000014b879f0 */ /* 0x000fe200080018b8 */
        /* <DEDUP_REMOVED lines=16> */
[----:B------:R-:W-:Y:S01]  /*d890*/  STL [R1+0xb78], R73 ;  /* 0x000b784901007387 */ /* 0x000fe20000100800 */
[----:B------:R-:W-:-:S03]  /*d8a0*/  UMOV UR16, UR28 ;  /* 0x0000001c00107c82 */ /* 0x000fc60008000000 */
[----:B------:R-:W-:Y:S01]  /*d8b0*/  STL [R1+0xb74], R74 ;  /* 0x000b744a01007387 */ /* 0x000fe20000100800 */
[----:B------:R-:W-:-:S03]  /*d8c0*/  UMOV UR17, UR29 ;  /* 0x0000001d00117c82 */ /* 0x000fc60008000000 */
[----:B------:R-:W-:Y:S04]  /*d8d0*/  STL [R1+0xb70], R75 ;  /* 0x000b704b01007387 */ /* 0x000fe80000100800 */
[----:B------:R-:W-:Y:S04]  /*d8e0*/  STL [R1+0xb6c], R76 ;  /* 0x000b6c4c01007387 */ /* 0x000fe80000100800 */
[----:B------:R-:W-:Y:S01]  /*d8f0*/  STL [R1+0xb68], R77 ;  /* 0x000b684d01007387 */ /* 0x000fe20000100800 */
[----:B---3--:R-:W-:-:S03]  /*d900*/  WARPGROUP.ARRIVE ;  /* 0x00000000000079c5 */ /* 0x008fc60000000000 */
[----:B------:R-:W-:Y:S04]  /*d910*/  STL [R1+0xb64], R78 ;  /* 0x000b644e01007387 */ /* 0x000fe80000100800 */
        /* <DEDUP_REMOVED lines=58> */
[----:B------:R-:W-:-:S03]  /*dcc0*/  WARPGROUP.DEPBAR.LE gsb0, 0x0 ;  /* 0x00008000000079c5 */ /* 0x000fc60000010000 */
[----:B0-----:R-:W2:Y:S04]  /*dcd0*/  LDL.LU.64 R56, [R1+0x240] ;  /* 0x0002400001387983 */ /* 0x001ea80000300a00 */
[----:B-1----:R-:W2:Y:S04]  /*dce0*/  LDL.LU.64 R58, [R1+0x248] ;  /* 0x00024800013a7983 */ /* 0x002ea80000300a00 */
[----:B---3--:R-:W3:Y:S04]  /*dcf0*/  LDL.LU.64 R60, [R1+0x250] ;  /* 0x00025000013c7983 */ /* 0x008ee80000300a00 */
        /* <DEDUP_REMOVED lines=8> */
[----:B----4-:R-:W3:Y:S04]  /*dd80*/  LDL.LU.64 R62, [R1+0x258] ;  /* 0x00025800013e7983 */ /* 0x010ee80000300a00 */
[----:B--2---:R-:W3:Y:S04]  /*dd90*/  LDL.LU.64 R64, [R1+0x260] ;  /* 0x0002600001407983 */ /* 0x004ee80000300a00 */
[----:B------:R-:W3:Y:S04]  /*dda0*/  LDL.LU.64 R66, [R1+0x268] ;  /* 0x0002680001427983 */ /* 0x000ee80000300a00 */
[----:B------:R-:W3:Y:S04]  /*ddb0*/  LDL.LU.64 R68, [R1+0x270] ;  /* 0x0002700001447983 */ /* 0x000ee80000300a00 */
[----:B------:R-:W3:Y:S01]  /*ddc0*/  LDL.LU.64 R70, [R1+0x278] ;  /* 0x0002780001467983 */ /* 0x000ee20000300a00 */
[----:B------:R-:W-:Y:S01]  /*ddd0*/  WARPGROUP.ARRIVE ;  /* 0x00000000000079c5 */ /* 0x000fe20000000000 */
[----:B------:R-:W-:Y:S01]  /*dde0*/  UMOV UR12, UR28 ;  /* 0x0000001c000c7c82 */ /* 0x000fe20008000000 */
[----:B------:R-:W-:Y:S01]  /*ddf0*/  UMOV UR13, UR29 ;  /* 0x0000001d000d7c82 */ /* 0x000fe20008000000 */
[----:B------:R-:W2:Y:S03]  /*de00*/  LDL.LU.64 R120, [R1+0x340] ;  /* 0x0003400001787983 */ /* 0x000ea60000300a00 */
[----:B------:R-:W-:Y:S01]  /*de10*/  HGMMA.64x32x16.F32.BF16 R216, gdesc[UR12], R216, gsb0 ;  /* 0x006000000cd879f0 */ /* 0x000fe200080018d8 */
[----:B------:R-:W2:Y:S04]  /*de20*/  LDL.LU.64 R122, [R1+0x348] ;  /* 0x00034800017a7983 */ /* 0x000ea80000300a00 */
[----:B------:R-:W2:Y:S04]  /*de30*/  LDL.LU.64 R124, [R1+0x350] ;  /* 0x00035000017c7983 */ /* 0x000ea80000300a00 */
[----:B------:R-:W2:Y:S04]  /*de40*/  LDL.LU.64 R126, [R1+0x358] ;  /* 0x00035800017e7983 */ /* 0x000ea80000300a00 */
[----:B------:R-:W2:Y:S04]  /*de50*/  LDL.LU.64 R128, [R1+0x360] ;  /* 0x0003600001807983 */ /* 0x000ea80000300a00 */
[----:B------:R-:W2:Y:S04]  /*de60*/  LDL.LU.64 R130, [R1+0x368] ;  /* 0x0003680001827983 */ /* 0x000ea80000300a00 */
[----:B------:R-:W2:Y:S04]  /*de70*/  LDL.LU.64 R132, [R1+0x370] ;  /* 0x0003700001847983 */ /* 0x000ea80000300a00 */
[----:B------:R-:W2:Y:S01]  /*de80*/  LDL.LU.64 R134, [R1+0x378] ;  /* 0x0003780001867983 */ /* 0x000ea20000300a00 */
[----:B------:R-:W-:Y:S01]  /*de90*/  UMOV UR8, UR28 ;  /* 0x0000001c00087c82 */ /* 0x000fe20008000000 */
[----:B------:R-:W-:Y:S01]  /*dea0*/  UMOV UR9, UR29 ;  /* 0x0000001d00097c82 */ /* 0x000fe20008000000 */
[----:B------:R-:W-:-:S02]  /*deb0*/  WARPGROUP.DEPBAR.LE gsb0, 0x0 ;  /* 0x00008000000079c5 */ /* 0x000fc40000010000 */
[----:B------:R-:W-:Y:S02]  /*dec0*/  IMAD.MOV.U32 R2, RZ, RZ, R231 ;  /* 0x000000ffff027224 */ /* 0x000fe400078e00e7 */
[----:B------:R-:W-:Y:S01]  /*ded0*/  IMAD.MOV.U32 R3, RZ, RZ, R230 ;  /* 0x000000ffff037224 */ /* 0x000fe200078e00e6 */
[----:B------:R-:W-:Y:S01]  /*dee0*/  MOV R17, R228 ;  /* 0x000000e400117202 */ /* 0x000fe20000000f00 */
[----:B------:R-:W-:Y:S01]  /*def0*/  IMAD.MOV.U32 R16, RZ, RZ, R229 ;  /* 0x000000ffff107224 */ /* 0x000fe200078e00e5 */
[----:B------:R-:W-:Y:S01]  /*df00*/  STL [R1+0xc7c], R2 ;  /* 0x000c7c0201007387 */ /* 0x000fe20000100800 */
[----:B------:R-:W-:Y:S02]  /*df10*/  IMAD.MOV.U32 R21, RZ, RZ, R227 ;  /* 0x000000ffff157224 */ /* 0x000fe400078e00e3 */
[----:B------:R-:W-:Y:S01]  /*df20*/  IMAD.MOV.U32 R22, RZ, RZ, R226 ;  /* 0x000000ffff167224 */ /* 0x000fe200078e00e2 */
[----:B------:R-:W-:Y:S01]  /*df30*/  STL [R1+0xc78], R3 ;  /* 0x000c780301007387 */ /* 0x000fe20000100800 */
[----:B------:R-:W-:-:S02]  /*df40*/  IMAD.MOV.U32 R23, RZ, RZ, R225 ;  /* 0x000000ffff177224 */ /* 0x000fc400078e00e1 */
[----:B------:R-:W-:Y:S01]  /*df50*/  IMAD.MOV.U32 R232, RZ, RZ, R224 ;  /* 0x000000ffffe87224 */ /* 0x000fe200078e00e0 */
[----:B------:R-:W-:Y:S01]  /*df60*/  STL [R1+0xc74], R16 ;  /* 0x000c741001007387 */ /* 0x000fe20000100800 */
[----:B------:R-:W-:Y:S01]  /*df70*/  IMAD.MOV.U32 R233, RZ, RZ, R223 ;  /* 0x000000ffffe97224 */ /* 0x000fe200078e00df */
[----:B------:R-:W-:Y:S01]  /*df80*/  MOV R235, R221 ;  /* 0x000000dd00eb7202 */ /* 0x000fe20000000f00 */
[----:B------:R-:W-:Y:S01]  /*df90*/  IMAD.MOV.U32 R234, RZ, RZ, R222 ;  /* 0x000000ffffea7224 */ /* 0x000fe200078e00de */
[----:B------:R-:W-:Y:S01]  /*dfa0*/  STL [R1+0xc70], R17 ;  /* 0x000c701101007387 */ /* 0x000fe20000100800 */
[----:B------:R-:W-:-:S03]  /*dfb0*/  IMAD.MOV.U32 R151, RZ, RZ, R220 ;  /* 0x000000ffff977224 */ /* 0x000fc600078e00dc */
        /* <DEDUP_REMOVED lines=16> */
[----:B------:R-:W4:Y:S04]  /*e0c0*/  LDL.LU.64 R184, [R1+0x300] ;  /* 0x0003000001b87983 */ /* 0x000f280000300a00 */
[----:B------:R-:W4:Y:S04]  /*e0d0*/  LDL.LU.64 R186, [R1+0x308] ;  /* 0x0003080001ba7983 */ /* 0x000f280000300a00 */
[----:B------:R-:W4:Y:S04]  /*e0e0*/  LDL.LU.64 R188, [R1+0x310] ;  /* 0x0003100001bc7983 */ /* 0x000f280000300a00 */
[----:B------:R-:W4:Y:S04]  /*e0f0*/  LDL.LU.64 R190, [R1+0x318] ;  /* 0x0003180001be7983 */ /* 0x000f280000300a00 */
[----:B------:R-:W4:Y:S04]  /*e100*/  LDL.LU.64 R192, [R1+0x320] ;  /* 0x0003200001c07983 */ /* 0x000f280000300a00 */
[----:B------:R-:W4:Y:S04]  /*e110*/  LDL.LU.64 R194, [R1+0x328] ;  /* 0x0003280001c27983 */ /* 0x000f280000300a00 */
[----:B------:R-:W4:Y:S04]  /*e120*/  LDL.LU.64 R196, [R1+0x330] ;  /* 0x0003300001c47983 */ /* 0x000f280000300a00 */
[----:B------:R-:W4:Y:S01]  /*e130*/  LDL.LU.64 R198, [R1+0x338] ;  /* 0x0003380001c67983 */ /* 0x000f220000300a00 */
[----:B---3--:R-:W-:-:S06]  /*e140*/  WARPGROUP.ARRIVE ;  /* 0x00000000000079c5 */ /* 0x008fcc0000000000 */
[----:B------:R-:W-:Y:S03]  /*e150*/  HGMMA.64x32x16.F32.BF16 R56, gdesc[UR8], R56, gsb0 ;  /* 0x00600000083879f0 */ /* 0x000fe60008001838 */
[----:B------:R-:W-:Y:S02]  /*e160*/  WARPGROUP.DEPBAR.LE gsb0, 0x0 ;  /* 0x00008000000079c5 */ /* 0x000fe40000010000 */
[----:B------:R-:W-:Y:S01]  /*e170*/  IMAD.MOV.U32 R87, RZ, RZ, R60 ;  /* 0x000000ffff577224 */ /* 0x000fe200078e003c */
[----:B------:R-:W-:Y:S01]  /*e180*/  MOV R86, R59 ;  /* 0x0000003b00567202 */ /* 0x000fe20000000f00 */
[----:B------:R-:W-:Y:S02]  /*e190*/  IMAD.MOV.U32 R85, RZ, RZ, R58 ;  /* 0x000000ffff557224 */ /* 0x000fe400078e003a */
[----:B------:R-:W-:Y:S01]  /*e1a0*/  IMAD.MOV.U32 R84, RZ, RZ, R57 ;  /* 0x000000ffff547224 */ /* 0x000fe200078e0039 */
[----:B------:R3:W-:Y:S01]  /*e1b0*/  STL [R1+0xc90], R87 ;  /* 0x000c905701007387 */ /* 0x0007e20000100800 */
[----:B------:R-:W-:-:S03]  /*e1c0*/  IMAD.MOV.U32 R83, RZ, RZ, R56 ;  /* 0x000000ffff537224 */ /* 0x000fc600078e0038 */
[----:B------:R3:W-:Y:S04]  /*e1d0*/  STL [R1+0xc8c], R86 ;  /* 0x000c8c5601007387 */ /* 0x0007e80000100800 */
[----:B------:R3:W-:Y:S04]  /*e1e0*/  STL [R1+0xc88], R85 ;  /* 0x000c885501007387 */ /* 0x0007e80000100800 */
[----:B------:R3:W-:Y:S04]  /*e1f0*/  STL [R1+0xc84], R84 ;  /* 0x000c845401007387 */ /* 0x0007e80000100800 */
[----:B------:R3:W-:Y:S04]  /*e200*/  STL [R1+0xc80], R83 ;  /* 0x000c805301007387 */ /* 0x0007e80000100800 */
[----:B0-----:R-:W3:Y:S04]  /*e210*/  LDL.LU.64 R200, [R1+0x200] ;  /* 0x0002000001c87983 */ /* 0x001ee80000300a00 */
[----:B-1----:R-:W3:Y:S04]  /*e220*/  LDL.LU.64 R202, [R1+0x208] ;  /* 0x0002080001ca7983 */ /* 0x002ee80000300a00 */
[----:B------:R-:W3:Y:S04]  /*e230*/  LDL.LU.64 R204, [R1+0x210] ;  /* 0x0002100001cc7983 */ /* 0x000ee80000300a00 */
[----:B------:R-:W3:Y:S04]  /*e240*/  LDL.LU.64 R206, [R1+0x218] ;  /* 0x0002180001ce7983 */ /* 0x000ee80000300a00 */
[----:B------:R-:W3:Y:S04]  /*e250*/  LDL.LU.64 R208, [R1+0x220] ;  /* 0x0002200001d07983 */ /* 0x000ee80000300a00 */
[----:B------:R-:W3:Y:S04]  /*e260*/  LDL.LU.64 R210, [R1+0x228] ;  /* 0x0002280001d27983 */ /* 0x000ee80000300a00 */
[----:B------:R-:W3:Y:S04]  /*e270*/  LDL.LU.64 R212, [R1+0x230] ;  /* 0x0002300001d47983 */ /* 0x000ee80000300a00 */
[----:B------:R-:W3:Y:S01]  /*e280*/  LDL.LU.64 R214, [R1+0x238] ;  /* 0x0002380001d67983 */ /* 0x000ee20000300a00 */
[----:B--2---:R-:W-:Y:S01]  /*e290*/  WARPGROUP.ARRIVE ;  /* 0x00000000000079c5 */ /* 0x004fe20000000000 */
[----:B------:R-:W-:Y:S01]  /*e2a0*/  UMOV UR4, UR28 ;  /* 0x0000001c00047c82 */ /* 0x000fe20008000000 */
[----:B------:R-:W-:Y:S01]  /*e2b0*/  UMOV UR5, UR29 ;  /* 0x0000001d00057c82 */ /* 0x000fe20008000000 */
[----:B------:R-:W-:Y:S01]  /*e2c0*/  UIADD3 UR12, UR44, 0x800, URZ ;  /* 0x000008002c0c7890 */ /* 0x000fe2000fffe03f */
[----:B------:R-:W2:Y:S02]  /*e2d0*/  LDL.LU.64 R216, [R1+0x100] ;  /* 0x0001000001d87983 */ /* 0x000ea40000300a00 */
[----:B------:R-:W-:Y:S01]  /*e2e0*/  HGMMA.64x32x16.F32.BF16 R120, gdesc[UR4], R120, gsb0 ;  /* 0x00600000047879f0 */ /* 0x000fe20008001878 */
[----:B------:R-:W-:Y:S01]  /*e2f0*/  UMOV UR5, 0x40000040 ;  /* 0x4000004000057882 */ /* 0x000fe20000000000 */
[----:B------:R-:W2:Y:S02]  /*e300*/  LDL.LU.64 R218, [R1+0x108] ;  /* 0x0001080001da7983 */ /* 0x000ea40000300a00 */
[----:B------:R-:W-:-:S02]  /*e310*/  UMOV UR4, UR12 ;  /* 0x0000000c00047c82 */ /* 0x000fc40008000000 */
[----:B------:R-:W2:Y:S01]  /*e320*/  LDL.LU.64 R220, [R1+0x110] ;  /* 0x0001100001dc7983 */ /* 0x000ea20000300a00 */
[----:B------:R-:W-:Y:S02]  /*e330*/  WARPGROUP.DEPBAR.LE gsb0, 0x0 ;  /* 0x00008000000079c5 */ /* 0x000fe40000010000 */
[----:B----4-:R-:W-:Y:S01]  /*e340*/  WARPGROUP.ARRIVE ;  /* 0x00000000000079c5 */ /* 0x010fe20000000000 */
[----:B------:R-:W2:Y:S01]  /*e350*/  LDL.LU.64 R222, [R1+0x118] ;  /* 0x0001180001de7983 */ /* 0x000ea20000300a00 */
[----:B------:R-:W-:Y:S01]  /*e360*/  UMOV UR8, UR4 ;  /* 0x0000000400087c82 */ /* 0x000fe20008000000 */
[----:B------:R-:W-:Y:S02]  /*e370*/  UMOV UR9, UR5 ;  /* 0x0000000500097c82 */ /* 0x000fe40008000000 */
[----:B------:R-:W2:Y:S01]  /*e380*/  LDL.LU.64 R224, [R1+0x120] ;  /* 0x0001200001e07983 */ /* 0x000ea20000300a00 */
[----:B------:R-:W-:Y:S03]  /*e390*/  HGMMA.64x32x16.F32.BF16 R184, gdesc[UR4], R184, gsb0 ;  /* 0x0060000004b879f0 */ /* 0x000fe600080018b8 */
        /* <DEDUP_REMOVED lines=29> */
[----:B------:R-:W-:Y:S01]  /*e570*/  IMAD.MOV.U32 R77, RZ, RZ, R130 ;  /* 0x000000ffff4d7224 */ /* 0x000fe200078e0082 */
[----:B---3--:R-:W-:-:S06]  /*e580*/  WARPGROUP.ARRIVE ;  /* 0x00000000000079c5 */ /* 0x008fcc0000000000 */
[----:B------:R-:W-:Y:S03]  /*e590*/  HGMMA.64x32x16.F32.BF16 R200, gdesc[UR8], R200, gsb0 ;  /* 0x0060000008c879f0 */ /* 0x000fe600080018c8 */
[----:B------:R-:W-:Y:S02]  /*e5a0*/  WARPGROUP.DEPBAR.LE gsb0, 0x0 ;  /* 0x00008000000079c5 */ /* 0x000fe40000010000 */
[----:B------:R-:W-:Y:S02]  /*e5b0*/  IMAD.MOV.U32 R195, RZ, RZ, R200 ;  /* 0x000000ffffc37224 */ /* 0x000fe400078e00c8 */
[----:B------:R-:W-:Y:S01]  /*e5c0*/  IMAD.MOV.U32 R196, RZ, RZ, R201 ;  /* 0x000000ffffc47224 */ /* 0x000fe200078e00c9 */
[----:B------:R-:W-:Y:S01]  /*e5d0*/  MOV R199, R204 ;  /* 0x000000cc00c77202 */ /* 0x000fe20000000f00 */
[----:B------:R-:W-:Y:S01]  /*e5e0*/  IMAD.MOV.U32 R197, RZ, RZ, R202 ;  /* 0x000000ffffc57224 */ /* 0x000fe200078e00ca */
[----:B------:R-:W3:Y:S01]  /*e5f0*/  LDL.LU.64 R200, [R1] ;  /* 0x0000000001c87983 */ /* 0x000ee20000300a00 */
        /* <DEDUP_REMOVED lines=26> */
[----:B------:R-:W-:Y:S01]  /*e7a0*/  UMOV UR20, UR4 ;  /* 0x0000000400147c82 */ /* 0x000fe20008000000 */
[----:B------:R-:W-:Y:S01]  /*e7b0*/  UMOV UR21, UR5 ;  /* 0x0000000500157c82 */ /* 0x000fe20008000000 */
[----:B------:R-:W-:Y:S01]  /*e7c0*/  UMOV UR24, UR4 ;  /* 0x0000000400187c82 */ /* 0x000fe20008000000 */
[----:B------:R-:W-:Y:S01]  /*e7d0*/  UMOV UR25, UR5 ;  /* 0x0000000500197c82 */ /* 0x000fe20008000000 */
[----:B------:R-:W-:Y:S02]  /*e7e0*/  IMAD.MOV.U32 R136, RZ, RZ, R61 ;  /* 0x000000ffff887224 */ /* 0x000fe400078e003d */
[----:B------:R-:W-:-:S02]  /*e7f0*/  IMAD.MOV.U32 R60, RZ, RZ, R193 ;  /* 0x000000ffff3c7224 */ /* 0x000fc400078e00c1 */
[----:B------:R-:W-:Y:S01]  /*e800*/  IMAD.MOV.U32 R61, RZ, RZ, R194 ;  /* 0x000000ffff3d7224 */ /* 0x000fe200078e00c2 */
[----:B------:R-:W-:Y:S01]  /*e810*/  MOV R82, R135 ;  /* 0x0000008700527202 */ /* 0x000fe20000000f00 */
[----:B------:R-:W-:Y:S01]  /*e820*/  IMAD.MOV.U32 R58, RZ, RZ, R191 ;  /* 0x000000ffff3a7224 */ /* 0x000fe200078e00bf */
[----:B------:R-:W-:Y:S01]  /*e830*/  MOV R57, R190 ;  /* 0x000000be00397202 */ /* 0x000fe20000000f00 */
[----:B------:R-:W-:Y:S02]  /*e840*/  IMAD.MOV.U32 R59, RZ, RZ, R192 ;  /* 0x000000ffff3b7224 */ /* 0x000fe400078e00c0 */
[----:B------:R-:W-:Y:S02]  /*e850*/  IMAD.MOV.U32 R193, RZ, RZ, R230 ;  /* 0x000000ffffc17224 */ /* 0x000fe400078e00e6 */
[----:B------:R-:W-:Y:S02]  /*e860*/  IMAD.MOV.U32 R194, RZ, RZ, R231 ;  /* 0x000000ffffc27224 */ /* 0x000fe400078e00e7 */
[----:B------:R-:W-:Y:S01]  /*e870*/  IMAD.MOV.U32 R81, RZ, RZ, R134 ;  /* 0x000000ffff517224 */ /* 0x000fe200078e0086 */
[----:B------:R-:W2:Y:S01]  /*e880*/  LDL.LU.64 R230, [R1+0xd50] ;  /* 0x000d500001e67983 */ /* 0x000ea20000300a00 */
[----:B------:R-:W-:-:S02]  /*e890*/  IMAD.MOV.U32 R56, RZ, RZ, R189 ;  /* 0x000000ffff387224 */ /* 0x000fc400078e00bd */
[----:B------:R-:W-:Y:S02]  /*e8a0*/  IMAD.MOV.U32 R191, RZ, RZ, R228 ;  /* 0x000000ffffbf7224 */ /* 0x000fe400078e00e4 */
[----:B------:R-:W-:Y:S02]  /*e8b0*/  IMAD.MOV.U32 R192, RZ, RZ, R229 ;  /* 0x000000ffffc07224 */ /* 0x000fe400078e00e5 */
[----:B------:R-:W-:Y:S01]  /*e8c0*/  IMAD.MOV.U32 R79, RZ, RZ, R132 ;  /* 0x000000ffff4f7224 */ /* 0x000fe200078e0084 */
[----:B------:R-:W2:Y:S01]  /*e8d0*/  LDL.LU.64 R228, [R1+0xd48] ;  /* 0x000d480001e47983 */ /* 0x000ea20000300a00 */
[----:B------:R-:W-:Y:S02]  /*e8e0*/  IMAD.MOV.U32 R80, RZ, RZ, R133 ;  /* 0x000000ffff507224 */ /* 0x000fe400078e0085 */
[----:B------:R-:W-:Y:S02]  /*e8f0*/  IMAD.MOV.U32 R134, RZ, RZ, R187 ;  /* 0x000000ffff867224 */ /* 0x000fe400078e00bb */
[----:B------:R-:W-:Y:S01]  /*e900*/  IMAD.MOV.U32 R135, RZ, RZ, R188 ;  /* 0x000000ffff877224 */ /* 0x000fe200078e00bc */
[----:B------:R-:W-:Y:S01]  /*e910*/  MOV R188, R225 ;  /* 0x000000e100bc7202 */ /* 0x000fe20000000f00 */
[----:B------:R-:W-:-:S02]  /*e920*/  IMAD.MOV.U32 R189, RZ, RZ, R226 ;  /* 0x000000ffffbd7224 */ /* 0x000fc400078e00e2 */
[----:B------:R-:W-:Y:S02]  /*e930*/  IMAD.MOV.U32 R190, RZ, RZ, R227 ;  /* 0x000000ffffbe7224 */ /* 0x000fe400078e00e3 */
[----:B------:R-:W-:Y:S01]  /*e940*/  IMAD.MOV.U32 R78, RZ, RZ, R131 ;  /* 0x000000ffff4e7224 */ /* 0x000fe200078e0083 */
[----:B------:R-:W2:Y:S01]  /*e950*/  LDL.LU.64 R226, [R1+0xd40] ;  /* 0x000d400001e27983 */ /* 0x000ea20000300a00 */
[----:B------:R-:W-:Y:S02]  /*e960*/  IMAD.MOV.U32 R132, RZ, RZ, R185 ;  /* 0x000000ffff847224 */ /* 0x000fe400078e00b9 */
[----:B------:R-:W-:Y:S02]  /*e970*/  IMAD.MOV.U32 R133, RZ, RZ, R186 ;  /* 0x000000ffff857224 */ /* 0x000fe400078e00ba */
[----:B------:R-:W-:Y:S02]  /*e980*/  IMAD.MOV.U32 R187, RZ, RZ, R224 ;  /* 0x000000ffffbb7224 */ /* 0x000fe400078e00e0 */
[----:B------:R-:W-:Y:S01]  /*e990*/  IMAD.MOV.U32 R131, RZ, RZ, R184 ;  /* 0x000000ffff837224 */ /* 0x000fe200078e00b8 */
[----:B------:R-:W2:Y:S01]  /*e9a0*/  LDL.LU.64 R224, [R1+0xd38] ;  /* 0x000d380001e07983 */ /* 0x000ea20000300a00 */
[----:B------:R-:W-:-:S02]  /*e9b0*/  IMAD.MOV.U32 R185, RZ, RZ, R222 ;  /* 0x000000ffffb97224 */ /* 0x000fc400078e00de */
[----:B------:R-:W-:Y:S01]  /*e9c0*/  IMAD.MOV.U32 R186, RZ, RZ, R223 ;  /* 0x000000ffffba7224 */ /* 0x000fe200078e00df */
[----:B------:R-:W-:Y:S01]  /*e9d0*/  MOV R149, R218 ;  /* 0x000000da00957202 */ /* 0x000fe20000000f00 */
[----:B------:R-:W-:Y:S01]  /*e9e0*/  IMAD.MOV.U32 R147, RZ, RZ, R220 ;  /* 0x000000ffff937224 */ /* 0x000fe200078e00dc */
[----:B------:R-:W2:Y:S01]  /*e9f0*/  LDL.LU.64 R222, [R1+0xd30] ;  /* 0x000d300001de7983 */ /* 0x000ea20000300a00 */
[----:B------:R-:W-:Y:S02]  /*ea00*/  IMAD.MOV.U32 R184, RZ, RZ, R221 ;  /* 0x000000ffffb87224 */ /* 0x000fe400078e00dd */
[----:B------:R-:W-:Y:S01]  /*ea10*/  IMAD.MOV.U32 R148, RZ, RZ, R219 ;  /* 0x000000ffff947224 */ /* 0x000fe200078e00db */
[----:B------:R-:W2:Y:S01]  /*ea20*/  LDL.LU.64 R220, [R1+0xd28] ;  /* 0x000d280001dc7983 */ /* 0x000ea20000300a00 */
[----:B------:R-:W-:Y:S02]  /*ea30*/  IMAD.MOV.U32 R151, RZ, RZ, R216 ;  /* 0x000000ffff977224 */ /* 0x000fe400078e00d8 */
[----:B------:R-:W-:Y:S01]  /*ea40*/  IMAD.MOV.U32 R150, RZ, RZ, R217 ;  /* 0x000000ffff967224 */ /* 0x000fe200078e00d9 */
[----:B------:R-:W2:Y:S04]  /*ea50*/  LDL.LU.64 R218, [R1+0xd20] ;  /* 0x000d200001da7983 */ /* 0x000ea80000300a00 */
[----:B------:R-:W2:Y:S01]  /*ea60*/  LDL.LU.64 R216, [R1+0xd18] ;  /* 0x000d180001d87983 */ /* 0x000ea20000300a00 */
        /* <DEDUP_REMOVED lines=10> */
[----:B------:R-:W-:Y:S01]  /*eb10*/  MOV R87, R200 ;  /* 0x000000c800577202 */ /* 0x000fe20000000f00 */
        /* <DEDUP_REMOVED lines=45> */
[----:B--2---:R-:W-:-:S06]  /*edf0*/  WARPGROUP.ARRIVE ;  /* 0x00000000000079c5 */ /* 0x004fcc0000000000 */
[----:B------:R-:W-:Y:S01]  /*ee00*/  HGMMA.64x32x16.F32.BF16 R216, gdesc[UR16], R216, gsb0 ;  /* 0x0060000010d879f0 */ /* 0x000fe200080018d8 */
[----:B------:R-:W-:Y:S01]  /*ee10*/  UMOV UR12, UR28 ;  /* 0x0000001c000c7c82 */ /* 0x000fe20008000000 */
        /* <DEDUP_REMOVED lines=12> */
[----:B---3--:R-:W-:-:S06]  /*eee0*/  WARPGROUP.ARRIVE ;  /* 0x00000000000079c5 */ /* 0x008fcc0000000000 */
[----:B------:R-:W-:Y:S01]  /*eef0*/  HGMMA.64x32x16.F32.BF16 R200, gdesc[UR12], R200, gsb0 ;  /* 0x006000000cc879f0 */ /* 0x000fe200080018c8 */
[----:B------:R-:W-:Y:S04]  /*ef00*/  STL [R1+0x914], R182 ;  /* 0x000914b601007387 */ /* 0x000fe80000100800 */
[----:B------:R-:W-:Y:S04]  /*ef10*/  STL [R1+0x910], R183 ;  /* 0x000910b701007387 */ /* 0x000fe80000100800 */
[----:B------:R-:W-:Y:S04]  /*ef20*/  STL [R1+0x90c], R116 ;  /* 0x00090c7401007387 */ /* 0x000fe80000100800 */
[----:B------:R-:W-:Y:S04]  /*ef30*/  STL [R1+0x908], R117 ;  /* 0x0009087501007387 */ /* 0x000fe80000100800 */
[----:B------:R-:W-:Y:S04]  /*ef40*/  STL [R1+0x904], R118 ;  /* 0x0009047601007387 */ /* 0x000fe80000100800 */
[----:B------:R-:W-:Y:S04]  /*ef50*/  STL [R1+0x900], R119 ;  /* 0x0009007701007387 */ /* 0x000fe80000100800 */
        /* <DEDUP_REMOVED lines=36> */
[----:B0-----:R-:W-:-:S03]  /*f1a0*/  IMAD.MOV.U32 R24, RZ, RZ, R0 ;  /* 0x000000ffff187224 */ /* 0x001fc600078e0000 */
[----:B------:R-:W-:Y:S04]  /*f1b0*/  STL.64 [R1+0xa58], R222 ;  /* 0x000a58de01007387 */ /* 0x000fe80000100a00 */
[----:B------:R-:W-:Y:S01]  /*f1c0*/  STL.64 [R1+0xa50], R220 ;  /* 0x000a50dc01007387 */ /* 0x000fe20000100a00 */
[----:B------:R-:W-:-:S03]  /*f1d0*/  WARPGROUP.DEPBAR.LE gsb0, 0x0 ;  /* 0x00008000000079c5 */ /* 0x000fc60000010000 */
[----:B------:R-:W-:Y:S04]  /*f1e0*/  STL.64 [R1+0xa48], R218 ;  /* 0x000a48da01007387 */ /* 0x000fe80000100a00 */
[----:B------:R-:W-:Y:S04]  /*f1f0*/  STL.64 [R1+0xa40], R216 ;  /* 0x000a40d801007387 */ /* 0x000fe80000100a00 */
[----:B------:R-:W2:Y:S04]  /*f200*/  LDL.LU R0, [R1+0xd14] ;  /* 0x000d140001007983 */ /* 0x000ea80000300800 */
[----:B------:R0:W-:Y:S04]  /*f210*/  STL.64 [R1+0xc0], R200 ;  /* 0x0000c0c801007387 */ /* 0x0001e80000100a00 */
[----:B------:R3:W-:Y:S04]  /*f220*/  STL.64 [R1+0xc8], R202 ;  /* 0x0000c8ca01007387 */ /* 0x0007e80000100a00 */
[----:B------:R4:W-:Y:S04]  /*f230*/  STL.64 [R1+0xd0], R204 ;  /* 0x0000d0cc01007387 */ /* 0x0009e80000100a00 */
        /* <DEDUP_REMOVED lines=35> */
[----:B-1----:R-:W2:Y:S04]  /*f470*/  LDL.LU R100, [R1+0x280] ;  /* 0x0002800001647983 */ /* 0x002ea80000300800 */
        /* <DEDUP_REMOVED lines=15> */
[----:B0-----:R-:W2:Y:S04]  /*f570*/  LDL.LU.64 R200, [R1+0x1c0] ;  /* 0x0001c00001c87983 */ /* 0x001ea80000300a00 */
[----:B---3--:R-:W3:Y:S04]  /*f580*/  LDL.LU.64 R202, [R1+0x1c8] ;  /* 0x0001c80001ca7983 */ /* 0x008ee80000300a00 */
[----:B----4-:R-:W3:Y:S04]  /*f590*/  LDL.LU.64 R204, [R1+0x1d0] ;  /* 0x0001d00001cc7983 */ /* 0x010ee80000300a00 */
[----:B------:R-:W3:Y:S04]  /*f5a0*/  LDL.LU.64 R206, [R1+0x1d8] ;  /* 0x0001d80001ce7983 */ /* 0x000ee80000300a00 */
[----:B------:R-:W3:Y:S04]  /*f5b0*/  LDL.LU.64 R208, [R1+0x1e0] ;  /* 0x0001e00001d07983 */ /* 0x000ee80000300a00 */
[----:B------:R-:W3:Y:S04]  /*f5c0*/  LDL.LU.64 R210, [R1+0x1e8] ;  /* 0x0001e80001d27983 */ /* 0x000ee80000300a00 */
[----:B------:R-:W3:Y:S04]  /*f5d0*/  LDL.LU.64 R212, [R1+0x1f0] ;  /* 0x0001f00001d47983 */ /* 0x000ee80000300a00 */
[----:B------:R-:W3:Y:S04]  /*f5e0*/  LDL.LU.64 R214, [R1+0x1f8] ;  /* 0x0001f80001d67983 */ /* 0x000ee80000300a00 */
        /* <DEDUP_REMOVED lines=9> */
[----:B------:R-:W-:-:S02]  /*f680*/  UMOV UR9, UR29 ;  /* 0x0000001d00097c82 */ /* 0x000fc40008000000 */
        /* <DEDUP_REMOVED lines=10> */
[----:B------:R-:W-:-:S02]  /*f730*/  UIADD3 UR4, UR44, 0x2, URZ ;  /* 0x000000022c047890 */ /* 0x000fc4000fffe03f */
[----:B------:R-:W-:Y:S01]  /*f740*/  UIADD3 UR5, UR45, 0x2, URZ ;  /* 0x000000022d057890 */ /* 0x000fe2000fffe03f */
[----:B--2---:R-:W-:Y:S02]  /*f750*/  IMAD.MOV.U32 R171, RZ, RZ, R0 ;  /* 0x000000ffffab7224 */ /* 0x004fe400078e0000 */
[----:B------:R-:W-:Y:S02]  /*f760*/  IMAD.MOV.U32 R170, RZ, RZ, R4 ;  /* 0x000000ffffaa7224 */ /* 0x000fe400078e0004 */
[----:B------:R-:W-:Y:S02]  /*f770*/  IMAD.MOV.U32 R169, RZ, RZ, R5 ;  /* 0x000000ffffa97224 */ /* 0x000fe400078e0005 */
[----:B------:R-:W-:Y:S02]  /*f780*/  IMAD.MOV.U32 R168, RZ, RZ, R6 ;  /* 0x000000ffffa87224 */ /* 0x000fe400078e0006 */
[----:B------:R-:W-:Y:S01]  /*f790*/  IMAD.MOV.U32 R167, RZ, RZ, R7 ;  /* 0x000000ffffa77224 */ /* 0x000fe200078e0007 */
[----:B------:R-:W-:Y:S01]  /*f7a0*/  MOV R166, R8 ;  /* 0x0000000800a67202 */ /* 0x000fe20000000f00 */
[----:B------:R-:W-:-:S02]  /*f7b0*/  IMAD.MOV.U32 R165, RZ, RZ, R9 ;  /* 0x000000ffffa57224 */ /* 0x000fc400078e0009 */
[----:B------:R-:W-:Y:S01]  /*f7c0*/  IMAD.MOV.U32 R164, RZ, RZ, R10 ;  /* 0x000000ffffa47224 */ /* 0x000fe200078e000a */
[----:B---3--:R-:W-:-:S06]  /*f7d0*/  WARPGROUP.ARRIVE ;  /* 0x00000000000079c5 */ /* 0x008fcc0000000000 */
[----:B------:R-:W-:Y:S03]  /*f7e0*/  HGMMA.64x32x16.F32.BF16 R200, gdesc[UR8], R200, gsb0 ;  /* 0x0060000008c879f0 */ /* 0x000fe600080018c8 */
[----:B------:R-:W-:Y:S02]  /*f7f0*/  WARPGROUP.DEPBAR.LE gsb0, 0x0 ;  /* 0x00008000000079c5 */ /* 0x000fe40000010000 */
[----:B----4-:R-:W-:-:S06]  /*f800*/  WARPGROUP.ARRIVE ;  /* 0x00000000000079c5 */ /* 0x010fcc0000000000 */
[----:B------:R-:W-:Y:S01]  /*f810*/  HGMMA.64x32x16.F32.BF16 R216, gdesc[UR28], R216, gsb0 ;  /* 0x006000001cd879f0 */ /* 0x000fe200080018d8 */
[----:B------:R-:W-:Y:S01]  /*f820*/  IMAD.MOV.U32 R118, RZ, RZ, R214 ;  /* 0x000000ffff767224 */ /* 0x000fe200078e00d6 */
[----:B------:R-:W-:Y:S01]  /*f830*/  MOV R119, R215 ;  /* 0x000000d700777202 */ /* 0x000fe20000000f00 */
[----:B------:R-:W-:Y:S01]  /*f840*/  IMAD.MOV.U32 R116, RZ, RZ, R212 ;  /* 0x000000ffff747224 */ /* 0x000fe200078e00d4 */
[----:B------:R-:W2:Y:S01]  /*f850*/  LDL.LU.64 R214, [R1+0xcd0] ;  /* 0x000cd00001d67983 */ /* 0x000ea20000300a00 */
[----:B------:R-:W-:Y:S01]  /*f860*/  IMAD.MOV.U32 R117, RZ, RZ, R213 ;  /* 0x000000ffff757224 */ /* 0x000fe200078e00d5 */
[----:B------:R-:W-:Y:S01]  /*f870*/  MOV R180, R208 ;  /* 0x000000d000b47202 */ /* 0x000fe20000000f00 */
[----:B------:R-:W-:Y:S01]  /*f880*/  IMAD.MOV.U32 R182, RZ, RZ, R210 ;  /* 0x000000ffffb67224 */ /* 0x000fe200078e00d2 */
[----:B------:R-:W2:Y:S01]  /*f890*/  LDL.LU.64 R212, [R1+0xcc8] ;  /* 0x000cc80001d47983 */ /* 0x000ea20000300a00 */
[----:B------:R-:W-:Y:S02]  /*f8a0*/  IMAD.MOV.U32 R183, RZ, RZ, R211 ;  /* 0x000000ffffb77224 */ /* 0x000fe400078e00d3 */
        /* <DEDUP_REMOVED lines=14> */
[----:B------:R-:W2:Y:S01]  /*f990*/  LDL.LU.64 R200, [R1+0xc98] ;  /* 0x000c980001c87983 */ /* 0x000ea20000300a00 */
        /* <DEDUP_REMOVED lines=8> */
[----:B------:R-:W-:Y:S01]  /*fa20*/  UMOV UR8, UR4 ;  /* 0x0000000400087c82 */ /* 0x000fe20008000000 */
[----:B------:R-:W-:Y:S01]  /*fa30*/  UMOV UR9, 0x40000040 ;  /* 0x4000004000097882 */ /* 0x000fe20000000000 */
        /* <DEDUP_REMOVED lines=74> */
[----:B0-----:R-:W-:Y:S01]  /*fee0*/  IMAD.MOV.U32 R206, RZ, RZ, R3 ;  /* 0x000000ffffce7224 */ /* 0x001fe200078e0003 */
[----:B-1----:R-:W-:Y:S01]  /*fef0*/  MOV R204, R83 ;  /* 0x0000005300cc7202 */ /* 0x002fe20000000f00 */
[----:B------:R-:W-:-:S02]  /*ff00*/  IMAD.MOV.U32 R205, RZ, RZ, R2 ;  /* 0x000000ffffcd7224 */ /* 0x000fc400078e0002 */
[----:B--2---:R-:W-:Y:S02]  /*ff10*/  IMAD.MOV.U32 R202, RZ, RZ, R85 ;  /* 0x000000ffffca7224 */ /* 0x004fe400078e0055 */
[----:B---3--:R-:W-:Y:S02]  /*ff20*/  IMAD.MOV.U32 R200, RZ, RZ, R87 ;  /* 0x000000ffffc87224 */ /* 0x008fe400078e0057 */
[----:B------:R-:W2:Y:S01]  /*ff30*/  LDL.LU R87, [R1+0xc90] ;  /* 0x000c900001577983 */ /* 0x000ea20000300800 */
[----:B------:R-:W-:Y:S02]  /*ff40*/  IMAD.MOV.U32 R201, RZ, RZ, R86 ;  /* 0x000000ffffc97224 */ /* 0x000fe400078e0056 */
[----:B------:R-:W-:Y:S01]  /*ff50*/  IMAD.MOV.U32 R203, RZ, RZ, R84 ;  /* 0x000000ffffcb7224 */ /* 0x000fe200078e0054 */
[----:B------:R-:W3:Y:S04]  /*ff60*/  LDL.LU R86, [R1+0xc8c] ;  /* 0x000c8c0001567983 */ /* 0x000ee80000300800 */
[----:B------:R-:W4:Y:S01]  /*ff70*/  LDL.LU R85, [R1+0xc88] ;  /* 0x000c880001557983 */ /* 0x000f220000300800 */
[----:B------:R-:W-:-:S03]  /*ff80*/  IMAD.MOV.U32 R207, RZ, RZ, R16 ;  /* 0x000000ffffcf7224 */ /* 0x000fc600078e0010 */
[----:B------:R-:W2:Y:S01]  /*ff90*/  LDL.LU R84, [R1+0xc84] ;  /* 0x000c840001547983 */ /* 0x000ea20000300800 */
[----:B------:R-:W-:-:S03]  /*ffa0*/  IMAD.MOV.U32 R208, RZ, RZ, R17 ;  /* 0x000000ffffd07224 */ /* 0x000fc600078e0011 */
[----:B------:R-:W3:Y:S01]  /*ffb0*/  LDL.LU R83, [R1+0xc80] ;  /* 0x000c800001537983 */ /* 0x000ee20000300800 */
        /* <DEDUP_REMOVED lines=17> */
[----:B------:R-:W4:Y:S04]  /*100d0*/  LDL.LU R235, [R1+0xc54] ;  /* 0x000c540001eb7983 */ /* 0x000f280000300800 */
[----:B------:R-:W-:Y:S04]  /*100e0*/  STL.64 [R1+0xab8], R214 ;  /* 0x000ab8d601007387 */ /* 0x000fe80000100a00 */
[----:B------:R-:W-:Y:S04]  /*100f0*/  STL.64 [R1+0xab0], R212 ;  /* 0x000ab0d401007387 */ /* 0x000fe80000100a00 */
[----:B------:R-:W-:Y:S01]  /*10100*/  STL.64 [R1+0xaa8], R210 ;  /* 0x000aa8d201007387 */ /* 0x000fe20000100a00 */
[----:B------:R-:W-:-:S03]  /*10110*/  IMAD.MOV.U32 R20, RZ, RZ, R40 ;  /* 0x000000ffff147224 */ /* 0x000fc600078e0028 */
[----:B------:R-:W-:Y:S01]  /*10120*/  STL.64 [R1+0xaa0], R208 ;  /* 0x000aa0d001007387 */ /* 0x000fe20000100a00 */
[----:B------:R-:W-:-:S03]  /*10130*/  IMAD.MOV.U32 R19, RZ, RZ, R41 ;  /* 0x000000ffff137224 */ /* 0x000fc600078e0029 */
[----:B------:R-:W-:Y:S01]  /*10140*/  STL.64 [R1+0xa98], R206 ;  /* 0x000a98ce01007387 */ /* 0x000fe20000100a00 */
[----:B------:R-:W-:-:S03]  /*10150*/  IMAD.MOV.U32 R40, RZ, RZ, R151 ;  /* 0x000000ffff287224 */ /* 0x000fc600078e0097 */
[----:B------:R-:W-:Y:S01]  /*10160*/  STL.64 [R1+0xa90], R204 ;  /* 0x000a90cc01007387 */ /* 0x000fe20000100a00 */
[----:B------:R-:W-:-:S03]  /*10170*/  IMAD.MOV.U32 R18, RZ, RZ, R42 ;  /* 0x000000ffff127224 */ /* 0x000fc600078e002a */
[----:B------:R-:W-:Y:S01]  /*10180*/  STL.64 [R1+0xa88], R202 ;  /* 0x000a88ca01007387 */ /* 0x000fe20000100a00 */
[----:B------:R-:W-:Y:S01]  /*10190*/  IMAD.MOV.U32 R41, RZ, RZ, R150 ;  /* 0x000000ffff297224 */ /* 0x000fe200078e0096 */
[----:B------:R-:W-:Y:S02]  /*101a0*/  MOV R42, R149 ;  /* 0x00000095002a7202 */ /* 0x000fe40000000f00 */
[----:B------:R-:W-:Y:S01]  /*101b0*/  STL.64 [R1+0xa80], R200 ;  /* 0x000a80c801007387 */ /* 0x000fe20000100a00 */
[----:B------:R-:W-:-:S03]  /*101c0*/  IMAD.MOV.U32 R15, RZ, RZ, R43 ;  /* 0x000000ffff0f7224 */ /* 0x000fc600078e002b */
[----:B------:R-:W4:Y:S01]  /*101d0*/  LDL.LU R151, [R1+0xc50] ;  /* 0x000c500001977983 */ /* 0x000f220000300800 */
[----:B------:R-:W-:Y:S02]  /*101e0*/  IMAD.MOV.U32 R14, RZ, RZ, R44 ;  /* 0x000000ffff0e7224 */ /* 0x000fe400078e002c */
[----:B------:R-:W-:Y:S01]  /*101f0*/  IMAD.MOV.U32 R43, RZ, RZ, R148 ;  /* 0x000000ffff2b7224 */ /* 0x000fe200078e0094 */
[----:B------:R-:W4:Y:S01]  /*10200*/  LDL.LU R150, [R1+0xc4c] ;  /* 0x000c4c0001967983 */ /* 0x000f220000300800 */
[----:B------:R-:W-:-:S03]  /*10210*/  IMAD.MOV.U32 R44, RZ, RZ, R147 ;  /* 0x000000ffff2c7224 */ /* 0x000fc600078e0093 */
[----:B------:R-:W4:Y:S04]  /*10220*/  LDL.LU R149, [R1+0xc48] ;  /* 0x000c480001957983 */ /* 0x000f280000300800 */
[----:B------:R-:W4:Y:S04]  /*10230*/  LDL.LU R148, [R1+0xc44] ;  /* 0x000c440001947983 */ /* 0x000f280000300800 */
[----:B------:R-:W4:Y:S01]  /*10240*/  LDL.LU R147, [R1+0xc40] ;  /* 0x000c400001937983 */ /* 0x000f220000300800 */
[----:B------:R-:W-:Y:S01]  /*10250*/  IMAD.MOV.U32 R13, RZ, RZ, R45 ;  /* 0x000000ffff0d7224 */ /* 0x000fe200078e002d */
[----:B------:R-:W-:Y:S01]  /*10260*/  MOV R12, R46 ;  /* 0x0000002e000c7202 */ /* 0x000fe20000000f00 */
[----:B------:R-:W-:-:S02]  /*10270*/  IMAD.MOV.U32 R45, RZ, RZ, R184 ;  /* 0x000000ffff2d7224 */ /* 0x000fc400078e00b8 */
[----:B------:R-:W-:Y:S01]  /*10280*/  IMAD.MOV.U32 R11, RZ, RZ, R47 ;  /* 0x000000ffff0b7224 */ /* 0x000fe200078e002f */
        /* <DEDUP_REMOVED lines=11> */
[----:B------:R-:W-:-:S02]  /*10340*/  IMAD.MOV.U32 R7, RZ, RZ, R51 ;  /* 0x000000ffff077224 */ /* 0x000fc400078e0033 */
[----:B------:R-:W-:Y:S01]  /*10350*/  IMAD.MOV.U32 R50, RZ, RZ, R189 ;  /* 0x000000ffff327224 */ /* 0x000fe200078e00bd */
[----:B------:R-:W4:Y:S01]  /*10360*/  LDL.LU R188, [R1+0xc2c] ;  /* 0x000c2c0001bc7983 */ /* 0x000f220000300800 */
[----:B------:R-:W-:Y:S01]  /*10370*/  IMAD.MOV.U32 R6, RZ, RZ, R52 ;  /* 0x000000ffff067224 */ /* 0x000fe200078e0034 */
[----:B------:R-:W-:Y:S01]  /*10380*/  MOV R5, R53 ;  /* 0x0000003500057202 */ /* 0x000fe20000000f00 */
[----:B------:R-:W-:Y:S01]  /*10390*/  IMAD.MOV.U32 R4, RZ, RZ, R54 ;  /* 0x000000ffff047224 */ /* 0x000fe200078e0036 */
[----:B------:R-:W4:Y:S01]  /*103a0*/  LDL.LU R189, [R1+0xc28] ;  /* 0x000c280001bd7983 */ /* 0x000f220000300800 */
[----:B------:R-:W-:Y:S02]  /*103b0*/  IMAD.MOV.U32 R0, RZ, RZ, R55 ;  /* 0x000000ffff007224 */ /* 0x000fe400078e0037 */
[----:B------:R-:W-:Y:S02]  /*103c0*/  IMAD.MOV.U32 R51, RZ, RZ, R190 ;  /* 0x000000ffff337224 */ /* 0x000fe400078e00be */
[----:B------:R-:W4:Y:S01]  /*103d0*/  LDL.LU R190, [R1+0xc24] ;  /* 0x000c240001be7983 */ /* 0x000f220000300800 */
[----:B------:R-:W-:-:S02]  /*103e0*/  IMAD.MOV.U32 R52, RZ, RZ, R191 ;  /* 0x000000ffff347224 */ /* 0x000fc400078e00bf */
[----:B------:R-:W-:Y:S01]  /*103f0*/  IMAD.MOV.U32 R54, RZ, RZ, R193 ;  /* 0x000000ffff367224 */ /* 0x000fe200078e00c1 */
[----:B------:R-:W4:Y:S01]  /*10400*/  LDL.LU R191, [R1+0xc20] ;  /* 0x000c200001bf7983 */ /* 0x000f220000300800 */
[----:B------:R-:W-:Y:S02]  /*10410*/  IMAD.MOV.U32 R55, RZ, RZ, R194 ;  /* 0x000000ffff377224 */ /* 0x000fe400078e00c2 */
[----:B------:R-:W-:Y:S02]  /*10420*/  IMAD.MOV.U32 R53, RZ, RZ, R192 ;  /* 0x000000ffff357224 */ /* 0x000fe400078e00c0 */
[----:B------:R-:W4:Y:S04]  /*10430*/  LDL.LU R192, [R1+0xc1c] ;  /* 0x000c1c0001c07983 */ /* 0x000f280000300800 */
[----:B------:R-:W4:Y:S04]  /*10440*/  LDL.LU R193, [R1+0xc18] ;  /* 0x000c180001c17983 */ /* 0x000f280000300800 */
[----:B------:R-:W4:Y:S04]  /*10450*/  LDL.LU R194, [R1+0xc14] ;  /* 0x000c140001c27983 */ /* 0x000f280000300800 */
[----:B------:R-:W-:Y:S04]  /*10460*/  STL.64 [R1+0xaf8], R54 ;  /* 0x000af83601007387 */ /* 0x000fe80000100a00 */
[----:B------:R-:W-:Y:S04]  /*10470*/  STL.64 [R1+0xaf0], R52 ;  /* 0x000af03401007387 */ /* 0x000fe80000100a00 */
[----:B------:R-:W-:Y:S04]  /*10480*/  STL.64 [R1+0xae8], R50 ;  /* 0x000ae83201007387 */ /* 0x000fe80000100a00 */
[----:B------:R-:W-:Y:S01]  /*10490*/  STL.64 [R1+0xae0], R48 ;  /* 0x000ae03001007387 */ /* 0x000fe20000100a00 */
[----:B------:R-:W-:-:S03]  /*104a0*/  MOV R24, R195 ;  /* 0x000000c300187202 */ /* 0x000fc60000000f00 */
[----:B------:R-:W-:Y:S01]  /*104b0*/  STL.64 [R1+0xad8], R46 ;  /* 0x000ad82e01007387 */ /* 0x000fe20000100a00 */
[----:B------:R-:W-:-:S03]  /*104c0*/  IMAD.MOV.U32 R25, RZ, RZ, R196 ;  /* 0x000000ffff197224 */ /* 0x000fc600078e00c4 */
[----:B------:R-:W-:Y:S01]  /*104d0*/  STL.64 [R1+0xad0], R44 ;  /* 0x000ad02c01007387 */ /* 0x000fe20000100a00 */
[----:B------:R-:W-:-:S03]  /*104e0*/  IMAD.MOV.U32 R26, RZ, RZ, R197 ;  /* 0x000000ffff1a7224 */ /* 0x000fc600078e00c5 */
[----:B------:R-:W-:Y:S01]  /*104f0*/  STL.64 [R1+0xac8], R42 ;  /* 0x000ac82a01007387 */ /* 0x000fe20000100a00 */
[----:B------:R-:W-:-:S03]  /*10500*/  IMAD.MOV.U32 R27, RZ, RZ, R198 ;  /* 0x000000ffff1b7224 */ /* 0x000fc600078e00c6 */
[----:B------:R0:W-:Y:S01]  /*10510*/  STL.64 [R1+0xac0], R40 ;  /* 0x000ac02801007387 */ /* 0x0001e20000100a00 */
        /* <DEDUP_REMOVED lines=88> */
[----:B---3--:R-:W-:-:S03]  /*10aa0*/  IMAD.MOV.U32 R216, RZ, RZ, R83 ;  /* 0x000000ffffd87224 */ /* 0x008fc600078e0053 */
[----:B------:R-:W3:Y:S01]  /*10ab0*/  LDL.LU R79, [R1+0xb60] ;  /* 0x000b6000014f7983 */ /* 0x000ee20000300800 */
[----:B--2---:R-:W-:-:S03]  /*10ac0*/  MOV R217, R84 ;  /* 0x0000005400d97202 */ /* 0x004fc60000000f00 */
[----:B------:R-:W3:Y:S01]  /*10ad0*/  LDL.LU R80, [R1+0xb5c] ;  /* 0x000b5c0001507983 */ /* 0x000ee20000300800 */
[----:B----4-:R-:W-:-:S03]  /*10ae0*/  IMAD.MOV.U32 R218, RZ, RZ, R85 ;  /* 0x000000ffffda7224 */ /* 0x010fc600078e0055 */
        /* <DEDUP_REMOVED lines=26> */
[----:B------:R-:W2:Y:S04]  /*10c90*/  LDL.LU R142, [R1+0xb24] ;  /* 0x000b2400018e7983 */ /* 0x000ea80000300800 */
[----:B------:R-:W2:Y:S04]  /*10ca0*/  LDL.LU R143, [R1+0xb20] ;  /* 0x000b2000018f7983 */ /* 0x000ea80000300800 */
[----:B------:R-:W2:Y:S04]  /*10cb0*/  LDL.LU R144, [R1+0xb1c] ;  /* 0x000b1c0001907983 */ /* 0x000ea80000300800 */
[----:B------:R-:W2:Y:S04]  /*10cc0*/  LDL.LU R145, [R1+0xb18] ;  /* 0x000b180001917983 */ /* 0x000ea80000300800 */
[----:B------:R-:W2:Y:S04]  /*10cd0*/  LDL.LU R146, [R1+0xb14] ;  /* 0x000b140001927983 */ /* 0x000ea80000300800 */
[----:B0-----:R-:W4:Y:S04]  /*10ce0*/  LDL.LU.64 R40, [R1+0x40] ;  /* 0x0000400001287983 */ /* 0x001f280000300a00 */
[----:B------:R-:W4:Y:S04]  /*10cf0*/  LDL.LU.64 R42, [R1+0x48] ;  /* 0x00004800012a7983 */ /* 0x000f280000300a00 */
[----:B------:R-:W4:Y:S04]  /*10d00*/  LDL.LU.64 R44, [R1+0x50] ;  /* 0x00005000012c7983 */ /* 0x000f280000300a00 */
[----:B------:R-:W4:Y:S01]  /*10d10*/  LDL.LU.64 R46, [R1+0x58] ;  /* 0x00005800012e7983 */ /* 0x000f220000300a00 */
[----:B------:R-:W-:-:S03]  /*10d20*/  IMAD.MOV.U32 R200, RZ, RZ, R147 ;  /* 0x000000ffffc87224 */ /* 0x000fc600078e0093 */
        /* <DEDUP_REMOVED lines=22> */
[----:B--2---:R-:W-:-:S06]  /*10e90*/  WARPGROUP.ARRIVE ;  /* 0x00000000000079c5 */ /* 0x004fcc0000000000 */
[----:B------:R-:W-:Y:S03]  /*10ea0*/  HGMMA.64x32x16.F32.BF16 R136, gdesc[UR24], R136, gsb0 ;  /* 0x00600000188879f0 */ /* 0x000fe60008001888 */
[----:B------:R-:W-:Y:S02]  /*10eb0*/  WARPGROUP.DEPBAR.LE gsb0, 0x0 ;  /* 0x00008000000079c5 */ /* 0x000fe40000010000 */
[----:B---3--:R-:W-:-:S06]  /*10ec0*/  WARPGROUP.ARRIVE ;  /* 0x00000000000079c5 */ /* 0x008fcc0000000000 */
        /* <DEDUP_REMOVED lines=19> */
[----:B----4-:R-:W-:-:S06]  /*11000*/  WARPGROUP.ARRIVE ;  /* 0x00000000000079c5 */ /* 0x010fcc0000000000 */
        /* <DEDUP_REMOVED lines=14> */
[----:B------:R-:W-:-:S03]  /*110f0*/  WARPGROUP.DEPBAR.LE gsb0, 0x0 ;  /* 0x00008000000079c5 */ /* 0x000fc60000010000 */
[----:B------:R-:W-:-:S06]  /*11100*/  WARPGROUP.ARRIVE ;  /* 0x00000000000079c5 */ /* 0x000fcc0000000000 */
[----:B------:R-:W-:Y:S01]  /*11110*/  HGMMA.64x32x16.F32.BF16 R200, gdesc[UR12], R200, gsb0 ;  /* 0x006000000cc879f0 */ /* 0x000fe200080018c8 */
[----:B------:R-:W-:Y:S01]  /*11120*/  STL.64 [R1+0x40], R40 ;  /* 0x0000402801007387 */ /* 0x000fe20000100a00 */
[----:B------:R-:W-:Y:S02]  /*11130*/  IMAD.MOV.U32 R3, RZ, RZ, R54 ;  /* 0x000000ffff037224 */ /* 0x000fe400078e0036 */
[----:B------:R-:W-:Y:S01]  /*11140*/  IMAD.MOV.U32 R2, RZ, RZ, R55 ;  /* 0x000000ffff027224 */ /* 0x000fe200078e0037 */
[----:B------:R-:W-:Y:S01]  /*11150*/  STL.64 [R1+0x48], R42 ;  /* 0x0000482a01007387 */ /* 0x000fe20000100a00 */
[----:B------:R-:W-:Y:S02]  /*11160*/  IMAD.MOV.U32 R17, RZ, RZ, R52 ;  /* 0x000000ffff117224 */ /* 0x000fe400078e0034 */
[----:B------:R-:W-:Y:S01]  /*11170*/  IMAD.MOV.U32 R16, RZ, RZ, R53 ;  /* 0x000000ffff107224 */ /* 0x000fe200078e0035 */
[----:B------:R0:W-:Y:S01]  /*11180*/  STL [R1+0x50], R44 ;  /* 0x0000502c01007387 */ /* 0x0001e20000100800 */
        /* <DEDUP_REMOVED lines=9> */
[----:B------:R-:W-:-:S03]  /*11220*/  IMAD.MOV.U32 R235, RZ, RZ, R45 ;  /* 0x000000ffffeb7224 */ /* 0x000fc600078e002d */
[----:B------:R-:W2:Y:S04]  /*11230*/  LDL.LU.64 R48, [R1+0xae0] ;  /* 0x000ae00001307983 */ /* 0x000ea80000300a00 */
[----:B------:R-:W2:Y:S04]  /*11240*/  LDL.LU.64 R46, [R1+0xad8] ;  /* 0x000ad800012e7983 */ /* 0x000ea80000300a00 */
[----:B0-----:R-:W2:Y:S04]  /*11250*/  LDL.LU.64 R44, [R1+0xad0] ;  /* 0x000ad000012c7983 */ /* 0x001ea80000300a00 */
[----:B------:R-:W2:Y:S04]  /*11260*/  LDL.LU.64 R42, [R1+0xac8] ;  /* 0x000ac800012a7983 */ /* 0x000ea80000300a00 */
[----:B------:R-:W2:Y:S01]  /*11270*/  LDL.LU.64 R40, [R1+0xac0] ;  /* 0x000ac00001287983 */ /* 0x000ea20000300a00 */
[----:B------:R-:W-:Y:S01]  /*11280*/  UMOV UR4, UR28 ;  /* 0x0000001c00047c82 */ /* 0x000fe20008000000 */
[----:B------:R-:W-:Y:S01]  /*11290*/  UMOV UR5, UR29 ;  /* 0x0000001d00057c82 */ /* 0x000fe20008000000 */
        /* <DEDUP_REMOVED lines=19> */
[----:B------:R-:W-:-:S02]  /*113d0*/  WARPGROUP.DEPBAR.LE gsb0, 0x0 ;  /* 0x00008000000079c5 */ /* 0x000fc40000010000 */
[----:B------:R-:W-:Y:S01]  /*113e0*/  WARPGROUP.ARRIVE ;  /* 0x00000000000079c5 */ /* 0x000fe20000000000 */
[----:B------:R-:W-:Y:S01]  /*113f0*/  UMOV UR8, UR28 ;  /* 0x0000001c00087c82 */ /* 0x000fe20008000000 */
[----:B------:R-:W-:-:S04]  /*11400*/  UMOV UR9, UR29 ;  /* 0x0000001d00097c82 */ /* 0x000fc80008000000 */
        /* <DEDUP_REMOVED lines=14> */
[----:B------:R-:W-:Y:S01]  /*114f0*/  STL.64 [R1+0x240], R216 ;  /* 0x000240d801007387 */ /* 0x000fe20000100a00 */
[----:B------:R-:W-:Y:S02]  /*11500*/  WARPGROUP.DEPBAR.LE gsb0, 0x0 ;  /* 0x00008000000079c5 */ /* 0x000fe40000010000 */
        /* <DEDUP_REMOVED lines=8> */
[----:B------:R0:W-:Y:S01]  /*11590*/  STL.64 [R1+0x278], R230 ;  /* 0x000278e601007387 */ /* 0x0001e20000100a00 */
[----:B------:R-:W-:Y:S01]  /*115a0*/  UMOV UR16, UR8 ;  /* 0x0000000800107c82 */ /* 0x000fe20008000000 */
[----:B------:R-:W-:-:S02]  /*115b0*/  UMOV UR17, UR9 ;  /* 0x0000000900117c82 */ /* 0x000fc40008000000 */
[----:B0-----:R-:W2:Y:S04]  /*115c0*/  LDL.LU.64 R230, [R1+0xa78] ;  /* 0x000a780001e67983 */ /* 0x001ea80000300a00 */
[----:B------:R-:W2:Y:S04]  /*115d0*/  LDL.LU.64 R228, [R1+0xa70] ;  /* 0x000a700001e47983 */ /* 0x000ea80000300a00 */
[----:B------:R-:W2:Y:S04]  /*115e0*/  LDL.LU.64 R226, [R1+0xa68] ;  /* 0x000a680001e27983 */ /* 0x000ea80000300a00 */
[----:B------:R-:W2:Y:S04]  /*115f0*/  LDL.LU.64 R224, [R1+0xa60] ;  /* 0x000a600001e07983 */ /* 0x000ea80000300a00 */
[----:B------:R-:W2:Y:S04]  /*11600*/  LDL.LU.64 R222, [R1+0xa58] ;  /* 0x000a580001de7983 */ /* 0x000ea80000300a00 */
[----:B------:R-:W2:Y:S01]  /*11610*/  LDL.LU.64 R220, [R1+0xa50] ;  /* 0x000a500001dc7983 */ /* 0x000ea20000300a00 */
[----:B------:R-:W-:-:S03]  /*11620*/  WARPGROUP.DEPBAR.LE gsb0, 0x0 ;  /* 0x00008000000079c5 */ /* 0x000fc60000010000 */
[----:B------:R-:W2:Y:S04]  /*11630*/  LDL.LU.64 R218, [R1+0xa48] ;  /* 0x000a480001da7983 */ /* 0x000ea80000300a00 */
[----:B------:R-:W2:Y:S04]  /*11640*/  LDL.LU.64 R216, [R1+0xa40] ;  /* 0x000a400001d87983 */ /* 0x000ea80000300a00 */
[----:B------:R-:W-:Y:S04]  /*11650*/  STL.64 [R1+0x340], R156 ;  /* 0x0003409c01007387 */ /* 0x000fe80000100a00 */
[----:B------:R-:W-:Y:S04]  /*11660*/  STL.64 [R1+0x348], R158 ;  /* 0x0003489e01007387 */ /* 0x000fe80000100a00 */
[----:B------:R-:W-:Y:S04]  /*11670*/  STL.64 [R1+0x350], R160 ;  /* 0x000350a001007387 */ /* 0x000fe80000100a00 */
[----:B------:R-:W-:Y:S01]  /*11680*/  STL.64 [R1+0x358], R162 ;  /* 0x000358a201007387 */ /* 0x000fe20000100a00 */
[----:B---3--:R-:W-:-:S03]  /*11690*/  WARPGROUP.ARRIVE ;  /* 0x00000000000079c5 */ /* 0x008fc60000000000 */
[----:B------:R-:W-:Y:S04]  /*116a0*/  STL.64 [R1+0x360], R164 ;  /* 0x000360a401007387 */ /* 0x000fe80000100a00 */
[----:B------:R-:W-:Y:S01]  /*116b0*/  STL.64 [R1+0x368], R166 ;  /* 0x000368a601007387 */ /* 0x000fe20000100a00 */
[----:B------:R-:W-:Y:S03]  /*116c0*/  HGMMA.64x32x16.F32.BF16 R200, gdesc[UR16], R200, gsb0 ;  /* 0x0060000010c879f0 */ /* 0x000fe600080018c8 */
[----:B------:R-:W-:Y:S04]  /*116d0*/  STL.64 [R1+0x370], R168 ;  /* 0x000370a801007387 */ /* 0x000fe80000100a00 */
[----:B------:R0:W-:Y:S04]  /*116e0*/  STL.64 [R1+0x378], R170 ;  /* 0x000378aa01007387 */ /* 0x0001e80000100a00 */
[----:B0-----:R-:W3:Y:S04]  /*116f0*/  LDL.LU.64 R170, [R1+0xa38] ;  /* 0x000a380001aa7983 */ /* 0x001ee80000300a00 */
[----:B------:R-:W3:Y:S04]  /*11700*/  LDL.LU.64 R168, [R1+0xa30] ;  /* 0x000a300001a87983 */ /* 0x000ee80000300a00 */
        /* <DEDUP_REMOVED lines=55> */
[----:B------:R0:W-:Y:S04]  /*11a80*/  STL.64 [R1], R200 ;  /* 0x000000c801007387 */ /* 0x0001e80000100a00 */
[----:B------:R1:W-:Y:S04]  /*11a90*/  STL.64 [R1+0x8], R202 ;  /* 0x000008ca01007387 */ /* 0x0003e80000100a00 */
[----:B------:R1:W-:Y:S04]  /*11aa0*/  STL.64 [R1+0x10], R204 ;  /* 0x000010cc01007387 */ /* 0x0003e80000100a00 */
[----:B------:R1:W-:Y:S01]  /*11ab0*/  STL.64 [R1+0x18], R206 ;  /* 0x000018ce01007387 */ /* 0x0003e20000100a00 */
[----:B0-----:R-:W-:-:S03]  /*11ac0*/  MOV R200, R172 ;  /* 0x000000ac00c87202 */ /* 0x001fc60000000f00 */
[----:B------:R0:W-:Y:S01]  /*11ad0*/  STL.64 [R1+0x20], R208 ;  /* 0x000020d001007387 */ /* 0x0001e20000100a00 */
[----:B------:R-:W-:-:S03]  /*11ae0*/  IMAD.MOV.U32 R201, RZ, RZ, R173 ;  /* 0x000000ffffc97224 */ /* 0x000fc600078e00ad */
[----:B------:R0:W-:Y:S01]  /*11af0*/  STL.64 [R1+0x28], R210 ;  /* 0x000028d201007387 */ /* 0x0001e20000100a00 */
[----:B-1----:R-:W-:-:S03]  /*11b00*/  IMAD.MOV.U32 R202, RZ, RZ, R174 ;  /* 0x000000ffffca7224 */ /* 0x002fc600078e00ae */
[----:B------:R1:W-:Y:S01]  /*11b10*/  STL.64 [R1+0x30], R212 ;  /* 0x000030d401007387 */ /* 0x0003e20000100a00 */
[----:B------:R-:W-:-:S03]  /*11b20*/  IMAD.MOV.U32 R203, RZ, RZ, R175 ;  /* 0x000000ffffcb7224 */ /* 0x000fc600078e00af */
[----:B------:R1:W-:Y:S01]  /*11b30*/  STL.64 [R1+0x38], R214 ;  /* 0x000038d601007387 */ /* 0x0003e20000100a00 */
        /* <DEDUP_REMOVED lines=8> */
[----:B0-----:R-:W-:-:S03]  /*11bc0*/  IMAD.MOV.U32 R208, RZ, RZ, R180 ;  /* 0x000000ffffd07224 */ /* 0x001fc600078e00b4 */
        /* <DEDUP_REMOVED lines=11> */
[----:B-1----:R-:W-:Y:S01]  /*11c80*/  IMAD.MOV.U32 R212, RZ, RZ, R116 ;  /* 0x000000ffffd47224 */ /* 0x002fe200078e0074 */
[----:B------:R-:W-:Y:S01]  /*11c90*/  MOV R214, R118 ;  /* 0x0000007600d67202 */ /* 0x000fe20000000f00 */
[----:B------:R-:W-:Y:S01]  /*11ca0*/  IMAD.MOV.U32 R213, RZ, RZ, R117 ;  /* 0x000000ffffd57224 */ /* 0x000fe200078e0075 */
[----:B------:R-:W2:Y:S01]  /*11cb0*/  LDL.LU R116, [R1+0x90c] ;  /* 0x00090c0001747983 */ /* 0x000ea20000300800 */
[----:B------:R-:W-:-:S03]  /*11cc0*/  IMAD.MOV.U32 R215, RZ, RZ, R119 ;  /* 0x000000ffffd77224 */ /* 0x000fc600078e0077 */
        /* <DEDUP_REMOVED lines=23> */
[----:B0-----:R-:W2:Y:S04]  /*11e40*/  LDL.LU R168, [R1+0xc0] ;  /* 0x0000c00001a87983 */ /* 0x001ea80000300800 */
[----:B------:R-:W2:Y:S04]  /*11e50*/  LDL.LU R169, [R1+0xc4] ;  /* 0x0000c40001a97983 */ /* 0x000ea80000300800 */
[----:B------:R-:W2:Y:S04]  /*11e60*/  LDL.LU R170, [R1+0xc8] ;  /* 0x0000c80001aa7983 */ /* 0x000ea80000300800 */
[----:B------:R-:W2:Y:S04]  /*11e70*/  LDL.LU R171, [R1+0xcc] ;  /* 0x0000cc0001ab7983 */ /* 0x000ea80000300800 */
[----:B------:R-:W2:Y:S01]  /*11e80*/  LDL.LU R172, [R1+0xd0] ;  /* 0x0000d00001ac7983 */ /* 0x000ea20000300800 */
[----:B------:R-:W-:-:S02]  /*11e90*/  WARPGROUP.DEPBAR.LE gsb0, 0x0 ;  /* 0x00008000000079c5 */ /* 0x000fc40000010000 */
[----:B----4-:R-:W-:Y:S01]  /*11ea0*/  WARPGROUP.ARRIVE ;  /* 0x00000000000079c5 */ /* 0x010fe20000000000 */
[----:B------:R-:W2:Y:S04]  /*11eb0*/  LDL.LU R173, [R1+0xd4] ;  /* 0x0000d40001ad7983 */ /* 0x000ea80000300800 */
[----:B------:R-:W2:Y:S01]  /*11ec0*/  LDL.LU R174, [R1+0xd8] ;  /* 0x0000d80001ae7983 */ /* 0x000ea20000300800 */
[----:B------:R-:W-:Y:S03]  /*11ed0*/  HGMMA.64x32x16.F32.BF16 R40, gdesc[UR28], R40, gsb0 ;  /* 0x006000001c2879f0 */ /* 0x000fe60008001828 */
        /* <DEDUP_REMOVED lines=58> */
[----:B------:R3:W-:Y:S04]  /*12280*/  STL.64 [R1+0xd8], R174 ;  /* 0x0000d8ae01007387 */ /* 0x0007e80000100a00 */
[----:B------:R4:W-:Y:S04]  /*12290*/  STL.64 [R1+0xe0], R176 ;  /* 0x0000e0b001007387 */ /* 0x0009e80000100a00 */
[----:B------:R4:W-:Y:S04]  /*122a0*/  STL.64 [R1+0xe8], R178 ;  /* 0x0000e8b201007387 */ /* 0x0009e80000100a00 */
[----:B------:R4:W-:Y:S01]  /*122b0*/  STL.64 [R1+0xf0], R180 ;  /* 0x0000f0b401007387 */ /* 0x0009e20000100a00 */
[----:B------:R-:W-:-:S03]  /*122c0*/  WARPGROUP.DEPBAR.LE gsb0, 0x0 ;  /* 0x00008000000079c5 */ /* 0x000fc60000010000 */
[----:B------:R4:W-:Y:S04]  /*122d0*/  STL.64 [R1+0xf8], R182 ;  /* 0x0000f8b601007387 */ /* 0x0009e80000100a00 */
[----:B0-----:R-:W4:Y:S04]  /*122e0*/  LDL.LU R168, [R1+0x2c0] ;  /* 0x0002c00001a87983 */ /* 0x001f280000300800 */
[----:B------:R-:W4:Y:S04]  /*122f0*/  LDL.LU R169, [R1+0x2c4] ;  /* 0x0002c40001a97983 */ /* 0x000f280000300800 */
        /* <DEDUP_REMOVED lines=8> */
[----:B-1----:R-:W4:Y:S04]  /*12380*/  LDL.LU R170, [R1+0x2c8] ;  /* 0x0002c80001aa7983 */ /* 0x002f280000300800 */
[----:B------:R-:W4:Y:S04]  /*12390*/  LDL.LU R171, [R1+0x2cc] ;  /* 0x0002cc0001ab7983 */ /* 0x000f280000300800 */
[----:B--2---:R-:W2:Y:S04]  /*123a0*/  LDL.LU R172, [R1+0x2d0] ;  /* 0x0002d00001ac7983 */ /* 0x004ea80000300800 */
[----:B------:R-:W2:Y:S04]  /*123b0*/  LDL.LU R173, [R1+0x2d4] ;  /* 0x0002d40001ad7983 */ /* 0x000ea80000300800 */
[----:B---3--:R-:W2:Y:S04]  /*123c0*/  LDL.LU R174, [R1+0x2d8] ;  /* 0x0002d80001ae7983 */ /* 0x008ea80000300800 */
[----:B------:R-:W2:Y:S04]  /*123d0*/  LDL.LU R175, [R1+0x2dc] ;  /* 0x0002dc0001af7983 */ /* 0x000ea80000300800 */
[----:B----4-:R-:W2:Y:S04]  /*123e0*/  LDL.LU R176, [R1+0x2e0] ;  /* 0x0002e00001b07983 */ /* 0x010ea80000300800 */
[----:B------:R-:W2:Y:S04]  /*123f0*/  LDL.LU R177, [R1+0x2e4] ;  /* 0x0002e40001b17983 */ /* 0x000ea80000300800 */
[----:B------:R-:W2:Y:S04]  /*12400*/  LDL.LU R178, [R1+0x2e8] ;  /* 0x0002e80001b27983 */ /* 0x000ea80000300800 */
        /* <DEDUP_REMOVED lines=37> */
[----:B------:R-:W-:Y:S01]  /*12660*/  UMOV UR8, UR28 ;  /* 0x0000001c00087c82 */ /* 0x000fe20008000000 */
[----:B------:R-:W-:-:S02]  /*12670*/  UMOV UR9, UR29 ;  /* 0x0000001d00097c82 */ /* 0x000fc40008000000 */
[----:B------:R-:W3:Y:S04]  /*12680*/  LDL.LU.64 R104, [R1+0x180] ;  /* 0x0001800001687983 */ /* 0x000ee80000300a00 */
[----:B------:R-:W3:Y:S04]  /*12690*/  LDL.LU.64 R106, [R1+0x188] ;  /* 0x00018800016a7983 */ /* 0x000ee80000300a00 */
[----:B------:R-:W3:Y:S04]  /*126a0*/  LDL.LU.64 R108, [R1+0x190] ;  /* 0x00019000016c7983 */ /* 0x000ee80000300a00 */
[----:B------:R-:W3:Y:S04]  /*126b0*/  LDL.LU.64 R110, [R1+0x198] ;  /* 0x00019800016e7983 */ /* 0x000ee80000300a00 */
[----:B------:R-:W3:Y:S04]  /*126c0*/  LDL.LU.64 R112, [R1+0x1a0] ;  /* 0x0001a00001707983 */ /* 0x000ee80000300a00 */
[----:B------:R-:W3:Y:S04]  /*126d0*/  LDL.LU.64 R114, [R1+0x1a8] ;  /* 0x0001a80001727983 */ /* 0x000ee80000300a00 */
[----:B------:R-:W3:Y:S04]  /*126e0*/  LDL.LU.64 R116, [R1+0x1b0] ;  /* 0x0001b00001747983 */ /* 0x000ee80000300a00 */
[----:B------:R-:W3:Y:S01]  /*126f0*/  LDL.LU.64 R118, [R1+0x1b8] ;  /* 0x0001b80001767983 */ /* 0x000ee20000300a00 */
[----:B------:R-:W-:-:S02]  /*12700*/  UIADD3 UR16, UR44, 0x4, URZ ;  /* 0x000000042c107890 */ /* 0x000fc4000fffe03f */
[----:B------:R-:W-:Y:S01]  /*12710*/  UIADD3 UR12, UR45, 0x4, URZ ;  /* 0x000000042d0c7890 */ /* 0x000fe2000fffe03f */
[----:B------:R-:W-:Y:S01]  /*12720*/  UMOV UR5, 0x40000040 ;  /* 0x4000004000057882 */ /* 0x000fe20000000000 */
[----:B------:R-:W-:-:S03]  /*12730*/  UMOV UR7, 0x40000040 ;  /* 0x4000004000077882 */ /* 0x000fc60000000000 */
[----:B------:R-:W-:Y:S02]  /*12740*/  UMOV UR4, UR16 ;  /* 0x0000001000047c82 */ /* 0x000fe40008000000 */
[----:B------:R-:W-:Y:S01]  /*12750*/  UMOV UR6, UR12 ;  /* 0x0000000c00067c82 */ /* 0x000fe20008000000 */
[----:B--2---:R-:W-:-:S06]  /*12760*/  WARPGROUP.ARRIVE ;  /* 0x00000000000079c5 */ /* 0x004fcc0000000000 */
[----:B------:R-:W-:Y:S03]  /*12770*/  HGMMA.64x32x16.F32.BF16 R168, gdesc[UR8], R168, gsb0 ;  /* 0x0060000008a879f0 */ /* 0x000fe600080018a8 */
[----:B------:R-:W-:Y:S02]  /*12780*/  WARPGROUP.DEPBAR.LE gsb0, 0x0 ;  /* 0x00008000000079c5 */ /* 0x000fe40000010000 */
[----:B------:R-:W-:Y:S01]  /*12790*/  STL.64 [R1+0x2c0], R168 ;  /* 0x0002c0a801007387 */ /* 0x000fe20000100a00 */
[----:B----4-:R-:W-:-:S06]  /*127a0*/  WARPGROUP.ARRIVE ;  /* 0x00000000000079c5 */ /* 0x010fcc0000000000 */
[----:B------:R-:W-:Y:S01]  /*127b0*/  HGMMA.64x32x16.F32.BF16 R200, gdesc[UR4], R200, gsb0 ;  /* 0x0060000004c879f0 */ /* 0x000fe200080018c8 */
        /* <DEDUP_REMOVED lines=25> */
[----:B---3--:R-:W-:Y:S01]  /*12950*/  WARPGROUP.ARRIVE ;  /* 0x00000000000079c5 */ /* 0x008fe20000000000 */
[----:B------:R-:W-:Y:S01]  /*12960*/  UMOV UR8, UR4 ;  /* 0x0000000400087c82 */ /* 0x000fe20008000000 */
[----:B------:R-:W-:Y:S01]  /*12970*/  UMOV UR9, UR5 ;  /* 0x0000000500097c82 */ /* 0x000fe20008000000 */
[----:B------:R-:W-:-:S03]  /*12980*/  UMOV UR11, 0x40000040 ;  /* 0x40000040000b7882 */ /* 0x000fc60000000000 */
[----:B------:R-:W-:Y:S02]  /*12990*/  UMOV UR10, UR13 ;  /* 0x0000000d000a7c82 */ /* 0x000fe40008000000 */
        /* <DEDUP_REMOVED lines=54> */
[----:B------:R-:W-:-:S06]  /*12d00*/  WARPGROUP.ARRIVE ;  /* 0x00000000000079c5 */ /* 0x000fcc0000000000 */
[----:B------:R-:W-:Y:S01]  /*12d10*/  HGMMA.64x32x16.F32.BF16 R136, gdesc[UR24], R136, gsb0 ;  /* 0x00600000188879f0 */ /* 0x000fe20008001888 */
[----:B------:R3:W-:Y:S04]  /*12d20*/  STL.64 [R1+0x98], R174 ;  /* 0x000098ae01007387 */ /* 0x0007e80000100a00 */
[----:B------:R4:W-:Y:S04]  /*12d30*/  STL.64 [R1+0xa0], R176 ;  /* 0x0000a0b001007387 */ /* 0x0009e80000100a00 */
[----:B------:R-:W-:Y:S04]  /*12d40*/  STL.64 [R1+0xa8], R178 ;  /* 0x0000a8b201007387 */ /* 0x000fe80000100a00 */
[----:B------:R4:W-:Y:S04]  /*12d50*/  STL.64 [R1+0xb0], R180 ;  /* 0x0000b0b401007387 */ /* 0x0009e80000100a00 */
[----:B------:R4:W-:Y:S04]  /*12d60*/  STL.64 [R1+0xb8], R182 ;  /* 0x0000b8b601007387 */ /* 0x0009e80000100a00 */
[----:B0-----:R-:W4:Y:S04]  /*12d70*/  LDL.LU R168, [R1+0x40] ;  /* 0x0000400001a87983 */ /* 0x001f280000300800 */
[----:B------:R-:W4:Y:S04]  /*12d80*/  LDL.LU R169, [R1+0x44] ;  /* 0x0000440001a97983 */ /* 0x000f280000300800 */
[----:B-1----:R-:W4:Y:S04]  /*12d90*/  LDL.LU R170, [R1+0x48] ;  /* 0x0000480001aa7983 */ /* 0x002f280000300800 */
[----:B------:R-:W4:Y:S04]  /*12da0*/  LDL.LU R171, [R1+0x4c] ;  /* 0x00004c0001ab7983 */ /* 0x000f280000300800 */
[----:B--2---:R-:W2:Y:S01]  /*12db0*/  LDL.LU R172, [R1+0x50] ;  /* 0x0000500001ac7983 */ /* 0x004ea20000300800 */
[----:B------:R-:W-:Y:S01]  /*12dc0*/  UIADD3 UR30, UR45, 0x604, URZ ;  /* 0x000006042d1e7890 */ /* 0x000fe2000fffe03f */
[----:B------:R-:W-:Y:S01]  /*12dd0*/  UMOV UR28, UR4 ;  /* 0x00000004001c7c82 */ /* 0x000fe20008000000 */
[----:B------:R-:W-:Y:S01]  /*12de0*/  UMOV UR29, UR5 ;  /* 0x00000005001d7c82 */ /* 0x000fe20008000000 */
[----:B------:R-:W-:Y:S01]  /*12df0*/  UMOV UR31, 0x40000040 ;  /* 0x40000040001f7882 */ /* 0x000fe20000000000 */
[----:B------:R-:W-:-:S02]  /*12e00*/  WARPGROUP.DEPBAR.LE gsb0, 0x0 ;  /* 0x00008000000079c5 */ /* 0x000fc40000010000 */
        /* <DEDUP_REMOVED lines=15> */
[----:B------:R-:W-:Y:S01]  /*12f00*/  IMAD.MOV.U32 R20, RZ, RZ, R104 ;  /* 0x000000ffff147224 */ /* 0x000fe200078e0068 */
[----:B------:R-:W-:Y:S01]  /*12f10*/  MOV R15, R107 ;  /* 0x0000006b000f7202 */ /* 0x000fe20000000f00 */
[----:B------:R-:W-:Y:S02]  /*12f20*/  IMAD.MOV.U32 R19, RZ, RZ, R105 ;  /* 0x000000ffff137224 */ /* 0x000fe400078e0069 */
        /* <DEDUP_REMOVED lines=18> */
[----:B------:R-:W-:-:S03]  /*13050*/  IMAD.MOV.U32 R0, RZ, RZ, R119 ;  /* 0x000000ffff007224 */ /* 0x000fc600078e0077 */
[----:B------:R-:W2:Y:S04]  /*13060*/  LDL.LU.64 R116, [R1+0x170] ;  /* 0x0001700001747983 */ /* 0x000ea80000300a00 */
[----:B------:R-:W2:Y:S01]  /*13070*/  LDL.LU.64 R118, [R1+0x178] ;  /* 0x0001780001767983 */ /* 0x000ea20000300a00 */
[----:B------:R-:W-:Y:S02]  /*13080*/  WARPGROUP.DEPBAR.LE gsb0, 0x0 ;  /* 0x00008000000079c5 */ /* 0x000fe40000010000 */
[----:B------:R-:W-:-:S06]  /*13090*/  WARPGROUP.ARRIVE ;  /* 0x00000000000079c5 */ /* 0x000fcc0000000000 */
[----:B------:R-:W-:Y:S01]  /*130a0*/  HGMMA.64x32x16.F32.BF16 R184, gdesc[UR20], R184, gsb0 ;  /* 0x0060000014b879f0 */ /* 0x000fe200080018b8 */
[----:B------:R-:W-:Y:S01]  /*130b0*/  STL [R1+0x7f8], R140 ;  /* 0x0007f88c01007387 */ /* 0x000fe20000100800 */
[----:B------:R-:W-:-:S03]  /*130c0*/  IMAD.MOV.U32 R173, RZ, RZ, R235 ;  /* 0x000000ffffad7224 */ /* 0x000fc600078e00eb */
[----:B------:R-:W-:Y:S01]  /*130d0*/  STL [R1+0x7f4], R141 ;  /* 0x0007f48d01007387 */ /* 0x000fe20000100800 */
[----:B---3--:R-:W-:Y:S01]  /*130e0*/  MOV R174, R234 ;  /* 0x000000ea00ae7202 */ /* 0x008fe20000000f00 */
[----:B------:R-:W-:Y:S02]  /*130f0*/  IMAD.MOV.U32 R175, RZ, RZ, R233 ;  /* 0x000000ffffaf7224 */ /* 0x000fe400078e00e9 */
[----:B------:R-:W-:Y:S01]  /*13100*/  STL [R1+0x7f0], R142 ;  /* 0x0007f08e01007387 */ /* 0x000fe20000100800 */
[----:B----4-:R-:W-:Y:S01]  /*13110*/  IMAD.MOV.U32 R176, RZ, RZ, R232 ;  /* 0x000000ffffb07224 */ /* 0x010fe200078e00e8 */
        /* <DEDUP_REMOVED lines=9> */
[----:B------:R-:W-:-:S03]  /*131b0*/  IMAD.MOV.U32 R183, RZ, RZ, R2 ;  /* 0x000000ffffb77224 */ /* 0x000fc600078e0002 */
[----:B------:R-:W-:Y:S04]  /*131c0*/  STL [R1+0x7e0], R146 ;  /* 0x0007e09201007387 */ /* 0x000fe80000100800 */
[----:B------:R-:W-:Y:S04]  /*131d0*/  STL [R1+0x7dc], R147 ;  /* 0x0007dc9301007387 */ /* 0x000fe80000100800 */
[----:B------:R-:W-:Y:S04]  /*131e0*/  STL [R1+0x7d8], R148 ;  /* 0x0007d89401007387 */ /* 0x000fe80000100800 */
[----:B------:R-:W-:Y:S04]  /*131f0*/  STL [R1+0x7d4], R149 ;  /* 0x0007d49501007387 */ /* 0x000fe80000100800 */
[----:B------:R-:W-:Y:S01]  /*13200*/  STL [R1+0x7d0], R150 ;  /* 0x0007d09601007387 */ /* 0x000fe20000100800 */
[----:B------:R-:W-:-:S03]  /*13210*/  UMOV UR16, UR28 ;  /* 0x0000001c00107c82 */ /* 0x000fc60008000000 */
[----:B------:R-:W-:Y:S01]  /*13220*/  STL [R1+0x7cc], R151 ;  /* 0x0007cc9701007387 */ /* 0x000fe20000100800 */
[----:B------:R-:W-:-:S03]  /*13230*/  UMOV UR17, UR29 ;  /* 0x0000001d00117c82 */ /* 0x000fc60008000000 */
[----:B------:R-:W-:Y:S04]  /*13240*/  STL [R1+0x6b8], R72 ;  /* 0x0006b84801007387 */ /* 0x000fe80000100800 */
[----:B------:R-:W-:Y:S01]  /*13250*/  STL [R1+0x6b4], R73 ;  /* 0x0006b44901007387 */ /* 0x000fe20000100800 */
[----:B------:R-:W-:Y:S02]  /*13260*/  WARPGROUP.DEPBAR.LE gsb0, 0x0 ;  /* 0x00008000000079c5 */ /* 0x000fe40000010000 */
[----:B--2---:R-:W-:Y:S01]  /*13270*/  WARPGROUP.ARRIVE ;  /* 0x00000000000079c5 */ /* 0x004fe20000000000 */
        /* <DEDUP_REMOVED lines=72> */
[----:B0-----:R-:W4:Y:S04]  /*13700*/  LDL.LU.64 R168, [R1+0x240] ;  /* 0x0002400001a87983 */ /* 0x001f280000300a00 */
[----:B-1----:R-:W4:Y:S04]  /*13710*/  LDL.LU.64 R170, [R1+0x248] ;  /* 0x0002480001aa7983 */ /* 0x002f280000300a00 */
[----:B--2---:R-:W2:Y:S04]  /*13720*/  LDL.LU.64 R172, [R1+0x250] ;  /* 0x0002500001ac7983 */ /* 0x004ea80000300a00 */
[----:B---3--:R-:W2:Y:S04]  /*13730*/  LDL.LU.64 R174, [R1+0x258] ;  /* 0x0002580001ae7983 */ /* 0x008ea80000300a00 */
[----:B----4-:R-:W2:Y:S04]  /*13740*/  LDL.LU.64 R176, [R1+0x260] ;  /* 0x0002600001b07983 */ /* 0x010ea80000300a00 */
[----:B------:R-:W2:Y:S04]  /*13750*/  LDL.LU.64 R178, [R1+0x268] ;  /* 0x0002680001b27983 */ /* 0x000ea80000300a00 */
[----:B------:R-:W2:Y:S04]  /*13760*/  LDL.LU.64 R180, [R1+0x270] ;  /* 0x0002700001b47983 */ /* 0x000ea80000300a00 */
[----:B------:R-:W2:Y:S01]  /*13770*/  LDL.LU.64 R182, [R1+0x278] ;  /* 0x0002780001b67983 */ /* 0x000ea20000300a00 */
        /* <DEDUP_REMOVED lines=32> */
[----:B------:R0:W-:Y:S04]  /*13980*/  STL [R1+0x778], R86 ;  /* 0x0007785601007387 */ /* 0x0001e80000100800 */
[----:B------:R1:W-:Y:S04]  /*13990*/  STL [R1+0x774], R85 ;  /* 0x0007745501007387 */ /* 0x0003e80000100800 */
[----:B------:R-:W-:Y:S04]  /*139a0*/  STL [R1+0x770], R84 ;  /* 0x0007705401007387 */ /* 0x000fe80000100800 */
[----:B------:R-:W-:Y:S04]  /*139b0*/  STL [R1+0x76c], R83 ;  /* 0x00076c5301007387 */ /* 0x000fe80000100800 */
[----:B------:R-:W-:Y:S04]  /*139c0*/  STL [R1+0x768], R82 ;  /* 0x0007685201007387 */ /* 0x000fe80000100800 */
[----:B------:R4:W-:Y:S04]  /*139d0*/  STL [R1+0x764], R81 ;  /* 0x0007645101007387 */ /* 0x0009e80000100800 */
[----:B------:R4:W-:Y:S04]  /*139e0*/  STL [R1+0x760], R80 ;  /* 0x0007605001007387 */ /* 0x0009e80000100800 */
[----:B------:R4:W-:Y:S04]  /*139f0*/  STL [R1+0x75c], R79 ;  /* 0x00075c4f01007387 */ /* 0x0009e80000100800 */
[----:B------:R4:W-:Y:S04]  /*13a00*/  STL [R1+0x758], R78 ;  /* 0x0007584e01007387 */ /* 0x0009e80000100800 */
[----:B------:R4:W-:Y:S04]  /*13a10*/  STL [R1+0x754], R77 ;  /* 0x0007544d01007387 */ /* 0x0009e80000100800 */
[----:B------:R4:W-:Y:S04]  /*13a20*/  STL [R1+0x750], R76 ;  /* 0x0007504c01007387 */ /* 0x0009e80000100800 */
[----:B------:R-:W-:Y:S04]  /*13a30*/  STL [R1+0x74c], R75 ;  /* 0x00074c4b01007387 */ /* 0x000fe80000100800 */
[----:B------:R4:W-:Y:S04]  /*13a40*/  STL [R1+0x748], R74 ;  /* 0x0007484a01007387 */ /* 0x0009e80000100800 */
[----:B------:R4:W-:Y:S04]  /*13a50*/  STL [R1+0x744], R73 ;  /* 0x0007444901007387 */ /* 0x0009e80000100800 */
[----:B------:R4:W-:Y:S01]  /*13a60*/  STL [R1+0x740], R72 ;  /* 0x0007404801007387 */ /* 0x0009e20000100800 */
[----:B--2---:R-:W-:-:S06]  /*13a70*/  WARPGROUP.ARRIVE ;  /* 0x00000000000079c5 */ /* 0x004fcc0000000000 */
[----:B------:R-:W-:Y:S03]  /*13a80*/  HGMMA.64x32x16.F32.BF16 R168, gdesc[UR8], R168, gsb0 ;  /* 0x0060000008a879f0 */ /* 0x000fe600080018a8 */
[----:B------:R-:W-:Y:S02]  /*13a90*/  WARPGROUP.DEPBAR.LE gsb0, 0x0 ;  /* 0x00008000000079c5 */ /* 0x000fe40000010000 */
[----:B------:R-:W-:Y:S01]  /*13aa0*/  IMAD.MOV.U32 R123, RZ, RZ, R168 ;  /* 0x000000ffff7b7224 */ /* 0x000fe200078e00a8 */
[----:B------:R-:W-:Y:S01]  /*13ab0*/  MOV R125, R170 ;  /* 0x000000aa007d7202 */ /* 0x000fe20000000f00 */
        /* <DEDUP_REMOVED lines=21> */
[----:B------:R-:W2:Y:S04]  /*13c10*/  LDL.LU.64 R182, [R1+0x338] ;  /* 0x0003380001b67983 */ /* 0x000ea80000300a00 */
        /* <DEDUP_REMOVED lines=13> */
[----:B---3--:R-:W-:-:S03]  /*13cf0*/  WARPGROUP.ARRIVE ;  /* 0x00000000000079c5 */ /* 0x008fc60000000000 */
[----:B------:R-:W-:Y:S04]  /*13d00*/  STL [R1+0x788], R125 ;  /* 0x0007887d01007387 */ /* 0x000fe80000100800 */
[----:B------:R-:W-:Y:S04]  /*13d10*/  STL [R1+0x784], R124 ;  /* 0x0007847c01007387 */ /* 0x000fe80000100800 */
[----:B------:R-:W-:Y:S04]  /*13d20*/  STL [R1+0x780], R123 ;  /* 0x0007807b01007387 */ /* 0x000fe80000100800 */
[----:B------:R-:W3:Y:S01]  /*13d30*/  LDL.LU.64 R40, [R1+0x200] ;  /* 0x0002000001287983 */ /* 0x000ee20000300a00 */
[----:B------:R-:W-:-:S03]  /*13d40*/  UMOV UR4, UR28 ;  /* 0x0000001c00047c82 */ /* 0x000fc60008000000 */
[----:B------:R-:W3:Y:S01]  /*13d50*/  LDL.LU.64 R42, [R1+0x208] ;  /* 0x00020800012a7983 */ /* 0x000ee20000300a00 */
[----:B------:R-:W-:Y:S02]  /*13d60*/  UMOV UR5, UR29 ;  /* 0x0000001d00057c82 */ /* 0x000fe40008000000 */
[----:B------:R-:W-:Y:S01]  /*13d70*/  HGMMA.64x32x16.F32.BF16 R104, gdesc[UR4], R104, gsb0 ;  /* 0x00600000046879f0 */ /* 0x000fe20008001868 */
[----:B------:R-:W3:Y:S04]  /*13d80*/  LDL.LU.64 R44, [R1+0x210] ;  /* 0x00021000012c7983 */ /* 0x000ee80000300a00 */
[----:B------:R-:W3:Y:S04]  /*13d90*/  LDL.LU.64 R46, [R1+0x218] ;  /* 0x00021800012e7983 */ /* 0x000ee80000300a00 */
[----:B------:R-:W3:Y:S04]  /*13da0*/  LDL.LU.64 R48, [R1+0x220] ;  /* 0x0002200001307983 */ /* 0x000ee80000300a00 */
[----:B------:R-:W3:Y:S04]  /*13db0*/  LDL.LU.64 R50, [R1+0x228] ;  /* 0x0002280001327983 */ /* 0x000ee80000300a00 */
[----:B------:R-:W3:Y:S04]  /*13dc0*/  LDL.LU.64 R52, [R1+0x230] ;  /* 0x0002300001347983 */ /* 0x000ee80000300a00 */
[----:B------:R-:W3:Y:S01]  /*13dd0*/  LDL.LU.64 R54, [R1+0x238] ;  /* 0x0002380001367983 */ /* 0x000ee20000300a00 */
[----:B------:R-:W-:Y:S01]  /*13de0*/  UIADD3 UR12, UR44, 0x804, URZ ;  /* 0x000008042c0c7890 */ /* 0x000fe2000fffe03f */
[----:B------:R-:W-:-:S06]  /*13df0*/  UMOV UR5, 0x40000040 ;  /* 0x4000004000057882 */ /* 0x000fcc0000000000 */
[----:B------:R-:W-:Y:S01]  /*13e00*/  UMOV UR4, UR12 ;  /* 0x0000000c00047c82 */ /* 0x000fe20008000000 */
[----:B------:R-:W-:Y:S02]  /*13e10*/  WARPGROUP.DEPBAR.LE gsb0, 0x0 ;  /* 0x00008000000079c5 */ /* 0x000fe40000010000 */
        /* <DEDUP_REMOVED lines=23> */
[----:B------:R-:W3:Y:S04]  /*13f90*/  LDL.LU.64 R118, [R1+0x138] ;  /* 0x0001380001767983 */ /* 0x000ee80000300a00 */
[----:B------:R-:W-:Y:S04]  /*13fa0*/  STL [R1+0x7c8], R187 ;  /* 0x0007c8bb01007387 */ /* 0x000fe80000100800 */
[----:B------:R-:W-:Y:S04]  /*13fb0*/  STL [R1+0x7c4], R186 ;  /* 0x0007c4ba01007387 */ /* 0x000fe80000100800 */
[----:B------:R-:W-:Y:S01]  /*13fc0*/  STL [R1+0x7c0], R185 ;  /* 0x0007c0b901007387 */ /* 0x000fe20000100800 */
[----:B--2---:R-:W-:-:S06]  /*13fd0*/  WARPGROUP.ARRIVE ;  /* 0x00000000000079c5 */ /* 0x004fcc0000000000 */
[----:B------:R-:W-:Y:S03]  /*13fe0*/  HGMMA.64x32x16.F32.BF16 R168, gdesc[UR4], R168, gsb0 ;  /* 0x0060000004a879f0 */ /* 0x000fe600080018a8 */
[----:B------:R-:W-:Y:S02]  /*13ff0*/  WARPGROUP.DEPBAR.LE gsb0, 0x0 ;  /* 0x00008000000079c5 */ /* 0x000fe40000010000 */
[----:B0-----:R-:W-:Y:S02]  /*14000*/  IMAD.MOV.U32 R86, RZ, RZ, R168 ;  /* 0x000000ffff567224 */ /* 0x001fe400078e00a8 */
[----:B-1----:R-:W-:Y:S01]  /*14010*/  IMAD.MOV.U32 R85, RZ, RZ, R169 ;  /* 0x000000ffff557224 */ /* 0x002fe200078e00a9 */
[----:B----4-:R-:W-:Y:S01]  /*14020*/  MOV R81, R173 ;  /* 0x000000ad00517202 */ /* 0x010fe20000000f00 */
[----:B------:R-:W-:Y:S01]  /*14030*/  IMAD.MOV.U32 R84, RZ, RZ, R170 ;  /* 0x000000ffff547224 */ /* 0x000fe200078e00aa */
[----:B------:R-:W2:Y:S01]  /*14040*/  LDL.LU.64 R168, [R1] ;  /* 0x0000000001a87983 */ /* 0x000ea20000300a00 */
        /* <DEDUP_REMOVED lines=19> */
[----:B---3--:R-:W-:Y:S01]  /*14180*/  WARPGROUP.ARRIVE ;  /* 0x00000000000079c5 */ /* 0x008fe20000000000 */
        /* <DEDUP_REMOVED lines=16> */
[----:B0-----:R-:W3:Y:S01]  /*14290*/  LDL.LU.64 R54, [R1+0x8b8] ;  /* 0x0008b80001367983 */ /* 0x001ee20000300a00 */
        /* <DEDUP_REMOVED lines=11> */
[----:B------:R-:W3:Y:S01]  /*14350*/  LDL.LU.64 R46, [R1+0x898] ;  /* 0x00089800012e7983 */ /* 0x000ee20000300a00 */
[----:B------:R-:W-:Y:S02]  /*14360*/  IMAD.MOV.U32 R60, RZ, RZ, R40 ;  /* 0x000000ffff3c7224 */ /* 0x000fe400078e0028 */
[----:B------:R-:W-:Y:S01]  /*14370*/  IMAD.MOV.U32 R61, RZ, RZ, R41 ;  /* 0x000000ffff3d7224 */ /* 0x000fe200078e0029 */
[----:B------:R-:W3:Y:S04]  /*14380*/  LDL.LU.64 R44, [R1+0x890] ;  /* 0x00089000012c7983 */ /* 0x000ee80000300a00 */
[----:B------:R-:W3:Y:S04]  /*14390*/  LDL.LU.64 R42, [R1+0x888] ;  /* 0x00088800012a7983 */ /* 0x000ee80000300a00 */
[----:B------:R-:W3:Y:S01]  /*143a0*/  LDL.LU.64 R40, [R1+0x880] ;  /* 0x0008800001287983 */ /* 0x000ee20000300a00 */
[----:B------:R-:W-:-:S02]  /*143b0*/  WARPGROUP.DEPBAR.LE gsb0, 0x0 ;  /* 0x00008000000079c5 */ /* 0x000fc40000010000 */
[----:B------:R-:W-:Y:S02]  /*143c0*/  IMAD.MOV.U32 R123, RZ, RZ, R118 ;  /* 0x000000ffff7b7224 */ /* 0x000fe400078e0076 */
        /* <DEDUP_REMOVED lines=23> */
[----:B--2---:R-:W-:-:S06]  /*14540*/  WARPGROUP.ARRIVE ;  /* 0x00000000000079c5 */ /* 0x004fcc0000000000 */
[----:B------:R-:W-:Y:S03]  /*14550*/  HGMMA.64x32x16.F32.BF16 R168, gdesc[UR16], R168, gsb0 ;  /* 0x0060000010a879f0 */ /* 0x000fe600080018a8 */
[----:B------:R-:W-:Y:S02]  /*14560*/  WARPGROUP.DEPBAR.LE gsb0, 0x0 ;  /* 0x00008000000079c5 */ /* 0x000fe40000010000 */
        /* <DEDUP_REMOVED lines=24> */
[----:B------:R-:W-:Y:S01]  /*146f0*/  UMOV UR20, UR4 ;  /* 0x0000000400147c82 */ /* 0x000fe20008000000 */
[----:B------:R-:W-:Y:S01]  /*14700*/  UMOV UR21, UR5 ;  /* 0x0000000500157c82 */ /* 0x000fe20008000000 */
[----:B------:R-:W-:Y:S01]  /*14710*/  UMOV UR24, UR4 ;  /* 0x0000000400187c82 */ /* 0x000fe20008000000 */
[----:B------:R-:W-:Y:S01]  /*14720*/  UMOV UR25, UR5 ;  /* 0x0000000500197c82 */ /* 0x000fe20008000000 */
[----:B------:R-:W-:Y:S01]  /*14730*/  UMOV UR28, UR4 ;  /* 0x00000004001c7c82 */ /* 0x000fe20008000000 */
[----:B------:R-:W-:Y:S01]  /*14740*/  UMOV UR29, UR5 ;  /* 0x00000005001d7c82 */ /* 0x000fe20008000000 */
[----:B------:R-:W-:Y:S01]  /*14750*/  UIADD3 UR8, UR44, 0xc04, URZ ;  /* 0x00000c042c087890 */ /* 0x000fe2000fffe03f */
[----:B--2---:R-:W-:-:S06]  /*14760*/  WARPGROUP.ARRIVE ;  /* 0x00000000000079c5 */ /* 0x004fcc0000000000 */
        /* <DEDUP_REMOVED lines=15> */
[----:B---3--:R-:W-:-:S06]  /*14860*/  WARPGROUP.ARRIVE ;  /* 0x00000000000079c5 */ /* 0x008fcc0000000000 */
[----:B------:R-:W-:Y:S01]  /*14870*/  HGMMA.64x32x16.F32.BF16 R40, gdesc[UR28], R40, gsb0 ;  /* 0x006000001c2879f0 */ /* 0x000fe20008001828 */
[----:B------:R-:W-:Y:S04]  /*14880*/  STL [R1+0x4d4], R178 ;  /* 0x0004d4b201007387 */ /* 0x000fe80000100800 */
[----:B------:R3:W-:Y:S04]  /*14890*/  STL [R1+0x4d0], R179 ;  /* 0x0004d0b301007387 */ /* 0x0007e80000100800 */
[----:B------:R-:W-:Y:S04]  /*148a0*/  STL [R1+0x4cc], R180 ;  /* 0x0004ccb401007387 */ /* 0x000fe80000100800 */
[----:B------:R3:W-:Y:S04]  /*148b0*/  STL [R1+0x4c8], R181 ;  /* 0x0004c8b501007387 */ /* 0x0007e80000100800 */
[----:B------:R-:W-:Y:S04]  /*148c0*/  STL [R1+0x4c4], R182 ;  /* 0x0004c4b601007387 */ /* 0x000fe80000100800 */
[----:B------:R3:W-:Y:S04]  /*148d0*/  STL [R1+0x4c0], R183 ;  /* 0x0004c0b701007387 */ /* 0x0007e80000100800 */
[----:B0-----:R-:W3:Y:S04]  /*148e0*/  LDL.LU.64 R168, [R1+0xc0] ;  /* 0x0000c00001a87983 */ /* 0x001ee80000300a00 */
[----:B-1----:R-:W3:Y:S04]  /*148f0*/  LDL.LU.64 R170, [R1+0xc8] ;  /* 0x0000c80001aa7983 */ /* 0x002ee80000300a00 */
[----:B--2---:R-:W2:Y:S04]  /*14900*/  LDL.LU.64 R172, [R1+0xd0] ;  /* 0x0000d00001ac7983 */ /* 0x004ea80000300a00 */
[----:B----4-:R-:W2:Y:S04]  /*14910*/  LDL.LU.64 R174, [R1+0xd8] ;  /* 0x0000d80001ae7983 */ /* 0x010ea80000300a00 */
[----:B------:R-:W2:Y:S04]  /*14920*/  LDL.LU.64 R176, [R1+0xe0] ;  /* 0x0000e00001b07983 */ /* 0x000ea80000300a00 */
[----:B---3--:R-:W2:Y:S04]  /*14930*/  LDL.LU.64 R178, [R1+0xe8] ;  /* 0x0000e80001b27983 */ /* 0x008ea80000300a00 */
[----:B------:R-:W2:Y:S04]  /*14940*/  LDL.LU.64 R180, [R1+0xf0] ;  /* 0x0000f00001b47983 */ /* 0x000ea80000300a00 */
[----:B------:R-:W2:Y:S01]  /*14950*/  LDL.LU.64 R182, [R1+0xf8] ;  /* 0x0000f80001b67983 */ /* 0x000ea20000300a00 */
[----:B------:R-:W-:Y:S01]  /*14960*/  UMOV UR28, UR8 ;  /* 0x00000008001c7c82 */ /* 0x000fe20008000000 */
[----:B------:R-:W-:Y:S01]  /*14970*/  UMOV UR29, 0x40000040 ;  /* 0x40000040001d7882 */ /* 0x000fe20000000000 */
        /* <DEDUP_REMOVED lines=77> */
[----:B------:R0:W-:Y:S04]  /*14e50*/  STL.64 [R1+0xc0], R168 ;  /* 0x0000c0a801007387 */ /* 0x0001e80000100a00 */
[----:B------:R1:W-:Y:S04]  /*14e60*/  STL.64 [R1+0xc8], R170 ;  /* 0x0000c8aa01007387 */ /* 0x0003e80000100a00 */
[----:B------:R2:W-:Y:S01]  /*14e70*/  STL [R1+0xd0], R172 ;  /* 0x0000d0ac01007387 */ /* 0x0005e20000100800 */
[----:B0-----:R-:W-:Y:S01]  /*14e80*/  IMAD.MOV.U32 R168, RZ, RZ, R104 ;  /* 0x000000ffffa87224 */ /* 0x001fe200078e0068 */
[----:B------:R-:W-:-:S02]  /*14e90*/  MOV R169, R105 ;  /* 0x0000006900a97202 */ /* 0x000fc40000000f00 */
[----:B------:R-:W3:Y:S01]  /*14ea0*/  LDL.LU R104, [R1+0x80] ;  /* 0x0000800001687983 */ /* 0x000ee20000300800 */
[----:B-1----:R-:W-:-:S03]  /*14eb0*/  IMAD.MOV.U32 R170, RZ, RZ, R106 ;  /* 0x000000ffffaa7224 */ /* 0x002fc600078e006a */
[----:B------:R-:W3:Y:S01]  /*14ec0*/  LDL.LU R105, [R1+0x84] ;  /* 0x0000840001697983 */ /* 0x000ee20000300800 */
[----:B------:R-:W-:Y:S02]  /*14ed0*/  IMAD.MOV.U32 R171, RZ, RZ, R107 ;  /* 0x000000ffffab7224 */ /* 0x000fe400078e006b */
[----:B------:R-:W-:Y:S01]  /*14ee0*/  IMAD.MOV.U32 R17, RZ, RZ, R173 ;  /* 0x000000ffff117224 */ /* 0x000fe200078e00ad */
[----:B------:R-:W3:Y:S01]  /*14ef0*/  LDL.LU R106, [R1+0x88] ;  /* 0x00008800016a7983 */ /* 0x000ee20000300800 */
[----:B--2---:R-:W-:Y:S02]  /*14f00*/  IMAD.MOV.U32 R172, RZ, RZ, R108 ;  /* 0x000000ffffac7224 */ /* 0x004fe400078e006c */
        /* <DEDUP_REMOVED lines=8> */
[----:B------:R-:W-:Y:S01]  /*14f90*/  IMAD.MOV.U32 R175, RZ, RZ, R111 ;  /* 0x000000ffffaf7224 */ /* 0x000fe200078e006f */
[----:B------:R-:W-:Y:S01]  /*14fa0*/  MOV R176, R112 ;  /* 0x0000007000b07202 */ /* 0x000fe20000000f00 */
[----:B------:R-:W-:Y:S01]  /*14fb0*/  IMAD.MOV.U32 R235, RZ, RZ, R177 ;  /* 0x000000ffffeb7224 */ /* 0x000fe200078e00b1 */
[----:B------:R-:W3:Y:S01]  /*14fc0*/  LDL.LU R110, [R1+0x98] ;  /* 0x00009800016e7983 */ /* 0x000ee20000300800 */
[----:B------:R-:W-:Y:S01]  /*14fd0*/  MOV R234, R178 ;  /* 0x000000b200ea7202 */ /* 0x000fe20000000f00 */
[----:B------:R-:W-:Y:S02]  /*14fe0*/  IMAD.MOV.U32 R177, RZ, RZ, R113 ;  /* 0x000000ffffb17224 */ /* 0x000fe400078e0071 */
[----:B------:R-:W3:Y:S01]  /*14ff0*/  LDL.LU R111, [R1+0x9c] ;  /* 0x00009c00016f7983 */ /* 0x000ee20000300800 */
[----:B------:R-:W-:-:S02]  /*15000*/  IMAD.MOV.U32 R233, RZ, RZ, R179 ;  /* 0x000000ffffe97224 */ /* 0x000fc400078e00b3 */
        /* <DEDUP_REMOVED lines=14> */
[----:B------:R-:W3:Y:S04]  /*150f0*/  LDL.LU R116, [R1+0xb0] ;  /* 0x0000b00001747983 */ /* 0x000ee80000300800 */
[----:B------:R-:W3:Y:S04]  /*15100*/  LDL.LU R117, [R1+0xb4] ;  /* 0x0000b40001757983 */ /* 0x000ee80000300800 */
[----:B------:R-:W3:Y:S04]  /*15110*/  LDL.LU R118, [R1+0xb8] ;  /* 0x0000b80001767983 */ /* 0x000ee80000300800 */
[----:B------:R-:W3:Y:S04]  /*15120*/  LDL.LU R119, [R1+0xbc] ;  /* 0x0000bc0001777983 */ /* 0x000ee80000300800 */
        /* <DEDUP_REMOVED lines=16> */
[----:B------:R-:W4:Y:S04]  /*15230*/  LDL.LU.64 R152, [R1+0x2c0] ;  /* 0x0002c00001987983 */ /* 0x000f280000300a00 */
[----:B------:R-:W4:Y:S04]  /*15240*/  LDL.LU.64 R154, [R1+0x2c8] ;  /* 0x0002c800019a7983 */ /* 0x000f280000300a00 */
[----:B------:R-:W4:Y:S04]  /*15250*/  LDL.LU.64 R156, [R1+0x2d0] ;  /* 0x0002d000019c7983 */ /* 0x000f280000300a00 */
[----:B------:R-:W4:Y:S04]  /*15260*/  LDL.LU.64 R158, [R1+0x2d8] ;  /* 0x0002d800019e7983 */ /* 0x000f280000300a00 */
[----:B------:R-:W4:Y:S04]  /*15270*/  LDL.LU.64 R160, [R1+0x2e0] ;  /* 0x0002e00001a07983 */ /* 0x000f280000300a00 */
[----:B------:R-:W4:Y:S04]  /*15280*/  LDL.LU.64 R162, [R1+0x2e8] ;  /* 0x0002e80001a27983 */ /* 0x000f280000300a00 */
[----:B------:R-:W4:Y:S04]  /*15290*/  LDL.LU.64 R164, [R1+0x2f0] ;  /* 0x0002f00001a47983 */ /* 0x000f280000300a00 */
[----:B------:R-:W4:Y:S04]  /*152a0*/  LDL.LU.64 R166, [R1+0x2f8] ;  /* 0x0002f80001a67983 */ /* 0x000f280000300a00 */
        /* <DEDUP_REMOVED lines=16> */
[----:B------:R-:W-:Y:S01]  /*153b0*/  UMOV UR4, UR28 ;  /* 0x0000001c00047c82 */ /* 0x000fe20008000000 */
[----:B------:R-:W-:Y:S01]  /*153c0*/  UMOV UR5, UR29 ;  /* 0x0000001d00057c82 */ /* 0x000fe20008000000 */
[----:B------:R-:W-:-:S02]  /*153d0*/  UIADD3 UR16, UR44, 0x6, URZ ;  /* 0x000000062c107890 */ /* 0x000fc4000fffe03f */
[----:B------:R-:W-:Y:S02]  /*153e0*/  UIADD3 UR12, UR45, 0x6, URZ ;  /* 0x000000062d0c7890 */ /* 0x000fe4000fffe03f */
[----:B------:R-:W-:Y:S01]  /*153f0*/  UIADD3 UR10, UR45, 0x106, URZ ;  /* 0x000001062d0a7890 */ /* 0x000fe2000fffe03f */
[----:B------:R-:W-:Y:S01]  /*15400*/  UMOV UR11, 0x40000040 ;  /* 0x40000040000b7882 */ /* 0x000fe20000000000 */
        /* <DEDUP_REMOVED lines=16> */
[----:B------:R-:W-:Y:S01]  /*15510*/  UIADD3 UR14, UR45, 0x206, URZ ;  /* 0x000002062d0e7890 */ /* 0x000fe2000fffe03f */
[----:B----4-:R-:W-:-:S06]  /*15520*/  WARPGROUP.ARRIVE ;  /* 0x00000000000079c5 */ /* 0x010fcc0000000000 */
[----:B------:R-:W-:Y:S01]  /*15530*/  HGMMA.64x32x16.F32.BF16 R152, gdesc[UR4], R152, gsb0 ;  /* 0x00600000049879f0 */ /* 0x000fe20008001898 */
[----:B------:R-:W-:Y:S01]  /*15540*/  UMOV UR4, UR16 ;  /* 0x0000001000047c82 */ /* 0x000fe20008000000 */
[----:B------:R-:W-:Y:S01]  /*15550*/  UMOV UR5, 0x40000040 ;  /* 0x4000004000057882 */ /* 0x000fe20000000000 */
[----:B------:R-:W-:Y:S01]  /*15560*/  UMOV UR6, UR12 ;  /* 0x0000000c00067c82 */ /* 0x000fe20008000000 */
[----:B------:R-:W-:Y:S01]  /*15570*/  UMOV UR7, 0x40000040 ;  /* 0x4000004000077882 */ /* 0x000fe20000000000 */
[----:B------:R-:W-:Y:S02]  /*15580*/  WARPGROUP.DEPBAR.LE gsb0, 0x0 ;  /* 0x00008000000079c5 */ /* 0x000fe40000010000 */
[----:B---3--:R-:W-:-:S06]  /*15590*/  WARPGROUP.ARRIVE ;  /* 0x00000000000079c5 */ /* 0x008fcc0000000000 */
        /* <DEDUP_REMOVED lines=69> */
[----:B--2---:R-:W-:Y:S01]  /*159f0*/  MOV R202, R142 ;  /* 0x0000008e00ca7202 */ /* 0x004fe20000000f00 */
[----:B------:R-:W-:Y:S02]  /*15a00*/  IMAD.MOV.U32 R203, RZ, RZ, R143 ;  /* 0x000000ffffcb7224 */ /* 0x000fe400078e008f */
        /* <DEDUP_REMOVED lines=61> */
[----:B---3--:R-:W-:Y:S01]  /*15de0*/  MOV R136, R58 ;  /* 0x0000003a00887202 */ /* 0x008fe20000000f00 */
[----:B------:R-:W-:Y:S01]  /*15df0*/  IMAD.MOV.U32 R137, RZ, RZ, R57 ;  /* 0x000000ffff897224 */ /* 0x000fe200078e0039 */
[----:B------:R-:W2:Y:S01]  /*15e00*/  LDL.LU R58, [R1+0x7b8] ;  /* 0x0007b800013a7983 */ /* 0x000ea20000300800 */
        /* <DEDUP_REMOVED lines=44> */
[----:B----4-:R-:W-:Y:S01]  /*160d0*/  IMAD.MOV.U32 R41, RZ, RZ, R186 ;  /* 0x000000ffff297224 */ /* 0x010fe200078e00ba */
[----:B------:R-:W-:Y:S01]  /*160e0*/  MOV R43, R188 ;  /* 0x000000bc002b7202 */ /* 0x000fe20000000f00 */
        /* <DEDUP_REMOVED lines=31> */
[----:B---3--:R-:W-:Y:S01]  /*162e0*/  IMAD.MOV.U32 R37, RZ, RZ, R57 ;  /* 0x000000ffff257224 */ /* 0x008fe200078e0039 */
[----:B------:R-:W-:Y:S01]  /*162f0*/  MOV R36, R56 ;  /* 0x0000003800247202 */ /* 0x000fe20000000f00 */
        /* <DEDUP_REMOVED lines=10> */
[----:B------:R-:W-:Y:S01]  /*163a0*/  IMAD.MOV.U32 R25, RZ, RZ, R124 ;  /* 0x000000ffff197224 */ /* 0x000fe200078e007c */
[----:B------:R-:W-:-:S02]  /*163b0*/  MOV R24, R123 ;  /* 0x0000007b00187202 */ /* 0x000fc40000000f00 */
        /* <DEDUP_REMOVED lines=15> */
[----:B------:R-:W-:Y:S01]  /*164b0*/  MOV R90, R74 ;  /* 0x0000004a005a7202 */ /* 0x000fe20000000f00 */
[----:B------:R-:W-:-:S02]  /*164c0*/  IMAD.MOV.U32 R89, RZ, RZ, R73 ;  /* 0x000000ffff597224 */ /* 0x000fc400078e0049 */
[----:B------:R-:W2:Y:S01]  /*164d0*/  LDL.LU R59, [R1+0x6bc] ;  /* 0x0006bc00013b7983 */ /* 0x000ea20000300800 */
        /* <DEDUP_REMOVED lines=101> */
[----:B------:R-:W-:-:S03]  /*16b30*/  IMAD.MOV.U32 R84, RZ, RZ, R135 ;  /* 0x000000ffff547224 */ /* 0x000fc600078e0087 */
        /* <DEDUP_REMOVED lines=165> */
[----:B------:R-:W-:-:S03]  /*17590*/  MOV R137, R169 ;  /* 0x000000a900897202 */ /* 0x000fc60000000f00 */
[----:B------:R-:W-:Y:S01]  /*175a0*/  STL.64 [R1+0x20], R208 ;  /* 0x000020d001007387 */ /* 0x000fe20000100a00 */
[----:B-1----:R-:W-:-:S03]  /*175b0*/  IMAD.MOV.U32 R138, RZ, RZ, R170 ;  /* 0x000000ffff8a7224 */ /* 0x002fc600078e00aa */
[----:B------:R1:W-:Y:S01]  /*175c0*/  STL.64 [R1+0x28], R210 ;  /* 0x000028d201007387 */ /* 0x0003e20000100a00 */
[----:B------:R-:W-:-:S03]  /*175d0*/  IMAD.MOV.U32 R139, RZ, RZ, R171 ;  /* 0x000000ffff8b7224 */ /* 0x000fc600078e00ab */
[----:B------:R1:W-:Y:S01]  /*175e0*/  STL.64 [R1+0x30], R212 ;  /* 0x000030d401007387 */ /* 0x0003e20000100a00 */
[----:B------:R-:W-:-:S03]  /*175f0*/  IMAD.MOV.U32 R140, RZ, RZ, R172 ;  /* 0x000000ffff8c7224 */ /* 0x000fc600078e00ac */
[----:B------:R1:W-:Y:S01]  /*17600*/  STL.64 [R1+0x38], R214 ;  /* 0x000038d601007387 */ /* 0x0003e20000100a00 */
[----:B------:R-:W-:-:S03]  /*17610*/  IMAD.MOV.U32 R141, RZ, RZ, R173 ;  /* 0x000000ffff8d7224 */ /* 0x000fc600078e00ad */
[----:B------:R-:W4:Y:S01]  /*17620*/  LDL.LU R169, [R1+0x4f8] ;  /* 0x0004f80001a97983 */ /* 0x000f220000300800 */
[----:B------:R-:W-:-:S03]  /*17630*/  IMAD.MOV.U32 R142, RZ, RZ, R174 ;  /* 0x000000ffff8e7224 */ /* 0x000fc600078e00ae */
[----:B------:R-:W4:Y:S01]  /*17640*/  LDL.LU R170, [R1+0x4f4] ;  /* 0x0004f40001aa7983 */ /* 0x000f220000300800 */
[----:B------:R-:W-:-:S03]  /*17650*/  MOV R143, R175 ;  /* 0x000000af008f7202 */ /* 0x000fc60000000f00 */
[----:B------:R-:W4:Y:S01]  /*17660*/  LDL.LU R171, [R1+0x4f0] ;  /* 0x0004f00001ab7983 */ /* 0x000f220000300800 */
[----:B0-----:R-:W-:-:S03]  /*17670*/  IMAD.MOV.U32 R144, RZ, RZ, R176 ;  /* 0x000000ffff907224 */ /* 0x001fc600078e00b0 */
        /* <DEDUP_REMOVED lines=155> */
[----:B------:R-:W-:Y:S01]  /*18030*/  BPT.TRAP 0x1 ;  /* 0x000000040000795c */ /* 0x000fe20000300000 */
.L_x_23:
[----:B------:R-:W-:Y:S02]  /*18040*/  UISETP.GT.U32.AND UP0, UPT, UR38, 0x1, UPT ;  /* 0x000000012600788c */ /* 0x000fe4000bf04070 */
[----:B------:R-:W-:-:S04]  /*18050*/  ULEA UR4, UR32, UR40, 0x3 ;  /* 0x0000002820047291 */ /* 0x000fc8000f8e183f */
[----:B------:R-:W-:Y:S01]  /*18060*/  UIADD3 UR4, UR4, 0x10, URZ ;  /* 0x0000001004047890 */ /* 0x000fe2000fffe03f */
[----:B------:R-:W-:-:S03]  /*18070*/  PLOP3.LUT P1, PT, PT, PT, UP0, 0x80, 0x0 ;  /* 0x000000000000781c */ /* 0x000fc60003f2f008 */
[----:B------:R-:W-:-:S09]  /*18080*/  UPRMT UR4, URZ, 0x654, UR4 ;  /* 0x000006543f047896 */ /* 0x000fd20008000004 */
[----:B------:R-:W-:Y:S01]  /*18090*/  SYNCS.ARRIVE.TRANS64.RED.A1T0 RZ, [UR4], RZ ;  /* 0x000000ffffff79a7 */ /* 0x000fe20008100404 */
[----:B------:R-:W-:Y:S05]  /*180a0*/  @P1 BRA `(.L_x_24) ;  /* 0x0000000000041947 */ /* 0x000fea0003800000 */
[----:B------:R-:W-:Y:S01]  /*180b0*/  BPT.TRAP 0x1 ;  /* 0x000000040000795c */ /* 0x000fe20000300000 */
.L_x_24:
[----:B------:R-:W-:Y:S02]  /*180c0*/  UISETP.GT.AND UP2, UPT, UR33, 0x1, UPT ;  /* 0x000000012100788c */ /* 0x000fe4000bf44270 */
[----:B------:R-:W-:Y:S02]  /*180d0*/  UIADD3 UR34, UR34, 0x1, URZ ;  /* 0x0000000122227890 */ /* 0x000fe4000fffe03f */
[----:B------:R-:W-:Y:S02]  /*180e0*/  UIADD3 UR32, UR32, 0x1, URZ ;  /* 0x0000000120207890 */ /* 0x000fe4000fffe03f */
[----:B------:R-:W-:Y:S01]  /*180f0*/  PLOP3.LUT P1, PT, PT, PT, UP2, 0x80, 0x0 ;  /* 0x000000000000781c */ /* 0x000fe20003f2f028 */
[----:B------:R-:W-:Y:S02]  /*18100*/  UISETP.NE.AND UP0, UPT, UR34, 0x2, UPT ;  /* 0x000000022200788c */ /* 0x000fe4000bf05270 */
[----:B------:R-:W-:Y:S02]  /*18110*/  UIADD3 UR4, UR33, -0x1, URZ ;  /* 0xffffffff21047890 */ /* 0x000fe4000fffe03f */
[----:B------:R-:W-:-:S02]  /*18120*/  UISETP.NE.AND UP1, UPT, UR32, 0x2, UPT ;  /* 0x000000022000788c */ /* 0x000fc4000bf25270 */
[----:B------:R-:W-:Y:S02]  /*18130*/  USEL UR5, URZ, 0x1, UP0 ;  /* 0x000000013f057887 */ /* 0x000fe40008000000 */
[----:B------:R-:W-:Y:S02]  /*18140*/  USEL UR34, UR34, URZ, UP0 ;  /* 0x0000003f22227287 */ /* 0x000fe40008000000 */
[----:B------:R-:W-:Y:S02]  /*18150*/  USEL UR32, UR32, URZ, UP1 ;  /* 0x0000003f20207287 */ /* 0x000fe40008800000 */
[----:B------:R-:W-:Y:S01]  /*18160*/  ULOP3.LUT UR35, UR35, UR5, URZ, 0x3c, !UPT ;  /* 0x0000000523237292 */ /* 0x000fe2000f8e3c3f */
[----:B------:R-:W-:Y:S01]  /*18170*/  UMOV UR33, UR4 ;  /* 0x0000000400217c82 */ /* 0x000fe20008000000 */
[----:B------:R-:W-:Y:S10]  /*18180*/  @P1 BRA `(.L_x_25) ;  /* 0xffffff4400f41947 */ /* 0x000ff4000383ffff */
.L_x_18:
[----:B------:R-:W1:Y:S02]  /*18190*/  LDC R0, c[0x0][0x28c] ;  /* 0x0000a300ff007b82 */ /* 0x000e640000000800 */
[----:B-1----:R-:W-:-:S13]  /*181a0*/  ISETP.GE.AND P1, PT, R0, 0x1, PT ;  /* 0x000000010000780c */ /* 0x002fda0003f26270 */
[----:B------:R-:W-:Y:S05]  /*181b0*/  @!P1 BRA `(.L_x_26) ;  /* 0x0000000000349947 */ /* 0x000fea0003800000 */
[----:B------:R-:W-:Y:S05]  /*181c0*/  @!P0 BRA `(.L_x_27) ;  /* 0x0000000000048947 */ /* 0x000fea0003800000 */
[----:B------:R-:W-:Y:S01]  /*181d0*/  BPT.TRAP 0x1 ;  /* 0x000000040000795c */ /* 0x000fe20000300000 */
.L_x_27:
[----:B-----5:R-:W-:Y:S01]  /*181e0*/  R2UR UR4, R3 ;  /* 0x00000000030472ca */ /* 0x020fe200000e0000 */
[----:B------:R-:W-:-:S06]  /*181f0*/  UISETP.GT.U32.AND UP0, UPT, UR38, 0x1, UPT ;  /* 0x000000012600788c */ /* 0x000fcc000bf04070 */
[----:B------:R-:W-:-:S06]  /*18200*/  PLOP3.LUT P0, PT, PT, PT, UP0, 0x80, 0x0 ;  /* 0x000000000000781c */ /* 0x000fcc0003f0f008 */
[----:B------:R-:W-:-:S04]  /*18210*/  UIADD3 UR4, UR4, UR37, URZ ;  /* 0x0000002504047290 */ /* 0x000fc8000fffe03f */
[----:B------:R-:W-:-:S04]  /*18220*/  USHF.L.U32 UR4, UR4, 0x3, URZ ;  /* 0x0000000304047899 */ /* 0x000fc8000800063f */
[----:B------:R-:W-:-:S04]  /*18230*/  ULOP3.LUT UR4, UR4, 0x8, URZ, 0xc0, !UPT ;  /* 0x0000000804047892 */ /* 0x000fc8000f8ec03f */
[----:B------:R-:W-:-:S04]  /*18240*/  UIADD3 UR4, UR40, 0x10, UR4 ;  /* 0x0000001028047890 */ /* 0x000fc8000fffe004 */
[----:B------:R-:W-:-:S09]  /*18250*/  UPRMT UR4, URZ, 0x654, UR4 ;  /* 0x000006543f047896 */ /* 0x000fd20008000004 */
[----:B------:R-:W-:Y:S01]  /*18260*/  SYNCS.ARRIVE.TRANS64.RED.A1T0 RZ, [UR4], RZ ;  /* 0x000000ffffff79a7 */ /* 0x000fe20008100404 */
[----:B------:R-:W-:Y:S05]  /*18270*/  @P0 BRA `(.L_x_26) ;  /* 0x0000000000040947 */ /* 0x000fea0003800000 */
[----:B------:R-:W-:Y:S01]  /*18280*/  BPT.TRAP 0x1 ;  /* 0x000000040000795c */ /* 0x000fe20000300000 */
.L_x_26:
[----:B------:R-:W1:Y:S01]  /*18290*/  S2R R0, SR_TID.X ;  /* 0x0000000000007919 */ /* 0x000e620000002100 */
[----:B------:R-:W-:Y:S02]  /*182a0*/  UIMAD UR43, UR43, 0xe0, URZ ;  /* 0x000000e02b2b78a4 */ /* 0x000fe4000f8e023f */
[----:B------:R-:W-:Y:S01]  /*182b0*/  UIMAD.WIDE UR6, UR48, 0x200, URZ ;  /* 0x00000200300678a5 */ /* 0x000fe2000f8e023f */
[----:B------:R-:W2:Y:S01]  /*182c0*/  S2R R6, SR_TID.X ;  /* 0x0000000000067919 */ /* 0x000ea20000002100 */
[----:B------:R-:W-:Y:S02]  /*182d0*/  USHF.R.S32.HI UR10, URZ, 0x1f, UR42 ;  /* 0x0000001f3f0a7899 */ /* 0x000fe4000801142a */
[----:B------:R-:W-:Y:S01]  /*182e0*/  IMAD.U32 R10, RZ, RZ, UR43 ;  /* 0x0000002bff0a7e24 */ /* 0x000fe2000f8e00ff */
[----:B------:R-:W-:Y:S01]  /*182f0*/  ULDC.64 UR8, c[0x0][0x5d0] ;  /* 0x0001740000087ab9 */ /* 0x000fe20000000a00 */
[----:B------:R-:W-:Y:S02]  /*18300*/  UIADD3 UR37, UR41, UR37, URZ ;  /* 0x0000002529257290 */ /* 0x000fe4000fffe03f */
[----:B------:R-:W-:-:S02]  /*18310*/  UIMAD UR4, UR10, UR8, URZ ;  /* 0x000000080a0472a4 */ /* 0x000fc4000f8e023f */
[----:B------:R-:W-:Y:S02]  /*18320*/  USHF.L.U32 UR48, UR48, 0x9, URZ ;  /* 0x0000000930307899 */ /* 0x000fe4000800063f */
[----:B------:R-:W-:Y:S01]  /*18330*/  UIMAD UR4, UR42, UR9, UR4 ;  /* 0x000000092a0472a4 */ /* 0x000fe2000f8e0204 */
[----:B------:R-:W-:Y:S01]  /*18340*/  ULDC UR5, c[0x0][0x284] ;  /* 0x0000a10000057ab9 */ /* 0x000fe20000000800 */
[----:B------:R-:W-:-:S04]  /*18350*/  UISETP.GT.U32.AND UP0, UPT, UR37, 0x1, UPT ;  /* 0x000000012500788c */ /* 0x000fc8000bf04070 */
[----:B------:R-:W-:Y:S01]  /*18360*/  UISETP.LT.U32.AND UP0, UPT, UR41, 0x2, UP0 ;  /* 0x000000022900788c */ /* 0x000fe20008701070 */
[----:B-1----:R-:W-:Y:S02]  /*18370*/  SHF.R.U32.HI R0, RZ, 0x7, R0 ;  /* 0x00000007ff007819 */ /* 0x002fe40000011600 */
[----:B--2--5:R-:W-:Y:S01]  /*18380*/  SHF.R.U32.HI R3, RZ, 0x2, R6 ;  /* 0x00000002ff037819 */ /* 0x024fe20000011606 */
[----:B------:R-:W-:Y:S01]  /*18390*/  IMAD.SHL.U32 R11, R6, 0x2, RZ ;  /* 0x00000002060b7824 */ /* 0x000fe200078e00ff */
[----:B------:R-:W-:Y:S02]  /*183a0*/  LOP3.LUT R4, R0, 0x1, RZ, 0xc0, !PT ;  /* 0x0000000100047812 */ /* 0x000fe400078ec0ff */
[----:B------:R-:W-:Y:S02]  /*183b0*/  LOP3.LUT R5, R6, 0x60, RZ, 0xc0, !PT ;  /* 0x0000006006057812 */ /* 0x000fe400078ec0ff */
[----:B------:R-:W-:Y:S02]  /*183c0*/  LOP3.LUT R3, R3, 0x7, RZ, 0xc0, !PT ;  /* 0x0000000703037812 */ /* 0x000fe400078ec0ff */
[----:B------:R-:W-:-:S02]  /*183d0*/  SHF.L.U32 R0, R4, 0x6, RZ ;  /* 0x0000000604007819 */ /* 0x000fc400000006ff */
[----:B------:R-:W-:Y:S02]  /*183e0*/  SHF.R.U32.HI R5, RZ, 0x1, R5 ;  /* 0x00000001ff057819 */ /* 0x000fe40000011605 */
[--C-:B------:R-:W-:Y:S02]  /*183f0*/  LOP3.LUT R0, R0, 0x40, R3.reuse, 0xe2, !PT ;  /* 0x0000004000007812 */ /* 0x100fe400078ee203 */
[----:B------:R-:W-:Y:S02]  /*18400*/  IADD3 R3, RZ, -R5, -R3 ;  /* 0x80000005ff037210 */ /* 0x000fe40007ffe803 */
[----:B------:R-:W-:Y:S02]  /*18410*/  LOP3.LUT R10, R10, 0x6, R11, 0xf8, !PT ;  /* 0x000000060a0a7812 */ /* 0x000fe400078ef80b */
[----:B------:R-:W-:Y:S01]  /*18420*/  LOP3.LUT R21, R0, UR6, R5, 0xfe, !PT ;  /* 0x0000000600157c12 */ /* 0x000fe2000f8efe05 */
[----:B------:R-:W-:Y:S01]  /*18430*/  IMAD R0, R4, -0x40, R3 ;  /* 0xffffffc004007824 */ /* 0x000fe200078e0203 */
[--C-:B------:R-:W-:Y:S01]  /*18440*/  SHF.R.S32.HI R11, RZ, 0x1f, R10.reuse ;  /* 0x0000001fff0b7819 */ /* 0x100fe2000001140a */
[----:B------:R-:W-:Y:S01]  /*18450*/  IMAD.U32 R4, RZ, RZ, UR8 ;  /* 0x00000008ff047e24 */ /* 0x000fe2000f8e00ff */
[----:B------:R-:W-:Y:S01]  /*18460*/  ULDC UR8, c[0x0][0x288] ;  /* 0x0000a20000087ab9 */ /* 0x000fe20000000800 */
[----:B------:R1:W-:Y:S01]  /*18470*/  STL [R1+0x3e0], R21 ;  /* 0x0003e01501007387 */ /* 0x0003e20000100800 */
[----:B------:R-:W-:Y:S01]  /*18480*/  UISETP.GE.AND UP1, UPT, UR43, UR8, UPT ;  /* 0x000000082b00728c */ /* 0x000fe2000bf26270 */
[----:B------:R-:W-:-:S03]  /*18490*/  IMAD.WIDE.U32 R4, R4, UR42, R10 ;  /* 0x0000002a04047c25 */ /* 0x000fc6000f8e000a */
[----:B------:R-:W-:Y:S01]  /*184a0*/  UISETP.GE.OR UP1, UPT, UR48, UR5, UP1 ;  /* 0x000000053000728c */ /* 0x000fe20008f26670 */
[----:B------:R-:W-:Y:S01]  /*184b0*/  VIADD R5, R5, UR4 ;  /* 0x0000000405057c36 */ /* 0x000fe20008000000 */
[----:B------:R-:W-:Y:S01]  /*184c0*/  USHF.R.U32.HI UR4, URZ, 0x1, UR37 ;  /* 0x000000013f047899 */ /* 0x000fe20008011625 */
[----:B------:R-:W-:Y:S01]  /*184d0*/  IMAD.U32 R3, RZ, RZ, UR5 ;  /* 0x00000005ff037e24 */ /* 0x000fe2000f8e00ff */
[----:B------:R-:W-:Y:S02]  /*184e0*/  USEL UR5, URZ, 0x1, !UP0 ;  /* 0x000000013f057887 */ /* 0x000fe4000c000000 */
[----:B------:R-:W-:Y:S01]  /*184f0*/  ULOP3.LUT UR4, UR4, 0x1, URZ, 0xc0, !UPT ;  /* 0x0000000104047892 */ /* 0x000fe2000f8ec03f */
[----:B------:R-:W-:Y:S01]  /*18500*/  PLOP3.LUT P0, PT, PT, PT, UP1, 0x80, 0x0 ;  /* 0x000000000000781c */ /* 0x000fe20003f0f018 */
[----:B------:R-:W-:Y:S01]  /*18510*/  ULOP3.LUT UR37, UR37, 0x1, URZ, 0xc0, !UPT ;  /* 0x0000000125257892 */ /* 0x000fe2000f8ec03f */
[----:B------:R-:W-:Y:S01]  /*18520*/  IADD3 R0, R3, -UR48, R0 ;  /* 0x8000003003007c10 */ /* 0x000fe2000fffe000 */
[----:B------:R-:W-:Y:S01]  /*18530*/  UISETP.NE.U32.AND UP2, UPT, UR4, 0x1, UPT ;  /* 0x000000010400788c */ /* 0x000fe2000bf45070 */
[----:B------:R-:W-:Y:S01]  /*18540*/  LOP3.LUT R3, R6, 0x3, RZ, 0xc0, !PT ;  /* 0x0000000306037812 */ /* 0x000fe200078ec0ff */
[----:B------:R-:W-:Y:S01]  /*18550*/  UMOV UR48, 0xffffffff ;  /* 0xffffffff00307882 */ /* 0x000fe20000000000 */
[----:B------:R-:W-:Y:S01]  /*18560*/  MOV R6, 0xfffffffe ;  /* 0xfffffffe00067802 */ /* 0x000fe20000000f00 */
[----:B------:R-:W-:-:S04]  /*18570*/  UISETP.GT.U32.AND UP2, UPT, UR41, 0x1, !UP2 ;  /* 0x000000012900788c */ /* 0x000fc8000d744070 */
[----:B------:R-:W-:Y:S01]  /*18580*/  IMAD R3, R3, R6, UR8 ;  /* 0x0000000803037e24 */ /* 0x000fe2000f8e0206 */
[----:B------:R-:W-:-:S03]  /*18590*/  USEL UR4, URZ, 0x1, !UP2 ;  /* 0x000000013f047887 */ /* 0x000fc6000d000000 */
[----:B------:R-:W-:Y:S01]  /*185a0*/  VIADD R3, R3, -UR43 ;  /* 0x8000002b03037c36 */ /* 0x000fe20008000000 */
[----:B------:R-:W-:Y:S01]  /*185b0*/  ULOP3.LUT UR36, UR4, UR36, UR5, 0x96, !UPT ;  /* 0x0000002404247292 */ /* 0x000fe2000f8e9605 */
[----:B-1----:R-:W-:Y:S11]  /*185c0*/  @P0 BRA `(.L_x_28) ;  /* 0x000002e400d40947 */ /* 0x002ff60003800000 */
[----:B------:R-:W-:Y:S01]  /*185d0*/  FSETP.NEU.AND P1, PT, R16, RZ, PT ;  /* 0x000000ff1000720b */ /* 0x000fe20003f2d000 */
[----:B------:R-:W-:Y:S01]  /*185e0*/  ULDC.64 UR8, c[0x0][0x5c8] ;  /* 0x0001720000087ab9 */ /* 0x000fe20000000a00 */
[----:B------:R-:W-:Y:S01]  /*185f0*/  ISETP.GT.AND P5, PT, R3, RZ, PT ;  /* 0x000000ff0300720c */ /* 0x000fe20003fa4270 */
[----:B------:R-:W-:Y:S01]  /*18600*/  UIMAD UR4, UR7, UR8, URZ ;  /* 0x00000008070472a4 */ /* 0x000fe2000f8e023f */
[----:B------:R-:W-:Y:S01]  /*18610*/  IMAD.U32 R19, RZ, RZ, UR9 ;  /* 0x00000009ff137e24 */ /* 0x000fe2000f8e00ff */
[----:B------:R-:W-:Y:S01]  /*18620*/  BSSY B0, `(.L_x_28) ;  /* 0x0002e6f000007945 */ /* 0x000fe20003800000 */
[----:B------:R-:W-:Y:S01]  /*18630*/  IMAD.WIDE.U32 R4, R21, UR8, R4 ;  /* 0x0000000815047c25 */ /* 0x000fe2000f8e0004 */
[----:B------:R-:W-:-:S03]  /*18640*/  ISETP.GT.AND P0, PT, R0, RZ, P5 ;  /* 0x000000ff0000720c */ /* 0x000fc60002f04270 */
[----:B------:R-:W-:-:S04]  /*18650*/  IMAD R19, R21, R19, UR4 ;  /* 0x0000000415137e24 */ /* 0x000fc8000f8e0213 */
[----:B------:R-:W-:Y:S01]  /*18660*/  IMAD.IADD R19, R5, 0x1, R19 ;  /* 0x0000000105137824 */ /* 0x000fe200078e0213 */
[----:B------:R-:W-:Y:S06]  /*18670*/  @!P1 BRA `(.L_x_29) ;  /* 0x0000025400a49947 */ /* 0x000fec0003800000 */
[----:B------:R-:W1:Y:S01]  /*18680*/  LDC.64 R6, c[0x0][0x5b8] ;  /* 0x00016e00ff067b82 */ /* 0x000e620000000a00 */
[----:B------:R-:W2:Y:S01]  /*18690*/  LDL.LU R20, [R1+0x380] ;  /* 0x0003800001147983 */ /* 0x000ea20000300800 */
[----:B------:R-:W-:-:S06]  /*186a0*/  ULDC.64 UR4, c[0x0][0x5c0] ;  /* 0x0001700000047ab9 */ /* 0x000fcc0000000a00 */
[----:B------:R-:W3:Y:S01]  /*186b0*/  LDC.64 R8, c[0x0][0x5b0] ;  /* 0x00016c00ff087b82 */ /* 0x000ee20000000a00 */
[----:B-1----:R-:W-:Y:S01]  /*186c0*/  IMAD.MOV.U32 R12, RZ, RZ, R7 ;  /* 0x000000ffff0c7224 */ /* 0x002fe200078e0007 */
[----:B------:R1:W-:Y:S01]  /*186d0*/  STL [R1+0x3d0], R6 ;  /* 0x0003d00601007387 */ /* 0x0003e20000100800 */
[----:B------:R-:W-:-:S04]  /*186e0*/  IMAD.MOV.U32 R23, RZ, RZ, R6 ;  /* 0x000000ffff177224 */ /* 0x000fc800078e0006 */
[C---:B------:R-:W-:Y:S02]  /*186f0*/  IMAD R5, R23.reuse, UR10, RZ ;  /* 0x0000000a17057c24 */ /* 0x040fe4000f8e02ff */
[----:B------:R-:W-:Y:S01]  /*18700*/  IMAD.WIDE.U32 R232, R23, UR42, R10 ;  /* 0x0000002a17e87c25 */ /* 0x000fe2000f8e000a */
[----:B-1----:R-:W1:Y:S03]  /*18710*/  LDC.64 R6, c[0x0][0x5a8] ;  /* 0x00016a00ff067b82 */ /* 0x002e660000000a00 */
[----:B------:R-:W-:Y:S02]  /*18720*/  IMAD R22, R12, UR42, R5 ;  /* 0x0000002a0c167c24 */ /* 0x000fe4000f8e0205 */
[----:B---3--:R-:W-:Y:S02]  /*18730*/  IMAD R18, R8, UR7, RZ ;  /* 0x0000000708127c24 */ /* 0x008fe4000f8e02ff */
[----:B------:R-:W-:Y:S01]  /*18740*/  IMAD.MOV.U32 R234, RZ, RZ, R232 ;  /* 0x000000ffffea7224 */ /* 0x000fe200078e00e8 */
[----:B------:R-:W-:Y:S01]  /*18750*/  IADD3 R235, R233, R22, RZ ;  /* 0x00000016e9eb7210 */ /* 0x000fe20007ffe0ff */
[C---:B------:R-:W-:Y:S01]  /*18760*/  IMAD R18, R21.reuse, R9, R18 ;  /* 0x0000000915127224 */ /* 0x040fe200078e0212 */
[----:B------:R-:W-:Y:S01]  /*18770*/  STL [R1+0x3d4], R22 ;  /* 0x0003d41601007387 */ /* 0x000fe20000100800 */
[----:B------:R-:W-:-:S03]  /*18780*/  IMAD.WIDE.U32 R12, R21, R8, R234 ;  /* 0x00000008150c7225 */ /* 0x000fc600078e00ea */
[----:B------:R-:W-:Y:S01]  /*18790*/  STL.64 [R1+0x3d8], R232 ;  /* 0x0003d8e801007387 */ /* 0x000fe20000100a00 */
[----:B------:R-:W-:-:S03]  /*187a0*/  IMAD.IADD R5, R13, 0x1, R18 ;  /* 0x000000010d057824 */ /* 0x000fc600078e0212 */
[----:B------:R-:W-:Y:S01]  /*187b0*/  STL.64 [R1+0x3c8], R234 ;  /* 0x0003c8ea01007387 */ /* 0x000fe20000100a00 */
[----:B-1----:R-:W-:-:S04]  /*187c0*/  LEA R14, P1, R12, R6, 0x1 ;  /* 0x000000060c0e7211 */ /* 0x002fc800078208ff */
[----:B------:R-:W-:-:S05]  /*187d0*/  LEA.HI.X R15, R12, R7, R5, 0x1, P1 ;  /* 0x000000070c0f7211 */ /* 0x000fca00008f0c05 */
[----:B------:R1:W3:Y:S01]  /*187e0*/  @P0 LDG.E.LTC128B.U16 R12, desc[UR52][R14.64] ;  /* 0x000000340e0c0981 */ /* 0x0002e2000c1e1520 */
[----:B------:R-:W-:Y:S01]  /*187f0*/  ISETP.GT.AND P2, PT, R3, 0x1, PT ;  /* 0x000000010300780c */ /* 0x000fe20003f44270 */
[----:B------:R-:W-:Y:S01]  /*18800*/  BSSY B1, `(.L_x_30) ;  /* 0x0000014000017945 */ /* 0x000fe20003800000 */
[----:B------:R-:W-:Y:S02]  /*18810*/  LOP3.LUT R17, R17, 0xfffffffb, RZ, 0xc0, !PT ;  /* 0xfffffffb11117812 */ /* 0x000fe400078ec0ff */
[----:B-1----:R-:W-:-:S04]  /*18820*/  LEA R14, P1, R4, UR4, 0x1 ;  /* 0x00000004040e7c11 */ /* 0x002fc8000f8208ff */
[----:B------:R-:W-:-:S05]  /*18830*/  LEA.HI.X R15, R4, UR5, R19, 0x1, P1 ;  /* 0x00000005040f7c11 */ /* 0x000fca00088f0c13 */
[----:B------:R-:W-:Y:S01]  /*18840*/  @P2 LOP3.LUT R17, R17, 0x4, RZ, 0xfc, !PT ;  /* 0x0000000411112812 */ /* 0x000fe200078efcff */
[----:B------:R-:W-:Y:S01]  /*18850*/  STL.64 [R1+0x3c0], R14 ;  /* 0x0003c00e01007387 */ /* 0x000fe20000100a00 */
[----:B---3--:R-:W-:-:S04]  /*18860*/  IMAD.U32 R5, R12, 0x10000, RZ ;  /* 0x000100000c057824 */ /* 0x008fc800078e00ff */
[----:B------:R-:W-:-:S04]  /*18870*/  FMUL R5, R5, R16 ;  /* 0x0000001005057220 */ /* 0x000fc80000400000 */
[----:B--2---:R-:W-:-:S05]  /*18880*/  FFMA R5, R20, R2, R5 ;  /* 0x0000000214057223 */ /* 0x004fca0000000005 */
[----:B------:R-:W-:-:S05]  /*18890*/  F2FP.BF16.F32.PACK_AB R4, RZ, R5 ;  /* 0x00000005ff04723e */ /* 0x000fca00000010ff */
[----:B------:R1:W-:Y:S02]  /*188a0*/  @P0 STG.E.U16 desc[UR52][R14.64], R4 ;  /* 0x000000040e000986 */ /* 0x0003e4000c101534 */
[----:B-1----:R-:W-:-:S04]  /*188b0*/  IMAD.WIDE.U32 R4, R21, R8, R10 ;  /* 0x0000000815047225 */ /* 0x002fc800078e000a */
[----:B------:R-:W-:Y:S02]  /*188c0*/  IMAD.IADD R5, R18, 0x1, R5 ;  /* 0x0000000112057824 */ /* 0x000fe400078e0205 */
[----:B------:R-:W-:-:S04]  /*188d0*/  IMAD.WIDE.U32 R4, R23, UR42, R4 ;  /* 0x0000002a17047c25 */ /* 0x000fc8000f8e0004 */
[----:B------:R-:W-:Y:S01]  /*188e0*/  IMAD.IADD R5, R22, 0x1, R5 ;  /* 0x0000000116057824 */ /* 0x000fe200078e0205 */
[----:B------:R-:W-:-:S04]  /*188f0*/  LEA R236, P0, R4, R6, 0x1 ;  /* 0x0000000604ec7211 */ /* 0x000fc800078008ff */
[----:B------:R-:W-:Y:S02]  /*18900*/  LEA.HI.X R237, R4, R7, R5, 0x1, P0 ;  /* 0x0000000704ed7211 */ /* 0x000fe400000f0c05 */
[----:B------:R-:W-:-:S13]  /*18910*/  ISETP.GT.AND P0, PT, R0, RZ, P2 ;  /* 0x000000ff0000720c */ /* 0x000fda0001704270 */
[----:B------:R-:W-:Y:S05]  /*18920*/  @!P0 BRA `(.L_x_31) ;  /* 0x0000000000048947 */ /* 0x000fea0003800000 */
[----:B------:R1:W5:Y:S02]  /*18930*/  LDG.E.LTC128B.U16 R12, desc[UR52][R236.64+0x2] ;  /* 0x00000234ec0c7981 */ /* 0x000364000c1e1520 */
.L_x_31:
[----:B------:R-:W-:Y:S05]  /*18940*/  BSYNC B1 ;  /* 0x0000000000017941 */ /* 0x000fea0003800000 */
.L_x_30:
[----:B------:R-:W2:Y:S01]  /*18950*/  LDL.LU R5, [R1+0x384] ;  /* 0x0003840001057983 */ /* 0x000ea20000300800 */
[----:B-----5:R-:W-:-:S03]  /*18960*/  SHF.L.U32 R4, R12, 0x10, RZ ;  /* 0x000000100c047819 */ /* 0x020fc600000006ff */
[----:B------:R-:W3:Y:S02]  /*18970*/  LDL R20, [R1+0x388] ;  /* 0x0003880001147983 */ /* 0x000ee40000100800 */
[----:B------:R-:W-:-:S04]  /*18980*/  FMUL R4, R4, R16 ;  /* 0x0000001004047220 */ /* 0x000fc80000400000 */
[----:B--2---:R-:W-:Y:S01]  /*18990*/  FFMA R4, R5, R2, R4 ;  /* 0x0000000205047223 */ /* 0x004fe20000000004 */
[----:B------:R-:W-:Y:S01]  /*189a0*/  @P0 IMAD.MOV.U32 R5, RZ, RZ, R15 ;  /* 0x000000ffff050224 */ /* 0x000fe200078e000f */
[----:B------:R-:W-:-:S03]  /*189b0*/  SHF.L.U64.HI R15, R8, 0x3, R9 ;  /* 0x00000003080f7819 */ /* 0x000fc60000010209 */
[----:B------:R-:W-:-:S04]  /*189c0*/  F2FP.BF16.F32.PACK_AB R4, RZ, R4 ;  /* 0x00000004ff04723e */ /* 0x000fc800000010ff */
[----:B------:R-:W-:Y:S01]  /*189d0*/  PRMT R13, R4, 0x7610, R13 ;  /* 0x00007610040d7816 */ /* 0x000fe2000000000d */
[----:B------:R-:W-:Y:S02]  /*189e0*/  @P0 IMAD.MOV.U32 R4, RZ, RZ, R14 ;  /* 0x000000ffff040224 */ /* 0x000fe400078e000e */
[----:B------:R-:W-:-:S03]  /*189f0*/  IMAD.SHL.U32 R14, R8, 0x8, RZ ;  /* 0x00000008080e7824 */ /* 0x000fc600078e00ff */
[----:B------:R2:W-:Y:S01]  /*18a00*/  @P0 STG.E.U16 desc[UR52][R4.64+0x2], R13 ;  /* 0x0000020d04000986 */ /* 0x0005e2000c101534 */
[----:B------:R-:W-:-:S03]  /*18a10*/  ISETP.GT.AND P0, PT, R0, 0x8, P5 ;  /* 0x000000080000780c */ /* 0x000fc60002f04270 */
[----:B------:R4:W-:Y:S01]  /*18a20*/  STL.64 [R1+0x380], R14 ;  /* 0x0003800e01007387 */ /* 0x0009e20000100a00 */
[----:B--2---:R-:W-:-:S04]  /*18a30*/  IMAD.WIDE.U32 R4, R21, R8, R14 ;  /* 0x0000000815047225 */ /* 0x004fc800078e000e */
[----:B------:R-:W-:Y:S01]  /*18a40*/  IMAD.IADD R18, R18, 0x1, R5 ;  /* 0x0000000112127824 */ /* 0x000fe200078e0205 */
[----:B------:R-:W-:-:S05]  /*18a50*/  IADD3 R5, P1, R232, R4, RZ ;  /* 0x00000004e8057210 */ /* 0x000fca0007f3e0ff */
[----:B------:R-:W-:Y:S01]  /*18a60*/  IMAD.X R13, R18, 0x1, R235, P1 ;  /* 0x00000001120d7824 */ /* 0x000fe200008e06eb */
[----:B----4-:R-:W-:-:S04]  /*18a70*/  LEA R14, P1, R5, R6, 0x1 ;  /* 0x00000006050e7211 */ /* 0x010fc800078208ff */
[----:B------:R-:W-:-:S05]  /*18a80*/  LEA.HI.X R15, R5, R7, R13, 0x1, P1 ;  /* 0x00000007050f7211 */ /* 0x000fca00008f0c0d */
[----:B------:R2:W4:Y:S01]  /*18a90*/  @P0 LDG.E.LTC128B.U16 R12, desc[UR52][R14.64] ;  /* 0x000000340e0c0981 */ /* 0x000522000c1e1520 */
[----:B------:R-:W-:-:S04]  /*18aa0*/  IADD3 R4, P1, R10, R4, RZ ;  /* 0x000000040a047210 */ /* 0x000fc80007f3e0ff */
[----:B------:R-:W-:Y:S02]  /*18ab0*/  IADD3.X R5, R11, R18, RZ, P1, !PT ;  /* 0x000000120b057210 */ /* 0x000fe40000ffe4ff */
[----:B------:R-:W3:Y:S01]  /*18ac0*/  LDL.64 R18, [R1+0x3c0] ;  /* 0x0003c00001127983 */ /* 0x000ee20000100a00 */
[----:B------:R-:W-:Y:S01]  /*18ad0*/  IMAD.U32 R13, RZ, RZ, UR9 ;  /* 0x00000009ff0d7e24 */ /* 0x000fe2000f8e00ff */
[----:B------:R-:W-:Y:S01]  /*18ae0*/  ISETP.GT.AND P2, PT, R0, 0x8, P2 ;  /* 0x000000080000780c */ /* 0x000fe20001744270 */
[----:B------:R-:W-:Y:S01]  /*18af0*/  IMAD.WIDE.U32 R4, R23, UR42, R4 ;  /* 0x0000002a17047c25 */ /* 0x000fe2000f8e0004 */
[----:B------:R-:W-:Y:S03]  /*18b00*/  BSSY B1, `(.L_x_32) ;  /* 0x0000013000017945 */ /* 0x000fe60003800000 */
[----:B------:R-:W-:Y:S01]  /*18b10*/  IMAD.IADD R5, R22, 0x1, R5 ;  /* 0x0000000116057824 */ /* 0x000fe200078e0205 */
[----:B------:R-:W-:Y:S01]  /*18b20*/  LEA R232, P1, R4, R6, 0x1 ;  /* 0x0000000604e87211 */ /* 0x000fe200078208ff */
[----:B--2---:R-:W-:-:S03]  /*18b30*/  IMAD.U32 R14, RZ, RZ, UR8 ;  /* 0x00000008ff0e7e24 */ /* 0x004fc6000f8e00ff */
[----:B------:R-:W-:Y:S02]  /*18b40*/  LEA.HI.X R233, R4, R7, R5, 0x1, P1 ;  /* 0x0000000704e97211 */ /* 0x000fe400008f0c05 */
[----:B------:R-:W-:-:S05]  /*18b50*/  SHF.L.U64.HI R15, R14, 0x4, R13 ;  /* 0x000000040e0f7819 */ /* 0x000fca000001020d */
[----:B------:R2:W-:Y:S01]  /*18b60*/  STL [R1+0x3e4], R15 ;  /* 0x0003e40f01007387 */ /* 0x0005e20000100800 */
[----:B----4-:R-:W-:-:S04]  /*18b70*/  IMAD.U32 R4, R12, 0x10000, RZ ;  /* 0x000100000c047824 */ /* 0x010fc800078e00ff */
[----:B------:R-:W-:-:S04]  /*18b80*/  FMUL R4, R4, R16 ;  /* 0x0000001004047220 */ /* 0x000fc80000400000 */
[----:B---3--:R-:W-:Y:S01]  /*18b90*/  FFMA R5, R20, R2, R4 ;  /* 0x0000000214057223 */ /* 0x008fe20000000004 */
[----:B------:R-:W-:-:S04]  /*18ba0*/  IMAD.U32 R4, RZ, RZ, UR8 ;  /* 0x00000008ff047e24 */ /* 0x000fc8000f8e00ff */
[----:B------:R-:W-:Y:S02]  /*18bb0*/  F2FP.BF16.F32.PACK_AB R5, RZ, R5 ;  /* 0x00000005ff05723e */ /* 0x000fe400000010ff */
[----:B------:R-:W-:Y:S02]  /*18bc0*/  SHF.L.U32 R20, R4, 0x4, RZ ;  /* 0x0000000404147819 */ /* 0x000fe400000006ff */
[----:B------:R-:W-:Y:S02]  /*18bd0*/  PRMT R13, R5, 0x7610, R13 ;  /* 0x00007610050d7816 */ /* 0x000fe4000000000d */
[----:B------:R-:W-:-:S05]  /*18be0*/  IADD3 R4, P1, R20, R18, RZ ;  /* 0x0000001214047210 */ /* 0x000fca0007f3e0ff */
[----:B------:R-:W-:-:S05]  /*18bf0*/  IMAD.X R5, R15, 0x1, R19, P1 ;  /* 0x000000010f057824 */ /* 0x000fca00008e0613 */
[----:B------:R2:W-:Y:S01]  /*18c00*/  @P0 STG.E.U16 desc[UR52][R4.64], R13 ;  /* 0x0000000d04000986 */ /* 0x0005e2000c101534 */
[----:B------:R-:W-:Y:S05]  /*18c10*/  @!P2 BRA `(.L_x_33) ;  /* 0x000000000004a947 */ /* 0x000fea0003800000 */
[----:B------:R3:W5:Y:S02]  /*18c20*/  LDG.E.LTC128B.U16 R12, desc[UR52][R232.64+0x2] ;  /* 0x00000234e80c7981 */ /* 0x000764000c1e1520 */
.L_x_33:
[----:B------:R-:W-:Y:S05]  /*18c30*/  BSYNC B1 ;  /* 0x0000000000017941 */ /* 0x000fea0003800000 */
.L_x_32:
[----:B------:R-:W4:Y:S01]  /*18c40*/  LDL.LU R14, [R1+0x38c] ;  /* 0x00038c00010e7983 */ /* 0x000f220000300800 */
[----:B--2--5:R-:W-:Y:S01]  /*18c50*/  IMAD.U32 R13, R12, 0x10000, RZ ;  /* 0x000100000c0d7824 */ /* 0x024fe200078e00ff */
[----:B------:R-:W-:Y:S01]  /*18c60*/  ISETP.GT.AND P3, PT, R3, 0x8, PT ;  /* 0x000000080300780c */ /* 0x000fe20003f64270 */
[----:B------:R-:W-:Y:S01]  /*18c70*/  BSSY B1, `(.L_x_34) ;  /* 0x000000a000017945 */ /* 0x000fe20003800000 */
[----:B------:R-:W-:Y:S01]  /*18c80*/  LOP3.LUT R17, R17, 0xfffffffd, RZ, 0xc0, !PT ;  /* 0xfffffffd11117812 */ /* 0x000fe200078ec0ff */
[----:B------:R-:W-:Y:S01]  /*18c90*/  FMUL R13, R13, R16 ;  /* 0x000000100d0d7220 */ /* 0x000fe20000400000 */
[----:B------:R-:W-:-:S09]  /*18ca0*/  ISETP.GT.AND P0, PT, R0, RZ, P3 ;  /* 0x000000ff0000720c */ /* 0x000fd20001f04270 */
[----:B------:R-:W-:Y:S01]  /*18cb0*/  @P3 LOP3.LUT R17, R17, 0x2, RZ, 0xfc, !PT ;  /* 0x0000000211113812 */ /* 0x000fe200078efcff */
[----:B----4-:R-:W-:-:S05]  /*18cc0*/  FFMA R13, R14, R2, R13 ;  /* 0x000000020e0d7223 */ /* 0x010fca000000000d */
[----:B------:R-:W-:-:S05]  /*18cd0*/  F2FP.BF16.F32.PACK_AB R13, RZ, R13 ;  /* 0x0000000dff0d723e */ /* 0x000fca00000010ff */
[----:B------:R2:W-:Y:S01]  /*18ce0*/  @P2 STG.E.U16 desc[UR52][R4.64+0x2], R13 ;  /* 0x0000020d04002986 */ /* 0x0005e2000c101534 */
[----:B------:R-:W-:Y:S05]  /*18cf0*/  @!P0 BRA `(.L_x_35) ;  /* 0x0000000000048947 */ /* 0x000fea0003800000 */
[----:B------:R4:W5:Y:S02]  /*18d00*/  LDG.E.LTC128B.U16 R12, desc[UR52][R236.64+0x10] ;  /* 0x00001034ec0c7981 */ /* 0x000964000c1e1520 */
.L_x_35:
[----:B------:R-:W-:Y:S05]  /*18d10*/  BSYNC B1 ;  /* 0x0000000000017941 */ /* 0x000fea0003800000 */
.L_x_34:
[----:B------:R-:W3:Y:S01]  /*18d20*/  LDL.LU R14, [R1+0x390] ;  /* 0x00039000010e7983 */ /* 0x000ee20000300800 */
[----:B--2--5:R-:W-:Y:S01]  /*18d30*/  IMAD.U32 R13, R12, 0x10000, RZ ;  /* 0x000100000c0d7824 */ /* 0x024fe200078e00ff */
[----:B------:R-:W-:Y:S01]  /*18d40*/  ISETP.GT.AND P6, PT, R3, 0x9, PT ;  /* 0x000000090300780c */ /* 0x000fe20003fc4270 */
[----:B------:R-:W-:Y:S01]  /*18d50*/  @P0 IMAD.MOV.U32 R15, RZ, RZ, R19 ;  /* 0x000000ffff0f0224 */ /* 0x000fe200078e0013 */
[----:B------:R-:W-:Y:S01]  /*18d60*/  LOP3.LUT R17, R17, 0xfffffffe, RZ, 0xc0, !PT ;  /* 0xfffffffe11117812 */ /* 0x000fe200078ec0ff */
[----:B------:R-:W-:Y:S01]  /*18d70*/  FMUL R13, R13, R16 ;  /* 0x000000100d0d7220 */ /* 0x000fe20000400000 */
[----:B------:R-:W-:Y:S01]  /*18d80*/  ISETP.GT.AND P1, PT, R0, RZ, P6 ;  /* 0x000000ff0000720c */ /* 0x000fe20003724270 */
[----:B------:R-:W-:Y:S08]  /*18d90*/  BSSY B1, `(.L_x_36) ;  /* 0x0000008000017945 */ /* 0x000ff00003800000 */
[----:B------:R-:W-:Y:S01]  /*18da0*/  @P6 LOP3.LUT R17, R17, 0x1, RZ, 0xfc, !PT ;  /* 0x0000000111116812 */ /* 0x000fe200078efcff */
[----:B---3--:R-:W-:Y:S01]  /*18db0*/  FFMA R13, R14, R2, R13 ;  /* 0x000000020e0d7223 */ /* 0x008fe2000000000d */
[----:B------:R-:W-:-:S04]  /*18dc0*/  @P0 IMAD.MOV.U32 R14, RZ, RZ, R18 ;  /* 0x000000ffff0e0224 */ /* 0x000fc800078e0012 */
[----:B------:R-:W-:-:S05]  /*18dd0*/  F2FP.BF16.F32.PACK_AB R13, RZ, R13 ;  /* 0x0000000dff0d723e */ /* 0x000fca00000010ff */
[----:B------:R2:W-:Y:S01]  /*18de0*/  @P0 STG.E.U16 desc[UR52][R14.64+0x10], R13 ;  /* 0x0000100d0e000986 */ /* 0x0005e2000c101534 */
[----:B------:R-:W-:Y:S05]  /*18df0*/  @!P1 BRA `(.L_x_37) ;  /* 0x0000000000049947 */ /* 0x000fea0003800000 */
[----:B------:R3:W5:Y:S02]  /*18e00*/  LDG.E.LTC128B.U16 R12, desc[UR52][R236.64+0x12] ;  /* 0x00001234ec0c7981 */ /* 0x000764000c1e1520 */
.L_x_37:
[----:B------:R-:W-:Y:S05]  /*18e10*/  BSYNC B1 ;  /* 0x0000000000017941 */ /* 0x000fea0003800000 */
.L_x_36:
[----:B--2---:R-:W2:Y:S01]  /*18e20*/  LDL.LU R14, [R1+0x394] ;  /* 0x00039400010e7983 */ /* 0x004ea20000300800 */
[----:B-----5:R-:W-:Y:S01]  /*18e30*/  SHF.L.U32 R13, R12, 0x10, RZ ;  /* 0x000000100c0d7819 */ /* 0x020fe200000006ff */
[----:B------:R-:W-:Y:S01]  /*18e40*/  @P1 IMAD.MOV.U32 R15, RZ, RZ, R19 ;  /* 0x000000ffff0f1224 */ /* 0x000fe200078e0013 */
[----:B------:R-:W-:Y:S01]  /*18e50*/  ISETP.GT.AND P2, PT, R0, 0x8, P3 ;  /* 0x000000080000780c */ /* 0x000fe20001f44270 */
[----:B------:R-:W-:Y:S02]  /*18e60*/  BSSY B1, `(.L_x_38) ;  /* 0x0000008000017945 */ /* 0x000fe40003800000 */
[----:B------:R-:W-:-:S04]  /*18e70*/  FMUL R13, R13, R16 ;  /* 0x000000100d0d7220 */ /* 0x000fc80000400000 */
[----:B--2---:R-:W-:Y:S01]  /*18e80*/  FFMA R13, R14, R2, R13 ;  /* 0x000000020e0d7223 */ /* 0x004fe2000000000d */
[----:B------:R-:W-:-:S04]  /*18e90*/  @P1 IMAD.MOV.U32 R14, RZ, RZ, R18 ;  /* 0x000000ffff0e1224 */ /* 0x000fc800078e0012 */
[----:B------:R-:W-:-:S05]  /*18ea0*/  F2FP.BF16.F32.PACK_AB R13, RZ, R13 ;  /* 0x0000000dff0d723e */ /* 0x000fca00000010ff */
[----:B------:R2:W-:Y:S01]  /*18eb0*/  @P1 STG.E.U16 desc[UR52][R14.64+0x12], R13 ;  /* 0x0000120d0e001986 */ /* 0x0005e2000c101534 */
[----:B------:R-:W-:Y:S05]  /*18ec0*/  @!P2 BRA `(.L_x_39) ;  /* 0x000000000004a947 */ /* 0x000fea0003800000 */
[----:B------:R0:W5:Y:S02]  /*18ed0*/  LDG.E.LTC128B.U16 R12, desc[UR52][R232.64+0x10] ;  /* 0x00001034e80c7981 */ /* 0x000164000c1e1520 */
.L_x_39:
[----:B------:R-:W-:Y:S05]  /*18ee0*/  BSYNC B1 ;  /* 0x0000000000017941 */ /* 0x000fea0003800000 */
.L_x_38:
[----:B--2---:R-:W2:Y:S01]  /*18ef0*/  LDL.LU R14, [R1+0x398] ;  /* 0x00039800010e7983 */ /* 0x004ea20000300800 */
[----:B-----5:R-:W-:Y:S01]  /*18f00*/  IMAD.U32 R13, R12, 0x10000, RZ ;  /* 0x000100000c0d7824 */ /* 0x020fe200078e00ff */
[----:B------:R-:W-:Y:S01]  /*18f10*/  ISETP.GT.AND P0, PT, R0, 0x8, P6 ;  /* 0x000000080000780c */ /* 0x000fe20003704270 */
[----:B------:R-:W-:Y:S02]  /*18f20*/  BSSY B1, `(.L_x_40) ;  /* 0x0000007000017945 */ /* 0x000fe40003800000 */
[----:B------:R-:W-:-:S04]  /*18f30*/  FMUL R13, R13, R16 ;  /* 0x000000100d0d7220 */ /* 0x000fc80000400000 */
[----:B--2---:R-:W-:-:S05]  /*18f40*/  FFMA R13, R14, R2, R13 ;  /* 0x000000020e0d7223 */ /* 0x004fca000000000d */
[----:B------:R-:W-:-:S05]  /*18f50*/  F2FP.BF16.F32.PACK_AB R13, RZ, R13 ;  /* 0x0000000dff0d723e */ /* 0x000fca00000010ff */
[----:B------:R2:W-:Y:S01]  /*18f60*/  @P2 STG.E.U16 desc[UR52][R4.64+0x10], R13 ;  /* 0x0000100d04002986 */ /* 0x0005e2000c101534 */
[----:B------:R-:W-:Y:S05]  /*18f70*/  @!P0 BRA `(.L_x_41) ;  /* 0x0000000000048947 */ /* 0x000fea0003800000 */
[----:B------:R0:W5:Y:S02]  /*18f80*/  LDG.E.LTC128B.U16 R12, desc[UR52][R232.64+0x12] ;  /* 0x00001234e80c7981 */ /* 0x000164000c1e1520 */
.L_x_41:
[----:B------:R-:W-:Y:S05]  /*18f90*/  BSYNC B1 ;  /* 0x0000000000017941 */ /* 0x000fea0003800000 */
.L_x_40:
[----:B------:R-:W3:Y:S01]  /*18fa0*/  LDL.LU R14, [R1+0x39c] ;  /* 0x00039c00010e7983 */ /* 0x000ee20000300800 */
[----:B--2--5:R-:W-:Y:S01]  /*18fb0*/  IMAD.U32 R13, R12, 0x10000, RZ ;  /* 0x000100000c0d7824 */ /* 0x024fe200078e00ff */
[----:B------:R-:W-:Y:S01]  /*18fc0*/  ISETP.GT.AND P3, PT, R3, 0x10, PT ;  /* 0x000000100300780c */ /* 0x000fe20003f64270 */
[----:B------:R-:W-:Y:S02]  /*18fd0*/  BSSY B1, `(.L_x_42) ;  /* 0x0000008000017945 */ /* 0x000fe40003800000 */
[----:B------:R-:W-:Y:S01]  /*18fe0*/  FMUL R13, R13, R16 ;  /* 0x000000100d0d7220 */ /* 0x000fe20000400000 */
[----:B------:R-:W-:-:S03]  /*18ff0*/  ISETP.GT.AND P1, PT, R0, RZ, P3 ;  /* 0x000000ff0000720c */ /* 0x000fc60001f24270 */
[----:B---3--:R-:W-:-:S05]  /*19000*/  FFMA R13, R14, R2, R13 ;  /* 0x000000020e0d7223 */ /* 0x008fca000000000d */
[----:B------:R-:W-:-:S05]  /*19010*/  F2FP.BF16.F32.PACK_AB R13, RZ, R13 ;  /* 0x0000000dff0d723e */ /* 0x000fca00000010ff */
[----:B------:R2:W-:Y:S01]  /*19020*/  @P0 STG.E.U16 desc[UR52][R4.64+0x12], R13 ;  /* 0x0000120d04000986 */ /* 0x0005e2000c101534 */
[----:B------:R-:W-:Y:S05]  /*19030*/  @!P1 BRA `(.L_x_43) ;  /* 0x0000000000049947 */ /* 0x000fea0003800000 */
[----:B------:R3:W5:Y:S02]  /*19040*/  LDG.E.LTC128B.U16 R12, desc[UR52][R236.64+0x20] ;  /* 0x00002034ec0c7981 */ /* 0x000764000c1e1520 */
.L_x_43:
[----:B------:R-:W-:Y:S05]  /*19050*/  BSYNC B1 ;  /* 0x0000000000017941 */ /* 0x000fea0003800000 */
.L_x_42:
[----:B------:R-:W4:Y:S01]  /*19060*/  LDL.LU R14, [R1+0x3a0] ;  /* 0x0003a000010e7983 */ /* 0x000f220000300800 */
[----:B--2--5:R-:W-:Y:S01]  /*19070*/  IMAD.U32 R13, R12, 0x10000, RZ ;  /* 0x000100000c0d7824 */ /* 0x024fe200078e00ff */
[----:B------:R-:W-:Y:S01]  /*19080*/  ISETP.GT.AND P2, PT, R3, 0x11, PT ;  /* 0x000000110300780c */ /* 0x000fe20003f44270 */
[----:B------:R-:W-:Y:S01]  /*19090*/  @P1 IMAD.MOV.U32 R15, RZ, RZ, R19 ;  /* 0x000000ffff0f1224 */ /* 0x000fe200078e0013 */
[----:B------:R-:W-:Y:S01]  /*190a0*/  BSSY B1, `(.L_x_44) ;  /* 0x0000009000017945 */ /* 0x000fe20003800000 */
[----:B------:R-:W-:Y:S01]  /*190b0*/  FMUL R13, R13, R16 ;  /* 0x000000100d0d7220 */ /* 0x000fe20000400000 */
[----:B------:R-:W-:-:S03]  /*190c0*/  ISETP.GT.AND P0, PT, R0, RZ, P2 ;  /* 0x000000ff0000720c */ /* 0x000fc60001704270 */
[----:B----4-:R-:W-:Y:S01]  /*190d0*/  FFMA R13, R14, R2, R13 ;  /* 0x000000020e0d7223 */ /* 0x010fe2000000000d */
[----:B------:R-:W-:-:S04]  /*190e0*/  @P1 MOV R14, R18 ;  /* 0x00000012000e1202 */ /* 0x000fc80000000f00 */
[----:B------:R-:W-:-:S05]  /*190f0*/  F2FP.BF16.F32.PACK_AB R13, RZ, R13 ;  /* 0x0000000dff0d723e */ /* 0x000fca00000010ff */
[----:B------:R2:W-:Y:S01]  /*19100*/  @P1 STG.E.U16 desc[UR52][R14.64+0x20], R13 ;  /* 0x0000200d0e001986 */ /* 0x0005e2000c101534 */
[----:B------:R-:W-:Y:S05]  /*19110*/  @!P0 BRA `(.L_x_45) ;  /* 0x0000000000048947 */ /* 0x000fea0003800000 */
[----:B------:R4:W5:Y:S02]  /*19120*/  LDG.E.LTC128B.U16 R12, desc[UR52][R236.64+0x22] ;  /* 0x00002234ec0c7981 */ /* 0x000964000c1e1520 */
.L_x_45:
[----:B------:R-:W-:Y:S05]  /*19130*/  BSYNC B1 ;  /* 0x0000000000017941 */ /* 0x000fea0003800000 */
.L_x_44:
[----:B--2---:R-:W2:Y:S01]  /*19140*/  LDL.LU R14, [R1+0x3a4] ;  /* 0x0003a400010e7983 */ /* 0x004ea20000300800 */
[----:B-----5:R-:W-:Y:S01]  /*19150*/  IMAD.U32 R13, R12, 0x10000, RZ ;  /* 0x000100000c0d7824 */ /* 0x020fe200078e00ff */
[----:B------:R-:W-:Y:S01]  /*19160*/  BSSY B1, `(.L_x_46) ;  /* 0x000000a000017945 */ /* 0x000fe20003800000 */
[----:B------:R-:W-:Y:S02]  /*19170*/  @P0 IMAD.MOV.U32 R15, RZ, RZ, R19 ;  /* 0x000000ffff0f0224 */ /* 0x000fe400078e0013 */
[----:B------:R-:W-:-:S04]  /*19180*/  FMUL R13, R13, R16 ;  /* 0x000000100d0d7220 */ /* 0x000fc80000400000 */
[----:B--2---:R-:W-:Y:S01]  /*19190*/  FFMA R13, R14, R2, R13 ;  /* 0x000000020e0d7223 */ /* 0x004fe2000000000d */
[----:B------:R-:W-:-:S04]  /*191a0*/  @P0 IMAD.MOV.U32 R14, RZ, RZ, R18 ;  /* 0x000000ffff0e0224 */ /* 0x000fc800078e0012 */
[----:B------:R-:W-:-:S05]  /*191b0*/  F2FP.BF16.F32.PACK_AB R13, RZ, R13 ;  /* 0x0000000dff0d723e */ /* 0x000fca00000010ff */
[----:B------:R2:W-:Y:S01]  /*191c0*/  @P0 STG.E.U16 desc[UR52][R14.64+0x22], R13 ;  /* 0x0000220d0e000986 */ /* 0x0005e2000c101534 */
[----:B------:R-:W-:-:S13]  /*191d0*/  ISETP.GT.AND P0, PT, R0, 0x8, P3 ;  /* 0x000000080000780c */ /* 0x000fda0001f04270 */
[----:B--2---:R-:W-:Y:S05]  /*191e0*/  @!P0 BRA `(.L_x_47) ;  /* 0x0000000000048947 */ /* 0x004fea0003800000 */
[----:B------:R2:W5:Y:S02]  /*191f0*/  LDG.E.LTC128B.U16 R12, desc[UR52][R232.64+0x20] ;  /* 0x00002034e80c7981 */ /* 0x000564000c1e1520 */
.L_x_47:
[----:B------:R-:W-:Y:S05]  /*19200*/  BSYNC B1 ;  /* 0x0000000000017941 */ /* 0x000fea0003800000 */
.L_x_46:
[----:B------:R-:W3:Y:S01]  /*19210*/  LDL.LU R14, [R1+0x3a8] ;  /* 0x0003a800010e7983 */ /* 0x000ee20000300800 */
[----:B-----5:R-:W-:Y:S01]  /*19220*/  IMAD.U32 R13, R12, 0x10000, RZ ;  /* 0x000100000c0d7824 */ /* 0x020fe200078e00ff */
[----:B------:R-:W-:Y:S03]  /*19230*/  BSSY B1, `(.L_x_48) ;  /* 0x0000008000017945 */ /* 0x000fe60003800000 */
[----:B------:R-:W-:-:S04]  /*19240*/  FMUL R13, R13, R16 ;  /* 0x000000100d0d7220 */ /* 0x000fc80000400000 */
[----:B---3--:R-:W-:-:S05]  /*19250*/  FFMA R13, R14, R2, R13 ;  /* 0x000000020e0d7223 */ /* 0x008fca000000000d */
[----:B------:R-:W-:-:S05]  /*19260*/  F2FP.BF16.F32.PACK_AB R13, RZ, R13 ;  /* 0x0000000dff0d723e */ /* 0x000fca00000010ff */
[----:B------:R3:W-:Y:S01]  /*19270*/  @P0 STG.E.U16 desc[UR52][R4.64+0x20], R13 ;  /* 0x0000200d04000986 */ /* 0x0007e2000c101534 */
[----:B------:R-:W-:-:S13]  /*19280*/  ISETP.GT.AND P0, PT, R0, 0x8, P2 ;  /* 0x000000080000780c */ /* 0x000fda0001704270 */
[----:B---3--:R-:W-:Y:S05]  /*19290*/  @!P0 BRA `(.L_x_49) ;  /* 0x0000000000048947 */ /* 0x008fea0003800000 */
[----:B------:R3:W5:Y:S02]  /*192a0*/  LDG.E.LTC128B.U16 R12, desc[UR52][R232.64+0x22] ;  /* 0x00002234e80c7981 */ /* 0x000764000c1e1520 */
.L_x_49:
[----:B------:R-:W-:Y:S05]  /*192b0*/  BSYNC B1 ;  /* 0x0000000000017941 */ /* 0x000fea0003800000 */
.L_x_48:
[----:B------:R-:W2:Y:S01]  /*192c0*/  LDL.LU R14, [R1+0x3ac] ;  /* 0x0003ac00010e7983 */ /* 0x000ea20000300800 */
[----:B-----5:R-:W-:Y:S01]  /*192d0*/  SHF.L.U32 R13, R12, 0x10, RZ ;  /* 0x000000100c0d7819 */ /* 0x020fe200000006ff */
[----:B------:R-:W-:Y:S01]  /*192e0*/  BSSY B1, `(.L_x_50) ;  /* 0x0000009000017945 */ /* 0x000fe20003800000 */
[----:B------:R-:W-:-:S03]  /*192f0*/  ISETP.GT.AND P1, PT, R3, 0x18, PT ;  /* 0x000000180300780c */ /* 0x000fc60003f24270 */
[----:B------:R-:W-:-:S04]  /*19300*/  FMUL R13, R13, R16 ;  /* 0x000000100d0d7220 */ /* 0x000fc80000400000 */
[----:B--2---:R-:W-:-:S05]  /*19310*/  FFMA R13, R14, R2, R13 ;  /* 0x000000020e0d7223 */ /* 0x004fca000000000d */
[----:B------:R-:W-:-:S05]  /*19320*/  F2FP.BF16.F32.PACK_AB R13, RZ, R13 ;  /* 0x0000000dff0d723e */ /* 0x000fca00000010ff */
[----:B------:R2:W-:Y:S01]  /*19330*/  @P0 STG.E.U16 desc[UR52][R4.64+0x22], R13 ;  /* 0x0000220d04000986 */ /* 0x0005e2000c101534 */
[----:B------:R-:W-:-:S13]  /*19340*/  ISETP.GT.AND P0, PT, R0, RZ, P1 ;  /* 0x000000ff0000720c */ /* 0x000fda0000f04270 */
[----:B--2---:R-:W-:Y:S05]  /*19350*/  @!P0 BRA `(.L_x_51) ;  /* 0x0000000000048947 */ /* 0x004fea0003800000 */
[----:B------:R2:W5:Y:S02]  /*19360*/  LDG.E.LTC128B.U16 R12, desc[UR52][R236.64+0x30] ;  /* 0x00003034ec0c7981 */ /* 0x000564000c1e1520 */
.L_x_51:
[----:B------:R-:W-:Y:S05]  /*19370*/  BSYNC B1 ;  /* 0x0000000000017941 */ /* 0x000fea0003800000 */
.L_x_50:
[----:B------:R-:W3:Y:S01]  /*19380*/  LDL.LU R14, [R1+0x3b0] ;  /* 0x0003b000010e7983 */ /* 0x000ee20000300800 */
[----:B-----5:R-:W-:Y:S01]  /*19390*/  IMAD.U32 R13, R12, 0x10000, RZ ;  /* 0x000100000c0d7824 */ /* 0x020fe200078e00ff */
[----:B------:R-:W-:Y:S01]  /*193a0*/  BSSY B1, `(.L_x_52) ;  /* 0x000000b000017945 */ /* 0x000fe20003800000 */
[----:B------:R-:W-:Y:S02]  /*193b0*/  @P0 IMAD.MOV.U32 R15, RZ, RZ, R19 ;  /* 0x000000ffff0f0224 */ /* 0x000fe400078e0013 */
[----:B------:R-:W-:-:S04]  /*193c0*/  FMUL R13, R13, R16 ;  /* 0x000000100d0d7220 */ /* 0x000fc80000400000 */
[----:B---3--:R-:W-:Y:S01]  /*193d0*/  FFMA R13, R14, R2, R13 ;  /* 0x000000020e0d7223 */ /* 0x008fe2000000000d */
[----:B------:R-:W-:-:S04]  /*193e0*/  @P0 IMAD.MOV.U32 R14, RZ, RZ, R18 ;  /* 0x000000ffff0e0224 */ /* 0x000fc800078e0012 */
[----:B------:R-:W-:-:S05]  /*193f0*/  F2FP.BF16.F32.PACK_AB R13, RZ, R13 ;  /* 0x0000000dff0d723e */ /* 0x000fca00000010ff */
[----:B------:R3:W-:Y:S01]  /*19400*/  @P0 STG.E.U16 desc[UR52][R14.64+0x30], R13 ;  /* 0x0000300d0e000986 */ /* 0x0007e2000c101534 */
[----:B------:R-:W-:-:S04]  /*19410*/  ISETP.GT.AND P0, PT, R3, 0x19, PT ;  /* 0x000000190300780c */ /* 0x000fc80003f04270 */
[----:B------:R-:W-:-:S13]  /*19420*/  ISETP.GT.AND P4, PT, R0, RZ, P0 ;  /* 0x000000ff0000720c */ /* 0x000fda0000784270 */
[----:B---3--:R-:W-:Y:S05]  /*19430*/  @!P4 BRA `(.L_x_53) ;  /* 0x000000000004c947 */ /* 0x008fea0003800000 */
[----:B------:R3:W5:Y:S02]  /*19440*/  LDG.E.LTC128B.U16 R12, desc[UR52][R236.64+0x32] ;  /* 0x00003234ec0c7981 */ /* 0x000764000c1e1520 */
.L_x_53:
[----:B------:R-:W-:Y:S05]  /*19450*/  BSYNC B1 ;  /* 0x0000000000017941 */ /* 0x000fea0003800000 */
.L_x_52:
[----:B------:R-:W2:Y:S01]  /*19460*/  LDL.LU R14, [R1+0x3b4] ;  /* 0x0003b400010e7983 */ /* 0x000ea20000300800 */
[----:B-----5:R-:W-:Y:S01]  /*19470*/  IMAD.U32 R13, R12, 0x10000, RZ ;  /* 0x000100000c0d7824 */ /* 0x020fe200078e00ff */
[----:B------:R-:W-:Y:S01]  /*19480*/  @P4 MOV R15, R19 ;  /* 0x00000013000f4202 */ /* 0x000fe20000000f00 */
[----:B------:R-:W-:Y:S02]  /*19490*/  BSSY B1, `(.L_x_54) ;  /* 0x0000009000017945 */ /* 0x000fe40003800000 */
        /* <DEDUP_REMOVED lines=8> */
.L_x_55:
[----:B------:R-:W-:Y:S05]  /*19520*/  BSYNC B1 ;  /* 0x0000000000017941 */ /* 0x000fea0003800000 */
.L_x_54:
[----:B------:R-:W3:Y:S01]  /*19530*/  LDL.LU R14, [R1+0x3b8] ;  /* 0x0003b800010e7983 */ /* 0x000ee20000300800 */
[C---:B-----5:R-:W-:Y:S01]  /*19540*/  IMAD.U32 R13, R12.reuse, 0x10000, RZ ;  /* 0x000100000c0d7824 */ /* 0x060fe200078e00ff */
[----:B------:R-:W-:Y:S01]  /*19550*/  BSSY B1, `(.L_x_56) ;  /* 0x0000009000017945 */ /* 0x000fe20003800000 */
[----:B------:R-:W-:Y:S02]  /*19560*/  PRMT R20, R12, 0x7610, R20 ;  /* 0x000076100c147816 */ /* 0x000fe40000000014 */
[----:B------:R-:W-:-:S04]  /*19570*/  FMUL R13, R13, R16 ;  /* 0x000000100d0d7220 */ /* 0x000fc80000400000 */
[----:B---3--:R-:W-:-:S05]  /*19580*/  FFMA R13, R14, R2, R13 ;  /* 0x000000020e0d7223 */ /* 0x008fca000000000d */
[----:B------:R-:W-:-:S05]  /*19590*/  F2FP.BF16.F32.PACK_AB R13, RZ, R13 ;  /* 0x0000000dff0d723e */ /* 0x000fca00000010ff */
[----:B------:R3:W-:Y:S01]  /*195a0*/  @P4 STG.E.U16 desc[UR52][R4.64+0x30], R13 ;  /* 0x0000300d04004986 */ /* 0x0007e2000c101534 */
[----:B------:R-:W-:-:S13]  /*195b0*/  ISETP.GT.AND P4, PT, R0, 0x8, P0 ;  /* 0x000000080000780c */ /* 0x000fda0000784270 */
[----:B---3--:R-:W-:Y:S05]  /*195c0*/  @!P4 BRA `(.L_x_57) ;  /* 0x000000000004c947 */ /* 0x008fea0003800000 */
[----:B------:R3:W5:Y:S02]  /*195d0*/  LDG.E.LTC128B.U16 R20, desc[UR52][R232.64+0x32] ;  /* 0x00003234e8147981 */ /* 0x000764000c1e1520 */
.L_x_57:
[----:B------:R-:W-:Y:S05]  /*195e0*/  BSYNC B1 ;  /* 0x0000000000017941 */ /* 0x000fea0003800000 */
.L_x_56:
[----:B------:R-:W2:Y:S04]  /*195f0*/  LDL.LU R13, [R1+0x3bc] ;  /* 0x0003bc00010d7983 */ /* 0x000ea80000300800 */
[----:B------:R0:W-:Y:S04]  /*19600*/  STL.64 [R1+0x3f8], R26 ;  /* 0x0003f81a01007387 */ /* 0x0001e80000100a00 */
[----:B0-----:R-:W4:Y:S01]  /*19610*/  LDL.64 R26, [R1+0x3c0] ;  /* 0x0003c000011a7983 */ /* 0x001f220000100a00 */
[----:B-----5:R-:W-:Y:S01]  /*19620*/  IMAD.U32 R12, R20, 0x10000, RZ ;  /* 0x00010000140c7824 */ /* 0x020fe200078e00ff */
[----:B------:R-:W-:-:S02]  /*19630*/  USHF.L.U64.HI UR4, UR8, 0x8, UR9 ;  /* 0x0000000808047899 */ /* 0x000fc40008010209 */
[----:B------:R-:W3:Y:S01]  /*19640*/  LDL.LU R19, [R1+0x340] ;  /* 0x0003400001137983 */ /* 0x000ee20000300800 */
[----:B------:R-:W-:-:S03]  /*19650*/  FMUL R12, R12, R16 ;  /* 0x000000100c0c7220 */ /* 0x000fc60000400000 */
[----:B------:R0:W-:Y:S04]  /*19660*/  STL.64 [R1+0x3f0], R24 ;  /* 0x0003f01801007387 */ /* 0x0001e80000100a00 */
[----:B0-----:R-:W3:Y:S01]  /*19670*/  LDL.64 R24, [R1+0x380] ;  /* 0x0003800001187983 */ /* 0x001ee20000100a00 */
[----:B--2---:R-:W-:-:S05]  /*19680*/  FFMA R12, R13, R2, R12 ;  /* 0x000000020d0c7223 */ /* 0x004fca000000000c */
[----:B------:R-:W-:-:S05]  /*19690*/  F2FP.BF16.F32.PACK_AB R12, RZ, R12 ;  /* 0x0000000cff0c723e */ /* 0x000fca00000010ff */
[----:B------:R0:W-:Y:S01]  /*196a0*/  @P4 STG.E.U16 desc[UR52][R4.64+0x32], R12 ;  /* 0x0000320c04004986 */ /* 0x0001e2000c101534 */
[----:B------:R-:W-:-:S05]  /*196b0*/  IADD3 R18, P4, R21, 0x80, RZ ;  /* 0x0000008015127810 */ /* 0x000fca0007f9e0ff */
[----:B0-----:R-:W-:-:S04]  /*196c0*/  IMAD.X R12, RZ, RZ, UR7, P4 ;  /* 0x00000007ff0c7e24 */ /* 0x001fc8000a0e06ff */
[----:B------:R-:W-:-:S04]  /*196d0*/  IMAD R12, R12, R8, RZ ;  /* 0x000000080c0c7224 */ /* 0x000fc800078e02ff */
[C---:B------:R-:W-:Y:S02]  /*196e0*/  IMAD R21, R18.reuse, R9, R12 ;  /* 0x0000000912157224 */ /* 0x040fe400078e020c */
[----:B------:R-:W-:-:S04]  /*196f0*/  IMAD.WIDE.U32 R12, R18, R8, R234 ;  /* 0x00000008120c7225 */ /* 0x000fc800078e00ea */
[----:B------:R-:W-:Y:S01]  /*19700*/  IMAD.IADD R13, R13, 0x1, R21 ;  /* 0x000000010d0d7824 */ /* 0x000fe200078e0215 */
[----:B------:R-:W-:-:S04]  /*19710*/  LEA R14, P4, R12, R6, 0x1 ;  /* 0x000000060c0e7211 */ /* 0x000fc800078808ff */
[----:B------:R-:W-:Y:S01]  /*19720*/  LEA.HI.X R15, R12, R7, R13, 0x1, P4 ;  /* 0x000000070c0f7211 */ /* 0x000fe200020f0c0d */
[----:B------:R-:W-:-:S05]  /*19730*/  IMAD.U32 R12, RZ, RZ, UR8 ;  /* 0x00000008ff0c7e24 */ /* 0x000fca000f8e00ff */
[----:B----4-:R-:W-:-:S04]  /*19740*/  LEA R12, P4, R12, R26, 0x8 ;  /* 0x0000001a0c0c7211 */ /* 0x010fc800078840ff */
[----:B------:R-:W-:Y:S02]  /*19750*/  IADD3.X R13, R27, UR4, RZ, P4, !PT ;  /* 0x000000041b0d7c10 */ /* 0x000fe4000a7fe4ff */
[----:B------:R-:W-:Y:S01]  /*19760*/  ISETP.GT.AND P4, PT, R0, 0x80, P5 ;  /* 0x000000800000780c */ /* 0x000fe20002f84270 */
[----:B------:R0:W5:-:S12]  /*19770*/  LDL.LU.64 R26, [R1+0x3f8] ;  /* 0x0003f800011a7983 */ /* 0x0001580000300a00 */
[----:B------:R-:W2:Y:S02]  /*19780*/  @P4 LDG.E.LTC128B.U16 R20, desc[UR52][R14.64] ;  /* 0x000000340e144981 */ /* 0x000ea4000c1e1520 */
[----:B--2---:R-:W-:-:S05]  /*19790*/  SHF.L.U32 R14, R20, 0x10, RZ ;  /* 0x00000010140e7819 */ /* 0x004fca00000006ff */
[----:B------:R-:W-:-:S04]  /*197a0*/  FMUL R14, R14, R16 ;  /* 0x000000100e0e7220 */ /* 0x000fc80000400000 */
[----:B---3--:R-:W-:-:S05]  /*197b0*/  FFMA R14, R19, R2, R14 ;  /* 0x00000002130e7223 */ /* 0x008fca000000000e */
[----:B------:R-:W-:-:S05]  /*197c0*/  F2FP.BF16.F32.PACK_AB R14, RZ, R14 ;  /* 0x0000000eff0e723e */ /* 0x000fca00000010ff */
[----:B------:R2:W-:Y:S02]  /*197d0*/  @P4 STG.E.U16 desc[UR52][R12.64], R14 ;  /* 0x0000000e0c004986 */ /* 0x0005e4000c101534 */
[----:B--2---:R-:W-:-:S04]  /*197e0*/  IMAD.WIDE.U32 R14, R18, R8, R10 ;  /* 0x00000008120e7225 */ /* 0x004fc800078e000a */
[----:B------:R-:W-:Y:S02]  /*197f0*/  IMAD.IADD R15, R21, 0x1, R15 ;  /* 0x00000001150f7824 */ /* 0x000fe400078e020f */
[----:B------:R-:W-:-:S04]  /*19800*/  IMAD.WIDE.U32 R14, R23, UR42, R14 ;  /* 0x0000002a170e7c25 */ /* 0x000fc8000f8e000e */
[----:B------:R-:W-:Y:S01]  /*19810*/  IMAD.IADD R15, R22, 0x1, R15 ;  /* 0x00000001160f7824 */ /* 0x000fe200078e020f */
[----:B------:R-:W-:-:S04]  /*19820*/  LEA R22, P4, R14, R6, 0x1 ;  /* 0x000000060e167211 */ /* 0x000fc800078808ff */
[----:B------:R-:W-:Y:S02]  /*19830*/  LEA.HI.X R23, R14, R7, R15, 0x1, P4 ;  /* 0x000000070e177211 */ /* 0x000fe400020f0c0f */
[----:B------:R-:W2:Y:S01]  /*19840*/  LDL.64 R14, [R1+0x3d8] ;  /* 0x0003d800010e7983 */ /* 0x000ea20000100a00 */
[----:B------:R-:W-:-:S03]  /*19850*/  IMAD.WIDE.U32 R18, R18, R8, R24 ;  /* 0x0000000812127225 */ /* 0x000fc600078e0018 */
[----:B------:R0:W5:Y:S01]  /*19860*/  LDL.LU.64 R24, [R1+0x3f0] ;  /* 0x0003f00001187983 */ /* 0x0001620000300a00 */
[----:B------:R-:W-:Y:S01]  /*19870*/  IMAD.IADD R21, R21, 0x1, R19 ;  /* 0x0000000115157824 */ /* 0x000fe200078e0213 */
[----:B------:R-:W-:Y:S01]  /*19880*/  BSSY B1, `(.L_x_58) ;  /* 0x0000009000017945 */ /* 0x000fe20003800000 */
[----:B--2---:R-:W-:-:S05]  /*19890*/  IADD3 R14, P4, R14, R18, RZ ;  /* 0x000000120e0e7210 */ /* 0x004fca0007f9e0ff */
[----:B------:R-:W-:Y:S01]  /*198a0*/  IMAD.X R15, R21, 0x1, R235, P4 ;  /* 0x00000001150f7824 */ /* 0x000fe200020e06eb */
[----:B------:R-:W-:-:S04]  /*198b0*/  LEA R234, P4, R14, R6, 0x1 ;  /* 0x000000060eea7211 */ /* 0x000fc800078808ff */
[----:B------:R-:W-:Y:S02]  /*198c0*/  LEA.HI.X R235, R14, R7, R15, 0x1, P4 ;  /* 0x000000070eeb7211 */ /* 0x000fe400020f0c0f */
[----:B------:R-:W-:-:S04]  /*198d0*/  LOP3.LUT P4, RZ, R17, 0x4, RZ, 0xc0, !PT ;  /* 0x0000000411ff7812 */ /* 0x000fc8000788c0ff */
[----:B------:R-:W-:-:S13]  /*198e0*/  ISETP.GT.AND P4, PT, R0, 0x80, P4 ;  /* 0x000000800000780c */ /* 0x000fda0002784270 */
[----:B0-----:R-:W-:Y:S05]  /*198f0*/  @!P4 BRA `(.L_x_59) ;  /* 0x000000000004c947 */ /* 0x001fea0003800000 */
[----:B------:R0:W5:Y:S02]  /*19900*/  LDG.E.LTC128B.U16 R20, desc[UR52][R22.64+0x2] ;  /* 0x0000023416147981 */ /* 0x000164000c1e1520 */
.L_x_59:
[----:B------:R-:W-:Y:S05]  /*19910*/  BSYNC B1 ;  /* 0x0000000000017941 */ /* 0x000fea0003800000 */
.L_x_58:
[----:B------:R-:W2:Y:S01]  /*19920*/  LDL.LU R15, [R1+0x344] ;  /* 0x00034400010f7983 */ /* 0x000ea20000300800 */
[----:B-----5:R-:W-:-:S03]  /*19930*/  IMAD.U32 R14, R20, 0x10000, RZ ;  /* 0x00010000140e7824 */ /* 0x020fc600078e00ff */
[----:B------:R3:W-:Y:S01]  /*19940*/  STL.64 [R1+0x3f0], R4 ;  /* 0x0003f00401007387 */ /* 0x0007e20000100a00 */
[----:B------:R-:W-:Y:S01]  /*19950*/  FMUL R14, R14, R16 ;  /* 0x000000100e0e7220 */ /* 0x000fe20000400000 */
[----:B---3--:R-:W-:Y:S02]  /*19960*/  IMAD.MOV.U32 R4, RZ, RZ, R12 ;  /* 0x000000ffff047224 */ /* 0x008fe400078e000c */
[----:B------:R-:W-:-:S05]  /*19970*/  IMAD.MOV.U32 R5, RZ, RZ, R13 ;  /* 0x000000ffff057224 */ /* 0x000fca00078e000d */
[----:B------:R-:W-:Y:S01]  /*19980*/  STL.64 [R1+0x340], R4 ;  /* 0x0003400401007387 */ /* 0x000fe20000100a00 */
[----:B--2---:R-:W-:Y:S01]  /*19990*/  FFMA R14, R15, R2, R14 ;  /* 0x000000020f0e7223 */ /* 0x004fe2000000000e */
[----:B------:R-:W-:-:S04]  /*199a0*/  MOV R15, UR8 ;  /* 0x00000008000f7c02 */ /* 0x000fc80008000f00 */
[----:B------:R-:W-:Y:S01]  /*199b0*/  F2FP.BF16.F32.PACK_AB R14, RZ, R14 ;  /* 0x0000000eff0e723e */ /* 0x000fe200000010ff */
[----:B------:R-:W-:-:S04]  /*199c0*/  IMAD.SHL.U32 R15, R15, 0x10, RZ ;  /* 0x000000100f0f7824 */ /* 0x000fc800078e00ff */
[----:B------:R2:W-:Y:S04]  /*199d0*/  @P4 STG.E.U16 desc[UR52][R4.64+0x2], R14 ;  /* 0x0000020e04004986 */ /* 0x0005e8000c101534 */
[----:B--2---:R2:W5:Y:S01]  /*199e0*/  LDL.LU.64 R4, [R1+0x3f0] ;  /* 0x0003f00001047983 */ /* 0x0045620000300a00 */
[----:B------:R-:W-:-:S03]  /*199f0*/  IADD3 R14, P4, R12, R15, RZ ;  /* 0x0000000f0c0e7210 */ /* 0x000fc60007f9e0ff */
[----:B------:R-:W3:Y:S01]  /*19a00*/  LDL R15, [R1+0x3e4] ;  /* 0x0003e400010f7983 */ /* 0x000ee20000100800 */
[----:B------:R-:W-:Y:S03]  /*19a10*/  BSSY B1, `(.L_x_60) ;  /* 0x0000007000017945 */ /* 0x000fe60003800000 */
[----:B------:R2:W-:Y:S01]  /*19a20*/  STL.S16 [R1+0x38c], R20 ;  /* 0x00038c1401007387 */ /* 0x0005e20000100600 */
[----:B---3--:R-:W-:Y:S01]  /*19a30*/  IMAD.X R15, R13, 0x1, R15, P4 ;  /* 0x000000010d0f7824 */ /* 0x008fe200020e060f */
[----:B------:R-:W-:-:S13]  /*19a40*/  ISETP.GT.AND P4, PT, R0, 0x88, P5 ;  /* 0x000000880000780c */ /* 0x000fda0002f84270 */
[----:B--2---:R-:W-:Y:S05]  /*19a50*/  @!P4 BRA `(.L_x_61) ;  /* 0x000000000008c947 */ /* 0x004fea0003800000 */
[----:B------:R-:W2:Y:S04]  /*19a60*/  LDG.E.LTC128B.U16 R20, desc[UR52][R234.64] ;  /* 0x00000034ea147981 */ /* 0x000ea8000c1e1520 */
[----:B--2---:R2:W-:Y:S02]  /*19a70*/  STL [R1+0x38c], R20 ;  /* 0x00038c1401007387 */ /* 0x0045e40000100800 */
.L_x_61:
[----:B------:R-:W-:Y:S05]  /*19a80*/  BSYNC B1 ;  /* 0x0000000000017941 */ /* 0x000fea0003800000 */
.L_x_60:
[----:B------:R3:W-:Y:S04]  /*19a90*/  STL [R1+0x3f0], R3 ;  /* 0x0003f00301007387 */ /* 0x0007e80000100800 */
[----:B---3--:R-:W3:Y:S04]  /*19aa0*/  LDL.LU R3, [R1+0x348] ;  /* 0x0003480001037983 */ /* 0x008ee80000300800 */
[----:B--2---:R-:W2:Y:S04]  /*19ab0*/  LDL R20, [R1+0x3d4] ;  /* 0x0003d40001147983 */ /* 0x004ea80000100800 */
[----:B------:R-:W4:Y:S02]  /*19ac0*/  LDL.LU R235, [R1+0x38c] ;  /* 0x00038c0001eb7983 */ /* 0x000f240000300800 */
[----:B----4-:R-:W-:-:S04]  /*19ad0*/  IMAD.U32 R19, R235, 0x10000, RZ ;  /* 0x00010000eb137824 */ /* 0x010fc800078e00ff */
[----:B------:R-:W-:-:S04]  /*19ae0*/  FMUL R19, R19, R16 ;  /* 0x0000001013137220 */ /* 0x000fc80000400000 */
[----:B---3--:R-:W-:Y:S02]  /*19af0*/  FFMA R19, R3, R2, R19 ;  /* 0x0000000203137223 */ /* 0x008fe40000000013 */
[----:B------:R3:W5:Y:S03]  /*19b00*/  LDL.LU R3, [R1+0x3f0] ;  /* 0x0003f00001037983 */ /* 0x0007660000300800 */
[----:B------:R-:W-:-:S05]  /*19b10*/  F2FP.BF16.F32.PACK_AB R19, RZ, R19 ;  /* 0x00000013ff13723e */ /* 0x000fca00000010ff */
[----:B------:R4:W-:Y:S01]  /*19b20*/  @P4 STG.E.U16 desc[UR52][R14.64], R19 ;  /* 0x000000130e004986 */ /* 0x0009e2000c101534 */
[----:B------:R-:W-:-:S04]  /*19b30*/  IADD3 R18, P4, R10, R18, RZ ;  /* 0x000000120a127210 */ /* 0x000fc80007f9e0ff */
[----:B----4-:R-:W-:Y:S02]  /*19b40*/  IADD3.X R19, R11, R21, RZ, P4, !PT ;  /* 0x000000150b137210 */ /* 0x010fe400027fe4ff */
[----:B------:R-:W4:Y:S02]  /*19b50*/  LDL R21, [R1+0x3d0] ;  /* 0x0003d00001157983 */ /* 0x000f240000100800 */
[----:B----4-:R-:W-:-:S04]  /*19b60*/  IMAD.WIDE.U32 R18, R21, UR42, R18 ;  /* 0x0000002a15127c25 */ /* 0x010fc8000f8e0012 */
[----:B--2---:R-:W-:Y:S01]  /*19b70*/  IMAD.IADD R19, R20, 0x1, R19 ;  /* 0x0000000114137824 */ /* 0x004fe200078e0213 */
[----:B------:R-:W-:-:S04]  /*19b80*/  LEA R20, P4, R18, R6, 0x1 ;  /* 0x0000000612147211 */ /* 0x000fc800078808ff */
[----:B------:R-:W-:Y:S01]  /*19b90*/  LEA.HI.X R21, R18, R7, R19, 0x1, P4 ;  /* 0x0000000712157211 */ /* 0x000fe200020f0c13 */
[----:B------:R-:W-:-:S04]  /*19ba0*/  IMAD.U32 R19, RZ, RZ, UR8 ;  /* 0x00000008ff137e24 */ /* 0x000fc8000f8e00ff */
[----:B------:R-:W-:-:S05]  /*19bb0*/  IMAD.SHL.U32 R19, R19, 0x10, RZ ;  /* 0x0000001013137824 */ /* 0x000fca00078e00ff */
[----:B------:R-:W-:Y:S02]  /*19bc0*/  IADD3 R18, P4, R19, R12, RZ ;  /* 0x0000000c13127210 */ /* 0x000fe40007f9e0ff */
[----:B------:R-:W2:Y:S01]  /*19bd0*/  LDL R19, [R1+0x3e4] ;  /* 0x0003e40001137983 */ /* 0x000ea20000100800 */
[----:B------:R-:W-:Y:S01]  /*19be0*/  BSSY B1, `(.L_x_62) ;  /* 0x0000007000017945 */ /* 0x000fe20003800000 */
[----:B------:R-:W-:Y:S01]  /*19bf0*/  PRMT R234, R235, 0x7610, R234 ;  /* 0x00007610ebea7816 */ /* 0x000fe200000000ea */
[----:B--2---:R-:W-:Y:S01]  /*19c00*/  IMAD.X R19, R19, 0x1, R13, P4 ;  /* 0x0000000113137824 */ /* 0x004fe200020e060d */
[----:B------:R-:W-:-:S04]  /*19c10*/  LOP3.LUT P4, RZ, R17, 0x4, RZ, 0xc0, !PT ;  /* 0x0000000411ff7812 */ /* 0x000fc8000788c0ff */
[----:B------:R-:W-:-:S13]  /*19c20*/  ISETP.GT.AND P4, PT, R0, 0x88, P4 ;  /* 0x000000880000780c */ /* 0x000fda0002784270 */
[----:B---3--:R-:W-:Y:S05]  /*19c30*/  @!P4 BRA `(.L_x_63) ;  /* 0x000000000004c947 */ /* 0x008fea0003800000 */
[----:B------:R2:W5:Y:S02]  /*19c40*/  LDG.E.LTC128B.U16 R234, desc[UR52][R20.64+0x2] ;  /* 0x0000023414ea7981 */ /* 0x000564000c1e1520 */
.L_x_63:
[----:B------:R-:W-:Y:S05]  /*19c50*/  BSYNC B1 ;  /* 0x0000000000017941 */ /* 0x000fea0003800000 */
.L_x_62:
[----:B-----5:R3:W-:Y:S04]  /*19c60*/  STL [R1+0x3f0], R3 ;  /* 0x0003f00301007387 */ /* 0x0207e80000100800 */
[----:B---3--:R-:W3:Y:S01]  /*19c70*/  LDL.LU R3, [R1+0x34c] ;  /* 0x00034c0001037983 */ /* 0x008ee20000300800 */
[----:B------:R-:W-:-:S04]  /*19c80*/  IMAD.U32 R235, R234, 0x10000, RZ ;  /* 0x00010000eaeb7824 */ /* 0x000fc800078e00ff */
[----:B------:R-:W-:Y:S01]  /*19c90*/  FMUL R235, R235, R16 ;  /* 0x00000010ebeb7220 */ /* 0x000fe20000400000 */
[----:B------:R-:W-:Y:S03]  /*19ca0*/  BSSY B1, `(.L_x_64) ;  /* 0x0000009000017945 */ /* 0x000fe60003800000 */
[----:B---3--:R-:W-:Y:S02]  /*19cb0*/  FFMA R235, R3, R2, R235 ;  /* 0x0000000203eb7223 */ /* 0x008fe400000000eb */
[----:B------:R3:W5:Y:S03]  /*19cc0*/  LDL.LU R3, [R1+0x3f0] ;  /* 0x0003f00001037983 */ /* 0x0007660000300800 */
[----:B------:R-:W-:-:S05]  /*19cd0*/  F2FP.BF16.F32.PACK_AB R235, RZ, R235 ;  /* 0x000000ebffeb723e */ /* 0x000fca00000010ff */
[----:B------:R3:W-:Y:S01]  /*19ce0*/  @P4 STG.E.U16 desc[UR52][R18.64+0x2], R235 ;  /* 0x000002eb12004986 */ /* 0x0007e2000c101534 */
[----:B------:R-:W-:-:S04]  /*19cf0*/  LOP3.LUT P4, RZ, R17, 0x2, RZ, 0xc0, !PT ;  /* 0x0000000211ff7812 */ /* 0x000fc8000788c0ff */
[----:B------:R-:W-:-:S13]  /*19d00*/  ISETP.GT.AND P4, PT, R0, 0x80, P4 ;  /* 0x000000800000780c */ /* 0x000fda0002784270 */
[----:B---3--:R-:W-:Y:S05]  /*19d10*/  @!P4 BRA `(.L_x_65) ;  /* 0x000000000004c947 */ /* 0x008fea0003800000 */
[----:B------:R3:W5:Y:S02]  /*19d20*/  LDG.E.LTC128B.U16 R234, desc[UR52][R22.64+0x10] ;  /* 0x0000103416ea7981 */ /* 0x000764000c1e1520 */
.L_x_65:
[----:B------:R-:W-:Y:S05]  /*19d30*/  BSYNC B1 ;  /* 0x0000000000017941 */ /* 0x000fea0003800000 */
.L_x_64:
[----:B-----5:R4:W-:Y:S04]  /*19d40*/  STL [R1+0x3f0], R3 ;  /* 0x0003f00301007387 */ /* 0x0209e80000100800 */
[----:B----4-:R-:W4:Y:S01]  /*19d50*/  LDL.LU R3, [R1+0x350] ;  /* 0x0003500001037983 */ /* 0x010f220000300800 */
[----:B------:R-:W-:-:S05]  /*19d60*/  SHF.L.U32 R235, R234, 0x10, RZ ;  /* 0x00000010eaeb7819 */ /* 0x000fca00000006ff */
[----:B------:R-:W-:-:S04]  /*19d70*/  FMUL R235, R235, R16 ;  /* 0x00000010ebeb7220 */ /* 0x000fc80000400000 */
[----:B----4-:R-:W-:Y:S02]  /*19d80*/  FFMA R235, R3, R2, R235 ;  /* 0x0000000203eb7223 */ /* 0x010fe400000000eb */
[----:B------:R4:W5:Y:S01]  /*19d90*/  LDL.LU R3, [R1+0x3f0] ;  /* 0x0003f00001037983 */ /* 0x0009620000300800 */
[----:B------:R-:W-:Y:S02]  /*19da0*/  BSSY B1, `(.L_x_66) ;  /* 0x0000006000017945 */ /* 0x000fe40003800000 */
[----:B------:R-:W-:-:S05]  /*19db0*/  F2FP.BF16.F32.PACK_AB R235, RZ, R235 ;  /* 0x000000ebffeb723e */ /* 0x000fca00000010ff */
[----:B------:R4:W-:Y:S01]  /*19dc0*/  @P4 STG.E.U16 desc[UR52][R12.64+0x10], R235 ;  /* 0x000010eb0c004986 */ /* 0x0009e2000c101534 */
[----:B------:R-:W-:-:S13]  /*19dd0*/  ISETP.GT.AND P4, PT, R0, 0x80, P6 ;  /* 0x000000800000780c */ /* 0x000fda0003784270 */
[----:B----4-:R-:W-:Y:S05]  /*19de0*/  @!P4 BRA `(.L_x_67) ;  /* 0x000000000004c947 */ /* 0x010fea0003800000 */
[----:B------:R4:W5:Y:S02]  /*19df0*/  LDG.E.LTC128B.U16 R234, desc[UR52][R22.64+0x12] ;  /* 0x0000123416ea7981 */ /* 0x000964000c1e1520 */
.L_x_67:
[----:B------:R-:W-:Y:S05]  /*19e00*/  BSYNC B1 ;  /* 0x0000000000017941 */ /* 0x000fea0003800000 */
.L_x_66:
[----:B-----5:R0:W-:Y:S04]  /*19e10*/  STL [R1+0x3f8], R3 ;  /* 0x0003f80301007387 */ /* 0x0201e80000100800 */
[----:B0-----:R-:W2:Y:S04]  /*19e20*/  LDL.LU R3, [R1+0x354] ;  /* 0x0003540001037983 */ /* 0x001ea80000300800 */
[----:B------:R0:W-:Y:S04]  /*19e30*/  STL.64 [R1+0x3f0], R4 ;  /* 0x0003f00401007387 */ /* 0x0001e80000100a00 */
[----:B0-----:R-:W3:Y:S01]  /*19e40*/  LDL.64 R4, [R1+0x340] ;  /* 0x0003400001047983 */ /* 0x001ee20000100a00 */
[----:B------:R-:W-:-:S04]  /*19e50*/  IMAD.U32 R235, R234, 0x10000, RZ ;  /* 0x00010000eaeb7824 */ /* 0x000fc800078e00ff */
[----:B------:R-:W-:-:S04]  /*19e60*/  FMUL R235, R235, R16 ;  /* 0x00000010ebeb7220 */ /* 0x000fc80000400000 */
[----:B--2---:R-:W-:Y:S02]  /*19e70*/  FFMA R235, R3, R2, R235 ;  /* 0x0000000203eb7223 */ /* 0x004fe400000000eb */
[----:B------:R0:W5:Y:S03]  /*19e80*/  LDL.LU R3, [R1+0x3f8] ;  /* 0x0003f80001037983 */ /* 0x0001660000300800 */
[----:B------:R-:W-:-:S05]  /*19e90*/  F2FP.BF16.F32.PACK_AB R235, RZ, R235 ;  /* 0x000000ebffeb723e */ /* 0x000fca00000010ff */
[----:B---3--:R2:W-:Y:S04]  /*19ea0*/  @P4 STG.E.U16 desc[UR52][R4.64+0x12], R235 ;  /* 0x000012eb04004986 */ /* 0x0085e8000c101534 */
[----:B--2---:R0:W5:Y:S01]  /*19eb0*/  LDL.LU.64 R4, [R1+0x3f0] ;  /* 0x0003f00001047983 */ /* 0x0041620000300a00 */
[----:B------:R-:W-:Y:S01]  /*19ec0*/  LOP3.LUT P4, RZ, R17, 0x2, RZ, 0xc0, !PT ;  /* 0x0000000211ff7812 */ /* 0x000fe2000788c0ff */
[----:B------:R-:W-:Y:S03]  /*19ed0*/  BSSY B1, `(.L_x_68) ;  /* 0x0000004000017945 */ /* 0x000fe60003800000 */
[----:B------:R-:W-:-:S13]  /*19ee0*/  ISETP.GT.AND P4, PT, R0, 0x88, P4 ;  /* 0x000000880000780c */ /* 0x000fda0002784270 */
[----:B0-----:R-:W-:Y:S05]  /*19ef0*/  @!P4 BRA `(.L_x_69) ;  /* 0x000000000004c947 */ /* 0x001fea0003800000 */
[----:B------:R0:W5:Y:S02]  /*19f00*/  LDG.E.LTC128B.U16 R234, desc[UR52][R20.64+0x10] ;  /* 0x0000103414ea7981 */ /* 0x000164000c1e1520 */
.L_x_69:
[----:B------:R-:W-:Y:S05]  /*19f10*/  BSYNC B1 ;  /* 0x0000000000017941 */ /* 0x000fea0003800000 */
.L_x_68:
[----:B-----5:R2:W-:Y:S04]  /*19f20*/  STL [R1+0x3f0], R3 ;  /* 0x0003f00301007387 */ /* 0x0205e80000100800 */
[----:B--2---:R-:W2:Y:S01]  /*19f30*/  LDL.LU R3, [R1+0x358] ;  /* 0x0003580001037983 */ /* 0x004ea20000300800 */
[----:B------:R-:W-:-:S04]  /*19f40*/  IMAD.U32 R235, R234, 0x10000, RZ ;  /* 0x00010000eaeb7824 */ /* 0x000fc800078e00ff */
[----:B------:R-:W-:Y:S01]  /*19f50*/  FMUL R235, R235, R16 ;  /* 0x00000010ebeb7220 */ /* 0x000fe20000400000 */
[----:B------:R-:W-:Y:S03]  /*19f60*/  BSSY B1, `(.L_x_70) ;  /* 0x0000008000017945 */ /* 0x000fe60003800000 */
[----:B--2---:R-:W-:Y:S02]  /*19f70*/  FFMA R235, R3, R2, R235 ;  /* 0x0000000203eb7223 */ /* 0x004fe400000000eb */
[----:B------:R2:W5:Y:S03]  /*19f80*/  LDL.LU R3, [R1+0x3f0] ;  /* 0x0003f00001037983 */ /* 0x0005660000300800 */
[----:B------:R-:W-:-:S05]  /*19f90*/  F2FP.BF16.F32.PACK_AB R235, RZ, R235 ;  /* 0x000000ebffeb723e */ /* 0x000fca00000010ff */
[----:B------:R2:W-:Y:S01]  /*19fa0*/  @P4 STG.E.U16 desc[UR52][R14.64+0x10], R235 ;  /* 0x000010eb0e004986 */ /* 0x0005e2000c101534 */
[----:B------:R-:W-:-:S13]  /*19fb0*/  ISETP.GT.AND P4, PT, R0, 0x88, P6 ;  /* 0x000000880000780c */ /* 0x000fda0003784270 */
[----:B--2---:R-:W-:Y:S05]  /*19fc0*/  @!P4 BRA `(.L_x_71) ;  /* 0x000000000004c947 */ /* 0x004fea0003800000 */
[----:B------:R2:W5:Y:S02]  /*19fd0*/  LDG.E.LTC128B.U16 R234, desc[UR52][R20.64+0x12] ;  /* 0x0000123414ea7981 */ /* 0x000564000c1e1520 */
.L_x_71:
[----:B------:R-:W-:Y:S05]  /*19fe0*/  BSYNC B1 ;  /* 0x0000000000017941 */ /* 0x000fea0003800000 */
.L_x_70:
[----:B------:R3:W-:Y:S04]  /*19ff0*/  STL.64 [R1+0x3f0], R4 ;  /* 0x0003f00401007387 */ /* 0x0007e80000100a00 */
[----:B---3--:R-:W3:Y:S01]  /*1a000*/  LDL.LU R5, [R1+0x35c] ;  /* 0x00035c0001057983 */ /* 0x008ee20000300800 */
[----:B-----5:R-:W-:Y:S02]  /*1a010*/  IMAD.U32 R235, R234, 0x10000, RZ ;  /* 0x00010000eaeb7824 */ /* 0x020fe400078e00ff */
[----:B------:R-:W-:Y:S02]  /*1a020*/  IMAD.MOV.U32 R4, RZ, RZ, R18 ;  /* 0x000000ffff047224 */ /* 0x000fe400078e0012 */
[----:B------:R-:W-:-:S04]  /*1a030*/  FMUL R235, R235, R16 ;  /* 0x00000010ebeb7220 */ /* 0x000fc80000400000 */
[----:B---3--:R-:W-:Y:S01]  /*1a040*/  FFMA R235, R5, R2, R235 ;  /* 0x0000000205eb7223 */ /* 0x008fe200000000eb */
[----:B------:R-:W-:-:S04]  /*1a050*/  IMAD.MOV.U32 R5, RZ, RZ, R19 ;  /* 0x000000ffff057224 */ /* 0x000fc800078e0013 */
[----:B------:R-:W-:Y:S01]  /*1a060*/  F2FP.BF16.F32.PACK_AB R235, RZ, R235 ;  /* 0x000000ebffeb723e */ /* 0x000fe200000010ff */
[----:B------:R-:W-:Y:S04]  /*1a070*/  STL.64 [R1+0x348], R4 ;  /* 0x0003480401007387 */ /* 0x000fe80000100a00 */
[----:B------:R3:W-:Y:S04]  /*1a080*/  @P4 STG.E.U16 desc[UR52][R4.64+0x12], R235 ;  /* 0x000012eb04004986 */ /* 0x0007e8000c101534 */
[----:B---3--:R3:W5:Y:S01]  /*1a090*/  LDL.LU.64 R4, [R1+0x3f0] ;  /* 0x0003f00001047983 */ /* 0x0087620000300a00 */
[----:B------:R-:W-:Y:S01]  /*1a0a0*/  ISETP.GT.AND P4, PT, R0, 0x80, P3 ;  /* 0x000000800000780c */ /* 0x000fe20001f84270 */
[----:B------:R-:W-:Y:S01]  /*1a0b0*/  BSSY B1, `(.L_x_72) ;  /* 0x0000004000017945 */ /* 0x000fe20003800000 */
[----:B------:R-:W-:-:S11]  /*1a0c0*/  PRMT R18, R234, 0x7610, R18 ;  /* 0x00007610ea127816 */ /* 0x000fd60000000012 */
[----:B---3--:R-:W-:Y:S05]  /*1a0d0*/  @!P4 BRA `(.L_x_73) ;  /* 0x000000000004c947 */ /* 0x008fea0003800000 */
[----:B------:R3:W5:Y:S02]  /*1a0e0*/  LDG.E.LTC128B.U16 R18, desc[UR52][R22.64+0x20] ;  /* 0x0000203416127981 */ /* 0x000764000c1e1520 */
.L_x_73:
[----:B------:R-:W-:Y:S05]  /*1a0f0*/  BSYNC B1 ;  /* 0x0000000000017941 */ /* 0x000fea0003800000 */
.L_x_72:
[----:B------:R-:W2:Y:S01]  /*1a100*/  LDL.LU R234, [R1+0x360] ;  /* 0x0003600001ea7983 */ /* 0x000ea20000300800 */
[----:B-----5:R-:W-:Y:S01]  /*1a110*/  SHF.L.U32 R19, R18, 0x10, RZ ;  /* 0x0000001012137819 */ /* 0x020fe200000006ff */
[----:B------:R-:W-:Y:S04]  /*1a120*/  BSSY B1, `(.L_x_74) ;  /* 0x0000008000017945 */ /* 0x000fe80003800000 */
[----:B------:R-:W-:-:S04]  /*1a130*/  FMUL R19, R19, R16 ;  /* 0x0000001013137220 */ /* 0x000fc80000400000 */
[----:B--2---:R-:W-:-:S05]  /*1a140*/  FFMA R19, R234, R2, R19 ;  /* 0x00000002ea137223 */ /* 0x004fca0000000013 */
[----:B------:R-:W-:-:S05]  /*1a150*/  F2FP.BF16.F32.PACK_AB R19, RZ, R19 ;  /* 0x00000013ff13723e */ /* 0x000fca00000010ff */
[----:B------:R2:W-:Y:S01]  /*1a160*/  @P4 STG.E.U16 desc[UR52][R12.64+0x20], R19 ;  /* 0x000020130c004986 */ /* 0x0005e2000c101534 */
[----:B------:R-:W-:-:S13]  /*1a170*/  ISETP.GT.AND P4, PT, R0, 0x80, P2 ;  /* 0x000000800000780c */ /* 0x000fda0001784270 */
[----:B--2---:R-:W-:Y:S05]  /*1a180*/  @!P4 BRA `(.L_x_75) ;  /* 0x000000000004c947 */ /* 0x004fea0003800000 */
[----:B------:R2:W5:Y:S02]  /*1a190*/  LDG.E.LTC128B.U16 R18, desc[UR52][R22.64+0x22] ;  /* 0x0000223416127981 */ /* 0x000564000c1e1520 */
.L_x_75:
[----:B------:R-:W-:Y:S05]  /*1a1a0*/  BSYNC B1 ;  /* 0x0000000000017941 */ /* 0x000fea0003800000 */
.L_x_74:
[----:B------:R0:W-:Y:S04]  /*1a1b0*/  STL [R1+0x3f0], R3 ;  /* 0x0003f00301007387 */ /* 0x0001e80000100800 */
[----:B0-----:R-:W3:Y:S04]  /*1a1c0*/  LDL.LU R3, [R1+0x364] ;  /* 0x0003640001037983 */ /* 0x001ee80000300800 */
[----:B------:R-:W4:Y:S01]  /*1a1d0*/  LDL.64 R234, [R1+0x340] ;  /* 0x0003400001ea7983 */ /* 0x000f220000100a00 */
[----:B-----5:R-:W-:-:S04]  /*1a1e0*/  IMAD.U32 R19, R18, 0x10000, RZ ;  /* 0x0001000012137824 */ /* 0x020fc800078e00ff */
[----:B------:R-:W-:-:S04]  /*1a1f0*/  FMUL R19, R19, R16 ;  /* 0x0000001013137220 */ /* 0x000fc80000400000 */
[----:B---3--:R-:W-:Y:S02]  /*1a200*/  FFMA R19, R3, R2, R19 ;  /* 0x0000000203137223 */ /* 0x008fe40000000013 */
[----:B------:R0:W5:Y:S01]  /*1a210*/  LDL.LU R3, [R1+0x3f0] ;  /* 0x0003f00001037983 */ /* 0x0001620000300800 */
[----:B------:R-:W-:Y:S02]  /*1a220*/  BSSY B1, `(.L_x_76) ;  /* 0x0000006000017945 */ /* 0x000fe40003800000 */
[----:B------:R-:W-:-:S05]  /*1a230*/  F2FP.BF16.F32.PACK_AB R19, RZ, R19 ;  /* 0x00000013ff13723e */ /* 0x000fca00000010ff */
[----:B----4-:R0:W-:Y:S01]  /*1a240*/  @P4 STG.E.U16 desc[UR52][R234.64+0x22], R19 ;  /* 0x00002213ea004986 */ /* 0x0101e2000c101534 */
[----:B------:R-:W-:-:S13]  /*1a250*/  ISETP.GT.AND P4, PT, R0, 0x88, P3 ;  /* 0x000000880000780c */ /* 0x000fda0001f84270 */
[----:B0-----:R-:W-:Y:S05]  /*1a260*/  @!P4 BRA `(.L_x_77) ;  /* 0x000000000004c947 */ /* 0x001fea0003800000 */
[----:B------:R0:W5:Y:S02]  /*1a270*/  LDG.E.LTC128B.U16 R18, desc[UR52][R20.64+0x20] ;  /* 0x0000203414127981 */ /* 0x000164000c1e1520 */
.L_x_77:
[----:B------:R-:W-:Y:S05]  /*1a280*/  BSYNC B1 ;  /* 0x0000000000017941 */ /* 0x000fea0003800000 */
.L_x_76:
        /* <DEDUP_REMOVED lines=10> */
.L_x_79:
[----:B------:R-:W-:Y:S05]  /*1a330*/  BSYNC B1 ;  /* 0x0000000000017941 */ /* 0x000fea0003800000 */
.L_x_78:
[----:B------:R4:W-:Y:S04]  /*1a340*/  STL [R1+0x3f0], R3 ;  /* 0x0003f00301007387 */ /* 0x0009e80000100800 */
[----:B----4-:R-:W4:Y:S04]  /*1a350*/  LDL.LU R3, [R1+0x36c] ;  /* 0x00036c0001037983 */ /* 0x010f280000300800 */
[----:B------:R-:W2:Y:S01]  /*1a360*/  LDL.64 R234, [R1+0x348] ;  /* 0x0003480001ea7983 */ /* 0x000ea20000100a00 */
[----:B-----5:R-:W-:-:S04]  /*1a370*/  IMAD.U32 R19, R18, 0x10000, RZ ;  /* 0x0001000012137824 */ /* 0x020fc800078e00ff */
[----:B------:R-:W-:-:S04]  /*1a380*/  FMUL R19, R19, R16 ;  /* 0x0000001013137220 */ /* 0x000fc80000400000 */
[----:B----4-:R-:W-:Y:S02]  /*1a390*/  FFMA R19, R3, R2, R19 ;  /* 0x0000000203137223 */ /* 0x010fe40000000013 */
[----:B------:R4:W5:Y:S01]  /*1a3a0*/  LDL.LU R3, [R1+0x3f0] ;  /* 0x0003f00001037983 */ /* 0x0009620000300800 */
[----:B------:R-:W-:Y:S02]  /*1a3b0*/  BSSY B1, `(.L_x_80) ;  /* 0x0000006000017945 */ /* 0x000fe40003800000 */
[----:B------:R-:W-:-:S05]  /*1a3c0*/  F2FP.BF16.F32.PACK_AB R19, RZ, R19 ;  /* 0x00000013ff13723e */ /* 0x000fca00000010ff */
[----:B--2---:R4:W-:Y:S01]  /*1a3d0*/  @P4 STG.E.U16 desc[UR52][R234.64+0x22], R19 ;  /* 0x00002213ea004986 */ /* 0x0049e2000c101534 */
[----:B------:R-:W-:-:S13]  /*1a3e0*/  ISETP.GT.AND P4, PT, R0, 0x80, P1 ;  /* 0x000000800000780c */ /* 0x000fda0000f84270 */
[----:B----4-:R-:W-:Y:S05]  /*1a3f0*/  @!P4 BRA `(.L_x_81) ;  /* 0x000000000004c947 */ /* 0x010fea0003800000 */
[----:B------:R2:W5:Y:S02]  /*1a400*/  LDG.E.LTC128B.U16 R18, desc[UR52][R22.64+0x30] ;  /* 0x0000303416127981 */ /* 0x000564000c1e1520 */
.L_x_81:
[----:B------:R-:W-:Y:S05]  /*1a410*/  BSYNC B1 ;  /* 0x0000000000017941 */ /* 0x000fea0003800000 */
.L_x_80:
[----:B------:R-:W4:Y:S01]  /*1a420*/  LDL.LU R234, [R1+0x370] ;  /* 0x0003700001ea7983 */ /* 0x000f220000300800 */
[----:B-----5:R-:W-:Y:S01]  /*1a430*/  IMAD.U32 R19, R18, 0x10000, RZ ;  /* 0x0001000012137824 */ /* 0x020fe200078e00ff */
[----:B------:R-:W-:Y:S03]  /*1a440*/  BSSY B1, `(.L_x_82) ;  /* 0x0000009000017945 */ /* 0x000fe60003800000 */
[----:B------:R-:W-:-:S04]  /*1a450*/  FMUL R19, R19, R16 ;  /* 0x0000001013137220 */ /* 0x000fc80000400000 */
[----:B----4-:R-:W-:-:S05]  /*1a460*/  FFMA R19, R234, R2, R19 ;  /* 0x00000002ea137223 */ /* 0x010fca0000000013 */
[----:B------:R-:W-:-:S05]  /*1a470*/  F2FP.BF16.F32.PACK_AB R19, RZ, R19 ;  /* 0x00000013ff13723e */ /* 0x000fca00000010ff */
[----:B------:R4:W-:Y:S01]  /*1a480*/  @P4 STG.E.U16 desc[UR52][R12.64+0x30], R19 ;  /* 0x000030130c004986 */ /* 0x0009e2000c101534 */
[----:B------:R-:W-:Y:S02]  /*1a490*/  ISETP.GT.AND P4, PT, R0, 0x80, P0 ;  /* 0x000000800000780c */ /* 0x000fe40000784270 */
[----:B----4-:R-:W-:-:S11]  /*1a4a0*/  PRMT R12, R18, 0x7610, R12 ;  /* 0x00007610120c7816 */ /* 0x010fd6000000000c */
[----:B------:R-:W-:Y:S05]  /*1a4b0*/  @!P4 BRA `(.L_x_83) ;  /* 0x000000000004c947 */ /* 0x000fea0003800000 */
[----:B------:R4:W5:Y:S02]  /*1a4c0*/  LDG.E.LTC128B.U16 R12, desc[UR52][R22.64+0x32] ;  /* 0x00003234160c7981 */ /* 0x000964000c1e1520 */
.L_x_83:
[----:B------:R-:W-:Y:S05]  /*1a4d0*/  BSYNC B1 ;  /* 0x0000000000017941 */ /* 0x000fea0003800000 */
.L_x_82:
[----:B------:R-:W2:Y:S04]  /*1a4e0*/  LDL.LU R235, [R1+0x374] ;  /* 0x0003740001eb7983 */ /* 0x000ea80000300800 */
[----:B------:R-:W3:Y:S01]  /*1a4f0*/  LDL.64 R18, [R1+0x340] ;  /* 0x0003400001127983 */ /* 0x000ee20000100a00 */
[C---:B-----5:R-:W-:Y:S01]  /*1a500*/  IMAD.U32 R13, R12.reuse, 0x10000, RZ ;  /* 0x000100000c0d7824 */ /* 0x060fe200078e00ff */
[----:B------:R-:W-:Y:S01]  /*1a510*/  BSSY B1, `(.L_x_84) ;  /* 0x0000009000017945 */ /* 0x000fe20003800000 */
[----:B------:R-:W-:Y:S02]  /*1a520*/  PRMT R234, R12, 0x7610, R234 ;  /* 0x000076100cea7816 */ /* 0x000fe400000000ea */
[----:B------:R-:W-:-:S04]  /*1a530*/  FMUL R13, R13, R16 ;  /* 0x000000100d0d7220 */ /* 0x000fc80000400000 */
[----:B--2---:R-:W-:-:S05]  /*1a540*/  FFMA R13, R235, R2, R13 ;  /* 0x00000002eb0d7223 */ /* 0x004fca000000000d */
[----:B------:R-:W-:-:S05]  /*1a550*/  F2FP.BF16.F32.PACK_AB R13, RZ, R13 ;  /* 0x0000000dff0d723e */ /* 0x000fca00000010ff */
[----:B---3--:R2:W-:Y:S01]  /*1a560*/  @P4 STG.E.U16 desc[UR52][R18.64+0x32], R13 ;  /* 0x0000320d12004986 */ /* 0x0085e2000c101534 */
[----:B------:R-:W-:-:S13]  /*1a570*/  ISETP.GT.AND P4, PT, R0, 0x88, P1 ;  /* 0x000000880000780c */ /* 0x000fda0000f84270 */
[----:B--2---:R-:W-:Y:S05]  /*1a580*/  @!P4 BRA `(.L_x_85) ;  /* 0x000000000004c947 */ /* 0x004fea0003800000 */
[----:B------:R2:W5:Y:S02]  /*1a590*/  LDG.E.LTC128B.U16 R234, desc[UR52][R20.64+0x30] ;  /* 0x0000303414ea7981 */ /* 0x000564000c1e1520 */
.L_x_85:
[----:B------:R-:W-:Y:S05]  /*1a5a0*/  BSYNC B1 ;  /* 0x0000000000017941 */ /* 0x000fea0003800000 */
.L_x_84:
[----:B------:R-:W3:Y:S04]  /*1a5b0*/  LDL.LU R18, [R1+0x378] ;  /* 0x0003780001127983 */ /* 0x000ee80000300800 */
[----:B------:R-:W4:Y:S01]  /*1a5c0*/  LDL R13, [R1+0x3e0] ;  /* 0x0003e000010d7983 */ /* 0x000f220000100800 */
[----:B-----5:R-:W-:-:S05]  /*1a5d0*/  SHF.L.U32 R12, R234, 0x10, RZ ;  /* 0x00000010ea0c7819 */ /* 0x020fca00000006ff */
[----:B------:R-:W-:-:S04]  /*1a5e0*/  FMUL R12, R12, R16 ;  /* 0x000000100c0c7220 */ /* 0x000fc80000400000 */
[----:B---3--:R-:W-:-:S05]  /*1a5f0*/  FFMA R12, R18, R2, R12 ;  /* 0x00000002120c7223 */ /* 0x008fca000000000c */
[----:B------:R-:W-:-:S05]  /*1a600*/  F2FP.BF16.F32.PACK_AB R12, RZ, R12 ;  /* 0x0000000cff0c723e */ /* 0x000fca00000010ff */
[----:B------:R4:W-:Y:S02]  /*1a610*/  @P4 STG.E.U16 desc[UR52][R14.64+0x30], R12 ;  /* 0x0000300c0e004986 */ /* 0x0009e4000c101534 */
[----:B----4-:R-:W-:-:S05]  /*1a620*/  IADD3 R15, P4, R13, 0x100, RZ ;  /* 0x000001000d0f7810 */ /* 0x010fca0007f9e0ff */
[----:B------:R-:W-:-:S04]  /*1a630*/  IMAD.X R12, RZ, RZ, UR7, P4 ;  /* 0x00000007ff0c7e24 */ /* 0x000fc8000a0e06ff */
[----:B------:R-:W-:-:S04]  /*1a640*/  IMAD R12, R12, R8, RZ ;  /* 0x000000080c0c7224 */ /* 0x000fc800078e02ff */
[C---:B------:R-:W-:Y:S02]  /*1a650*/  IMAD R18, R15.reuse, R9, R12 ;  /* 0x000000090f127224 */ /* 0x040fe400078e020c */
[----:B------:R-:W3:Y:S01]  /*1a660*/  LDL.64 R12, [R1+0x3c8] ;  /* 0x0003c800010c7983 */ /* 0x000ee20000100a00 */
[----:B------:R-:W-:Y:S01]  /*1a670*/  BSSY B1, `(.L_x_86) ;  /* 0x000000a000017945 */ /* 0x000fe20003800000 */
[----:B------:R-:W-:Y:S02]  /*1a680*/  PRMT R14, R234, 0x7610, R14 ;  /* 0x00007610ea0e7816 */ /* 0x000fe4000000000e */
[----:B------:R4:W-:Y:S01]  /*1a690*/  STL [R1+0x350], R18 ;  /* 0x0003501201007387 */ /* 0x0009e20000100800 */
[----:B---3--:R-:W-:-:S04]  /*1a6a0*/  IMAD.WIDE.U32 R12, R15, R8, R12 ;  /* 0x000000080f0c7225 */ /* 0x008fc800078e000c */
[----:B------:R-:W-:Y:S01]  /*1a6b0*/  IMAD.IADD R13, R13, 0x1, R18 ;  /* 0x000000010d0d7824 */ /* 0x000fe200078e0212 */
[----:B----4-:R-:W-:-:S04]  /*1a6c0*/  LEA R18, P4, R12, R6, 0x1 ;  /* 0x000000060c127211 */ /* 0x010fc800078808ff */
[----:B------:R-:W-:Y:S02]  /*1a6d0*/  LEA.HI.X R19, R12, R7, R13, 0x1, P4 ;  /* 0x000000070c137211 */ /* 0x000fe400020f0c0d */
[----:B------:R-:W-:-:S13]  /*1a6e0*/  ISETP.GT.AND P4, PT, R0, 0x88, P0 ;  /* 0x000000880000780c */ /* 0x000fda0000784270 */
[----:B------:R-:W-:Y:S05]  /*1a6f0*/  @!P4 BRA `(.L_x_87) ;  /* 0x000000000004c947 */ /* 0x000fea0003800000 */
[----:B------:R3:W5:Y:S02]  /*1a700*/  LDG.E.LTC128B.U16 R14, desc[UR52][R20.64+0x32] ;  /* 0x00003234140e7981 */ /* 0x000764000c1e1520 */
.L_x_87:
[----:B------:R-:W-:Y:S05]  /*1a710*/  BSYNC B1 ;  /* 0x0000000000017941 */ /* 0x000fea0003800000 */
.L_x_86:
[----:B------:R4:W-:Y:S04]  /*1a720*/  STL [R1+0x410], R9 ;  /* 0x0004100901007387 */ /* 0x0009e80000100800 */
[----:B----4-:R-:W4:Y:S04]  /*1a730*/  LDL.LU R9, [R1+0x37c] ;  /* 0x00037c0001097983 */ /* 0x010f280000300800 */
[----:B------:R-:W4:Y:S04]  /*1a740*/  LDL.64 R234, [R1+0x348] ;  /* 0x0003480001ea7983 */ /* 0x000f280000100a00 */
[----:B------:R0:W-:Y:S04]  /*1a750*/  STL.64 [R1+0x408], R22 ;  /* 0x0004081601007387 */ /* 0x0001e80000100a00 */
[----:B0-----:R-:W4:Y:S01]  /*1a760*/  LDL.64 R22, [R1+0x3c0] ;  /* 0x0003c00001167983 */ /* 0x001f220000100a00 */
[----:B-----5:R-:W-:Y:S01]  /*1a770*/  IMAD.U32 R12, R14, 0x10000, RZ ;  /* 0x000100000e0c7824 */ /* 0x020fe200078e00ff */
[----:B------:R-:W-:-:S02]  /*1a780*/  USHF.L.U64.HI UR4, UR8, 0x9, UR9 ;  /* 0x0000000908047899 */ /* 0x000fc40008010209 */
[----:B------:R-:W4:Y:S01]  /*1a790*/  LDL.LU R13, [R1+0x300] ;  /* 0x00030000010d7983 */ /* 0x000f220000300800 */
[----:B------:R-:W-:-:S03]  /*1a7a0*/  FMUL R12, R12, R16 ;  /* 0x000000100c0c7220 */ /* 0x000fc60000400000 */
[----:B------:R2:W-:Y:S04]  /*1a7b0*/  STL.64 [R1+0x400], R20 ;  /* 0x0004001401007387 */ /* 0x0005e80000100a00 */
[----:B--23--:R-:W2:Y:S04]  /*1a7c0*/  LDL.64 R20, [R1+0x3d8] ;  /* 0x0003d80001147983 */ /* 0x00cea80000100a00 */
[----:B------:R0:W-:Y:S04]  /*1a7d0*/  STL [R1+0x3f8], R3 ;  /* 0x0003f80301007387 */ /* 0x0001e80000100800 */
[----:B0-----:R-:W3:Y:S04]  /*1a7e0*/  LDL.LU R3, [R1+0x350] ;  /* 0x0003500001037983 */ /* 0x001ee80000300800 */
[----:B------:R0:W-:Y:S04]  /*1a7f0*/  STL.64 [R1+0x3f0], R4 ;  /* 0x0003f00401007387 */ /* 0x0001e80000100a00 */
[----:B0-----:R-:W2:Y:S01]  /*1a800*/  LDL.64 R4, [R1+0x3c8] ;  /* 0x0003c80001047983 */ /* 0x001ea20000100a00 */
[----:B----4-:R-:W-:-:S03]  /*1a810*/  FFMA R12, R9, R2, R12 ;  /* 0x00000002090c7223 */ /* 0x010fc6000000000c */
[----:B------:R0:W5:Y:S02]  /*1a820*/  LDL.LU R9, [R1+0x410] ;  /* 0x0004100001097983 */ /* 0x0001640000300800 */
[----:B------:R-:W-:-:S05]  /*1a830*/  F2FP.BF16.F32.PACK_AB R12, RZ, R12 ;  /* 0x0000000cff0c723e */ /* 0x000fca00000010ff */
[----:B------:R4:W-:Y:S02]  /*1a840*/  @P4 STG.E.U16 desc[UR52][R234.64+0x32], R12 ;  /* 0x0000320cea004986 */ /* 0x0009e4000c101534 */
[----:B----4-:R-:W-:-:S05]  /*1a850*/  IMAD.U32 R234, RZ, RZ, UR8 ;  /* 0x00000008ffea7e24 */ /* 0x010fca000f8e00ff */
[----:B------:R-:W-:-:S04]  /*1a860*/  LEA R234, P4, R234, R22, 0x9 ;  /* 0x00000016eaea7211 */ /* 0x000fc800078848ff */
[----:B------:R-:W-:Y:S02]  /*1a870*/  IADD3.X R235, R23, UR4, RZ, P4, !PT ;  /* 0x0000000417eb7c10 */ /* 0x000fe4000a7fe4ff */
[----:B------:R-:W-:Y:S01]  /*1a880*/  ISETP.GT.AND P4, PT, R0, 0x100, P5 ;  /* 0x000001000000780c */ /* 0x000fe20002f84270 */
[----:B------:R0:W5:-:S12]  /*1a890*/  LDL.LU.64 R22, [R1+0x408] ;  /* 0x0004080001167983 */ /* 0x0001580000300a00 */
[----:B------:R-:W4:Y:S04]  /*1a8a0*/  @P4 LDG.E.LTC128B.U16 R14, desc[UR52][R18.64] ;  /* 0x00000034120e4981 */ /* 0x000f28000c1e1520 */
[----:B------:R-:W2:Y:S04]  /*1a8b0*/  LDL R18, [R1+0x3d0] ;  /* 0x0003d00001127983 */ /* 0x000ea80000100800 */
[----:B------:R-:W2:Y:S01]  /*1a8c0*/  LDL R19, [R1+0x3d4] ;  /* 0x0003d40001137983 */ /* 0x000ea20000100800 */
[----:B----4-:R-:W-:-:S04]  /*1a8d0*/  IMAD.U32 R12, R14, 0x10000, RZ ;  /* 0x000100000e0c7824 */ /* 0x010fc800078e00ff */
[----:B------:R-:W-:-:S04]  /*1a8e0*/  FMUL R12, R12, R16 ;  /* 0x000000100c0c7220 */ /* 0x000fc80000400000 */
[----:B------:R-:W-:-:S05]  /*1a8f0*/  FFMA R12, R13, R2, R12 ;  /* 0x000000020d0c7223 */ /* 0x000fca000000000c */
[----:B------:R-:W-:-:S05]  /*1a900*/  F2FP.BF16.F32.PACK_AB R12, RZ, R12 ;  /* 0x0000000cff0c723e */ /* 0x000fca00000010ff */
[----:B------:R4:W-:Y:S02]  /*1a910*/  @P4 STG.E.U16 desc[UR52][R234.64], R12 ;  /* 0x0000000cea004986 */ /* 0x0009e4000c101534 */
[----:B----4-:R-:W-:-:S05]  /*1a920*/  IMAD.WIDE.U32 R12, R15, R8, R10 ;  /* 0x000000080f0c7225 */ /* 0x010fca00078e000a */
[----:B---3--:R-:W-:-:S03]  /*1a930*/  IADD3 R13, R3, R13, RZ ;  /* 0x0000000d030d7210 */ /* 0x008fc60007ffe0ff */
[----:B--2---:R-:W-:-:S04]  /*1a940*/  IMAD.WIDE.U32 R12, R18, UR42, R12 ;  /* 0x0000002a120c7c25 */ /* 0x004fc8000f8e000c */
[----:B------:R-:W-:Y:S01]  /*1a950*/  IMAD.IADD R13, R19, 0x1, R13 ;  /* 0x00000001130d7824 */ /* 0x000fe200078e020d */
[----:B------:R-:W-:-:S04]  /*1a960*/  LEA R18, P4, R12, R6, 0x1 ;  /* 0x000000060c127211 */ /* 0x000fc800078808ff */
[----:B------:R-:W-:Y:S02]  /*1a970*/  LEA.HI.X R19, R12, R7, R13, 0x1, P4 ;  /* 0x000000070c137211 */ /* 0x000fe400020f0c0d */
[----:B------:R-:W2:Y:S02]  /*1a980*/  LDL.64 R12, [R1+0x380] ;  /* 0x00038000010c7983 */ /* 0x000ea40000100a00 */
[----:B--2---:R-:W-:-:S04]  /*1a990*/  IMAD.WIDE.U32 R12, R15, R8, R12 ;  /* 0x000000080f0c7225 */ /* 0x004fc800078e000c */
[----:B------:R-:W-:Y:S01]  /*1a9a0*/  IMAD.IADD R3, R3, 0x1, R13 ;  /* 0x0000000103037824 */ /* 0x000fe200078e020d */
[----:B------:R-:W-:Y:S02]  /*1a9b0*/  IADD3 R15, P4, R20, R12, RZ ;  /* 0x0000000c140f7210 */ /* 0x000fe40007f9e0ff */
[----:B------:R0:W5:Y:S04]  /*1a9c0*/  LDL.LU.64 R20, [R1+0x400] ;  /* 0x0004000001147983 */ /* 0x0001680000300a00 */
[----:B------:R2:W-:Y:S02]  /*1a9d0*/  STL [R1+0x360], R3 ;  /* 0x0003600301007387 */ /* 0x0005e40000100800 */
[----:B--2---:R-:W-:Y:S01]  /*1a9e0*/  IMAD.X R3, R3, 0x1, R5, P4 ;  /* 0x0000000103037824 */ /* 0x004fe200020e0605 */
[----:B------:R-:W-:-:S04]  /*1a9f0*/  LEA R4, P4, R15, R6, 0x1 ;  /* 0x000000060f047211 */ /* 0x000fc800078808ff */
[----:B------:R-:W-:Y:S02]  /*1aa00*/  LEA.HI.X R5, R15, R7, R3, 0x1, P4 ;  /* 0x000000070f057211 */ /* 0x000fe400020f0c03 */
[----:B------:R0:W5:Y:S04]  /*1aa10*/  LDL.LU R3, [R1+0x3f8] ;  /* 0x0003f80001037983 */ /* 0x0001680000300800 */
[----:B------:R2:W-:Y:S04]  /*1aa20*/  STL.64 [R1+0x358], R4 ;  /* 0x0003580401007387 */ /* 0x0005e80000100a00 */
[----:B--2---:R0:W5:Y:S01]  /*1aa30*/  LDL.LU.64 R4, [R1+0x3f0] ;  /* 0x0003f00001047983 */ /* 0x0041620000300a00 */
[----:B------:R-:W-:Y:S01]  /*1aa40*/  LOP3.LUT P4, RZ, R17, 0x4, RZ, 0xc0, !PT ;  /* 0x0000000411ff7812 */ /* 0x000fe2000788c0ff */
[----:B------:R-:W-:Y:S03]  /*1aa50*/  BSSY B1, `(.L_x_88) ;  /* 0x0000004000017945 */ /* 0x000fe60003800000 */
[----:B------:R-:W-:-:S13]  /*1aa60*/  ISETP.GT.AND P4, PT, R0, 0x100, P4 ;  /* 0x000001000000780c */ /* 0x000fda0002784270 */
[----:B0-----:R-:W-:Y:S05]  /*1aa70*/  @!P4 BRA `(.L_x_89) ;  /* 0x000000000004c947 */ /* 0x001fea0003800000 */
[----:B------:R0:W5:Y:S02]  /*1aa80*/  LDG.E.LTC128B.U16 R14, desc[UR52][R18.64+0x2] ;  /* 0x00000234120e7981 */ /* 0x000164000c1e1520 */
.L_x_89:
[----:B------:R-:W-:Y:S05]  /*1aa90*/  BSYNC B1 ;  /* 0x0000000000017941 */ /* 0x000fea0003800000 */
.L_x_88:
[----:B-----5:R2:W-:Y:S04]  /*1aaa0*/  STL.64 [R1+0x3f0], R4 ;  /* 0x0003f00401007387 */ /* 0x0205e80000100a00 */
[----:B--2---:R-:W2:Y:S01]  /*1aab0*/  LDL.LU R5, [R1+0x304] ;  /* 0x0003040001057983 */ /* 0x004ea20000300800 */
[----:B------:R-:W-:-:S04]  /*1aac0*/  IMAD.U32 R15, R14, 0x10000, RZ ;  /* 0x000100000e0f7824 */ /* 0x000fc800078e00ff */
[----:B------:R-:W-:-:S04]  /*1aad0*/  FMUL R15, R15, R16 ;  /* 0x000000100f0f7220 */ /* 0x000fc80000400000 */
[----:B--2---:R-:W-:Y:S01]  /*1aae0*/  FFMA R15, R5, R2, R15 ;  /* 0x00000002050f7223 */ /* 0x004fe2000000000f */
[----:B------:R-:W-:-:S04]  /*1aaf0*/  IMAD.U32 R5, RZ, RZ, UR8 ;  /* 0x00000008ff057e24 */ /* 0x000fc8000f8e00ff */
[----:B------:R-:W-:Y:S02]  /*1ab00*/  F2FP.BF16.F32.PACK_AB R15, RZ, R15 ;  /* 0x0000000fff0f723e */ /* 0x000fe400000010ff */
[----:B------:R-:W-:-:S03]  /*1ab10*/  SHF.L.U32 R5, R5, 0x4, RZ ;  /* 0x0000000405057819 */ /* 0x000fc600000006ff */
[----:B------:R2:W-:Y:S04]  /*1ab20*/  @P4 STG.E.U16 desc[UR52][R234.64+0x2], R15 ;  /* 0x0000020fea004986 */ /* 0x0005e8000c101534 */
[----:B--2---:R-:W2:Y:S01]  /*1ab30*/  LDL R15, [R1+0x3e4] ;  /* 0x0003e400010f7983 */ /* 0x004ea20000100800 */
[----:B------:R-:W-:Y:S01]  /*1ab40*/  IADD3 R4, P4, R234, R5, RZ ;  /* 0x00000005ea047210 */ /* 0x000fe20007f9e0ff */
[----:B------:R-:W-:Y:S04]  /*1ab50*/  BSSY B1, `(.L_x_90) ;  /* 0x000000a000017945 */ /* 0x000fe80003800000 */
[----:B--2---:R-:W-:-:S05]  /*1ab60*/  IMAD.X R5, R235, 0x1, R15, P4 ;  /* 0x00000001eb057824 */ /* 0x004fca00020e060f */
[----:B------:R2:W-:Y:S01]  /*1ab70*/  STL.64 [R1+0x350], R4 ;  /* 0x0003500401007387 */ /* 0x0005e20000100a00 */
[----:B------:R-:W-:-:S03]  /*1ab80*/  ISETP.GT.AND P4, PT, R0, 0x108, P5 ;  /* 0x000001080000780c */ /* 0x000fc60002f84270 */
[----:B--2---:R2:W5:Y:S04]  /*1ab90*/  LDL.LU.64 R4, [R1+0x3f0] ;  /* 0x0003f00001047983 */ /* 0x0045680000300a00 */
[----:B------:R2:W-:Y:S06]  /*1aba0*/  STL.S16 [R1+0x300], R14 ;  /* 0x0003000e01007387 */ /* 0x0005ec0000100600 */
[----:B------:R-:W-:Y:S05]  /*1abb0*/  @!P4 BRA `(.L_x_91) ;  /* 0x00000000000cc947 */ /* 0x000fea0003800000 */
[----:B--2---:R-:W2:Y:S04]  /*1abc0*/  LDL.LU.64 R14, [R1+0x358] ;  /* 0x00035800010e7983 */ /* 0x004ea80000300a00 */
[----:B--2---:R-:W2:Y:S04]  /*1abd0*/  LDG.E.LTC128B.U16 R14, desc[UR52][R14.64] ;  /* 0x000000340e0e7981 */ /* 0x004ea8000c1e1520 */
[----:B--2---:R3:W-:Y:S02]  /*1abe0*/  STL [R1+0x300], R14 ;  /* 0x0003000e01007387 */ /* 0x0047e40000100800 */
.L_x_91:
[----:B------:R-:W-:Y:S05]  /*1abf0*/  BSYNC B1 ;  /* 0x0000000000017941 */ /* 0x000fea0003800000 */
.L_x_90:
[----:B-----5:R4:W-:Y:S04]  /*1ac00*/  STL [R1+0x400], R5 ;  /* 0x0004000501007387 */ /* 0x0209e80000100800 */
[----:B----4-:R-:W4:Y:S04]  /*1ac10*/  LDL.LU R5, [R1+0x308] ;  /* 0x0003080001057983 */ /* 0x010f280000300800 */
[----:B------:R0:W-:Y:S04]  /*1ac20*/  STL.64 [R1+0x3f8], R8 ;  /* 0x0003f80801007387 */ /* 0x0001e80000100a00 */
[----:B------:R-:W4:Y:S04]  /*1ac30*/  LDL R15, [R1+0x3d0] ;  /* 0x0003d000010f7983 */ /* 0x000f280000100800 */
[----:B--23--:R-:W2:Y:S04]  /*1ac40*/  LDL R14, [R1+0x3d4] ;  /* 0x0003d400010e7983 */ /* 0x00cea80000100800 */
[----:B0-----:R-:W3:Y:S04]  /*1ac50*/  LDL.64 R8, [R1+0x350] ;  /* 0x0003500001087983 */ /* 0x001ee80000100a00 */
[----:B------:R0:W-:Y:S04]  /*1ac60*/  STL [R1+0x3f4], R4 ;  /* 0x0003f40401007387 */ /* 0x0001e80000100800 */
[----:B0-----:R-:W4:Y:S04]  /*1ac70*/  LDL.LU R4, [R1+0x300] ;  /* 0x0003000001047983 */ /* 0x001f280000300800 */
[----:B------:R-:W-:Y:S01]  /*1ac80*/  STL [R1+0x3f0], R3 ;  /* 0x0003f00301007387 */ /* 0x000fe20000100800 */
[----:B----4-:R-:W-:-:S04]  /*1ac90*/  IMAD.U32 R13, R4, 0x10000, RZ ;  /* 0x00010000040d7824 */ /* 0x010fc800078e00ff */
[----:B------:R-:W-:-:S04]  /*1aca0*/  FMUL R13, R13, R16 ;  /* 0x000000100d0d7220 */ /* 0x000fc80000400000 */
[----:B------:R-:W-:Y:S02]  /*1acb0*/  FFMA R13, R5, R2, R13 ;  /* 0x00000002050d7223 */ /* 0x000fe4000000000d */
[----:B------:R0:W5:Y:S03]  /*1acc0*/  LDL.LU R5, [R1+0x400] ;  /* 0x0004000001057983 */ /* 0x0001660000300800 */
[----:B------:R-:W-:-:S05]  /*1acd0*/  F2FP.BF16.F32.PACK_AB R13, RZ, R13 ;  /* 0x0000000dff0d723e */ /* 0x000fca00000010ff */
[----:B---3--:R3:W-:Y:S04]  /*1ace0*/  @P4 STG.E.U16 desc[UR52][R8.64], R13 ;  /* 0x0000000d08004986 */ /* 0x0087e8000c101534 */
[----:B---3--:R0:W5:Y:S04]  /*1acf0*/  LDL.LU.64 R8, [R1+0x3f8] ;  /* 0x0003f80001087983 */ /* 0x0081680000300a00 */
[----:B------:R-:W3:Y:S01]  /*1ad00*/  LDL.LU R13, [R1+0x360] ;  /* 0x00036000010d7983 */ /* 0x000ee20000300800 */
[----:B------:R-:W-:Y:S02]  /*1ad10*/  IADD3 R12, P4, R10, R12, RZ ;  /* 0x0000000c0a0c7210 */ /* 0x000fe40007f9e0ff */
[----:B------:R-:W-:-:S03]  /*1ad20*/  PRMT R3, R4, 0x7610, R3 ;  /* 0x0000761004037816 */ /* 0x000fc60000000003 */
[----:B---3--:R-:W-:Y:S02]  /*1ad30*/  IMAD.X R13, R11, 0x1, R13, P4 ;  /* 0x000000010b0d7824 */ /* 0x008fe400020e060d */
[----:B------:R-:W-:-:S04]  /*1ad40*/  IMAD.WIDE.U32 R12, R15, UR42, R12 ;  /* 0x0000002a0f0c7c25 */ /* 0x000fc8000f8e000c */
[----:B--2---:R-:W-:Y:S01]  /*1ad50*/  IMAD.IADD R13, R14, 0x1, R13 ;  /* 0x000000010e0d7824 */ /* 0x004fe200078e020d */
[----:B------:R-:W-:-:S04]  /*1ad60*/  LEA R14, P4, R12, R6, 0x1 ;  /* 0x000000060c0e7211 */ /* 0x000fc800078808ff */
[----:B------:R-:W-:Y:S01]  /*1ad70*/  LEA.HI.X R15, R12, R7, R13, 0x1, P4 ;  /* 0x000000070c0f7211 */ /* 0x000fe200020f0c0d */
[----:B------:R-:W-:-:S05]  /*1ad80*/  IMAD.U32 R13, RZ, RZ, UR8 ;  /* 0x00000008ff0d7e24 */ /* 0x000fca000f8e00ff */
[----:B------:R-:W-:-:S04]  /*1ad90*/  SHF.L.U32 R13, R13, 0x4, RZ ;  /* 0x000000040d0d7819 */ /* 0x000fc800000006ff */
[----:B------:R-:W-:Y:S02]  /*1ada0*/  IADD3 R12, P4, R13, R234, RZ ;  /* 0x000000ea0d0c7210 */ /* 0x000fe40007f9e0ff */
[----:B------:R-:W2:Y:S04]  /*1adb0*/  LDL R13, [R1+0x3e4] ;  /* 0x0003e400010d7983 */ /* 0x000ea80000100800 */
[----:B------:R0:W5:Y:S04]  /*1adc0*/  LDL.LU R4, [R1+0x3f4] ;  /* 0x0003f40001047983 */ /* 0x0001680000300800 */
[----:B------:R3:W-:Y:S04]  /*1add0*/  STL.S16 [R1+0x300], R3 ;  /* 0x0003000301007387 */ /* 0x0007e80000100600 */
[----:B---3--:R0:W5:Y:S01]  /*1ade0*/  LDL.LU R3, [R1+0x3f0] ;  /* 0x0003f00001037983 */ /* 0x0081620000300800 */
[----:B------:R-:W-:Y:S01]  /*1adf0*/  BSSY B1, `(.L_x_92) ;  /* 0x0000009000017945 */ /* 0x000fe20003800000 */
[----:B--2---:R-:W-:Y:S01]  /*1ae00*/  IMAD.X R13, R13, 0x1, R235, P4 ;  /* 0x000000010d0d7824 */ /* 0x004fe200020e06eb */
[----:B------:R-:W-:-:S04]  /*1ae10*/  LOP3.LUT P4, RZ, R17, 0x4, RZ, 0xc0, !PT ;  /* 0x0000000411ff7812 */ /* 0x000fc8000788c0ff */
[----:B------:R-:W-:-:S13]  /*1ae20*/  ISETP.GT.AND P4, PT, R0, 0x108, P4 ;  /* 0x000001080000780c */ /* 0x000fda0002784270 */
[----:B0-----:R-:W-:Y:S05]  /*1ae30*/  @!P4 BRA `(.L_x_93) ;  /* 0x000000000010c947 */ /* 0x001fea0003800000 */
[----:B------:R0:W-:Y:S04]  /*1ae40*/  STL [R1+0x3f0], R0 ;  /* 0x0003f00001007387 */ /* 0x0001e80000100800 */
[----:B0-----:R-:W2:Y:S04]  /*1ae50*/  LDG.E.LTC128B.U16 R0, desc[UR52][R14.64+0x2] ;  /* 0x000002340e007981 */ /* 0x001ea8000c1e1520 */
[----:B--2---:R0:W-:Y:S04]  /*1ae60*/  STL [R1+0x300], R0 ;  /* 0x0003000001007387 */ /* 0x0041e80000100800 */
[----:B0-----:R0:W5:Y:S02]  /*1ae70*/  LDL.LU R0, [R1+0x3f0] ;  /* 0x0003f00001007983 */ /* 0x0011640000300800 */
.L_x_93:
[----:B------:R-:W-:Y:S05]  /*1ae80*/  BSYNC B1 ;  /* 0x0000000000017941 */ /* 0x000fea0003800000 */
.L_x_92:
[----:B-----5:R-:W-:Y:S04]  /*1ae90*/  STL [R1+0x408], R9 ;  /* 0x0004080901007387 */ /* 0x020fe80000100800 */
[----:B------:R2:W-:Y:S04]  /*1aea0*/  STL [R1+0x404], R8 ;  /* 0x0004040801007387 */ /* 0x0005e80000100800 */
[----:B--2---:R-:W2:Y:S04]  /*1aeb0*/  LDL.LU R8, [R1+0x30c] ;  /* 0x00030c0001087983 */ /* 0x004ea80000300800 */
[----:B------:R-:W-:Y:S04]  /*1aec0*/  STL [R1+0x400], R7 ;  /* 0x0004000701007387 */ /* 0x000fe80000100800 */
[----:B------:R-:W-:Y:S04]  /*1aed0*/  STL [R1+0x3fc], R6 ;  /* 0x0003fc0601007387 */ /* 0x000fe80000100800 */
[----:B------:R-:W-:Y:S04]  /*1aee0*/  STL [R1+0x3f8], R5 ;  /* 0x0003f80501007387 */ /* 0x000fe80000100800 */
[----:B------:R3:W-:Y:S04]  /*1aef0*/  STL [R1+0x3f4], R4 ;  /* 0x0003f40401007387 */ /* 0x0007e80000100800 */
[----:B---3--:R-:W3:Y:S04]  /*1af00*/  LDL.LU R4, [R1+0x300] ;  /* 0x0003000001047983 */ /* 0x008ee80000300800 */
[----:B------:R4:W-:Y:S01]  /*1af10*/  STL [R1+0x3f0], R3 ;  /* 0x0003f00301007387 */ /* 0x0009e20000100800 */
[----:B---3--:R-:W-:-:S04]  /*1af20*/  IMAD.U32 R9, R4, 0x10000, RZ ;  /* 0x0001000004097824 */ /* 0x008fc800078e00ff */
[----:B------:R-:W-:-:S04]  /*1af30*/  FMUL R9, R9, R16 ;  /* 0x0000001009097220 */ /* 0x000fc80000400000 */
[----:B--2---:R-:W-:Y:S01]  /*1af40*/  FFMA R8, R8, R2, R9 ;  /* 0x0000000208087223 */ /* 0x004fe20000000009 */
[----:B----4-:R-:W-:Y:S01]  /*1af50*/  PRMT R3, R4, 0x7610, R3 ;  /* 0x0000761004037816 */ /* 0x010fe20000000003 */
[----:B------:R2:W5:Y:S03]  /*1af60*/  LDL.LU R9, [R1+0x408] ;  /* 0x0004080001097983 */ /* 0x0005660000300800 */
[----:B------:R-:W-:Y:S02]  /*1af70*/  F2FP.BF16.F32.PACK_AB R7, RZ, R8 ;  /* 0x00000008ff07723e */ /* 0x000fe400000010ff */
[----:B------:R2:W5:Y:S02]  /*1af80*/  LDL.LU R8, [R1+0x404] ;  /* 0x0004040001087983 */ /* 0x0005640000300800 */
[----:B------:R-:W-:Y:S02]  /*1af90*/  PRMT R6, R7, 0x7610, R6 ;  /* 0x0000761007067816 */ /* 0x000fe40000000006 */
[----:B------:R2:W5:Y:S02]  /*1afa0*/  LDL.LU R7, [R1+0x400] ;  /* 0x0004000001077983 */ /* 0x0005640000300800 */
[----:B------:R-:W-:-:S02]  /*1afb0*/  PRMT R5, R6, 0x7610, R5 ;  /* 0x0000761006057816 */ /* 0x000fc40000000005 */
[----:B------:R2:W5:Y:S04]  /*1afc0*/  LDL.LU R6, [R1+0x3fc] ;  /* 0x0003fc0001067983 */ /* 0x0005680000300800 */
[----:B------:R3:W-:Y:S04]  /*1afd0*/  @P4 STG.E.U16 desc[UR52][R12.64+0x2], R5 ;  /* 0x000002050c004986 */ /* 0x0007e8000c101534 */
[----:B---3--:R2:W5:Y:S01]  /*1afe0*/  LDL.LU R5, [R1+0x3f8] ;  /* 0x0003f80001057983 */ /* 0x0085620000300800 */
[----:B------:R-:W-:-:S03]  /*1aff0*/  LOP3.LUT P4, RZ, R17, 0x2, RZ, 0xc0, !PT ;  /* 0x0000000211ff7812 */ /* 0x000fc6000788c0ff */
[----:B------:R2:W5:Y:S04]  /*1b000*/  LDL.LU R4, [R1+0x3f4] ;  /* 0x0003f40001047983 */ /* 0x0005680000300800 */
[----:B------:R3:W-:Y:S04]  /*1b010*/  STL.S16 [R1+0x300], R3 ;  /* 0x0003000301007387 */ /* 0x0007e80000100600 */
[----:B---3--:R2:W5:Y:S01]  /*1b020*/  LDL.LU R3, [R1+0x3f0] ;  /* 0x0003f00001037983 */ /* 0x0085620000300800 */
[----:B------:R-:W-:Y:S01]  /*1b030*/  ISETP.GT.AND P4, PT, R0, 0x100, P4 ;  /* 0x000001000000780c */ /* 0x000fe20002784270 */
[----:B------:R-:W-:-:S12]  /*1b040*/  BSSY B1, `(.L_x_94) ;  /* 0x0000006000017945 */ /* 0x000fd80003800000 */
[----:B--2---:R-:W-:Y:S05]  /*1b050*/  @!P4 BRA `(.L_x_95) ;  /* 0x000000000010c947 */ /* 0x004fea0003800000 */
[----:B------:R2:W-:Y:S04]  /*1b060*/  STL [R1+0x3f0], R0 ;  /* 0x0003f00001007387 */ /* 0x0005e80000100800 */
[----:B--2---:R-:W2:Y:S04]  /*1b070*/  LDG.E.LTC128B.U16 R0, desc[UR52][R18.64+0x10] ;  /* 0x0000103412007981 */ /* 0x004ea8000c1e1520 */
[----:B--2---:R2:W-:Y:S04]  /*1b080*/  STL [R1+0x300], R0 ;  /* 0x0003000001007387 */ /* 0x0045e80000100800 */
[----:B--2---:R2:W5:Y:S02]  /*1b090*/  LDL.LU R0, [R1+0x3f0] ;  /* 0x0003f00001007983 */ /* 0x0045640000300800 */
.L_x_95:
[----:B------:R-:W-:Y:S05]  /*1b0a0*/  BSYNC B1 ;  /* 0x0000000000017941 */ /* 0x000fea0003800000 */
.L_x_94:
[----:B-----5:R-:W-:Y:S04]  /*1b0b0*/  STL [R1+0x40c], R9 ;  /* 0x00040c0901007387 */ /* 0x020fe80000100800 */
[----:B------:R3:W-:Y:S04]  /*1b0c0*/  STL [R1+0x408], R8 ;  /* 0x0004080801007387 */ /* 0x0007e80000100800 */
[----:B---3--:R-:W3:Y:S04]  /*1b0d0*/  LDL.LU R8, [R1+0x310] ;  /* 0x0003100001087983 */ /* 0x008ee80000300800 */
[----:B------:R-:W-:Y:S04]  /*1b0e0*/  STL.64 [R1+0x400], R6 ;  /* 0x0004000601007387 */ /* 0x000fe80000100a00 */
[----:B------:R-:W-:Y:S04]  /*1b0f0*/  STL [R1+0x3f8], R5 ;  /* 0x0003f80501007387 */ /* 0x000fe80000100800 */
[----:B------:R4:W-:Y:S04]  /*1b100*/  STL [R1+0x3f4], R4 ;  /* 0x0003f40401007387 */ /* 0x0009e80000100800 */
[----:B----4-:R-:W4:Y:S04]  /*1b110*/  LDL.LU R4, [R1+0x300] ;  /* 0x0003000001047983 */ /* 0x010f280000300800 */
[----:B------:R0:W-:Y:S01]  /*1b120*/  STL [R1+0x3f0], R3 ;  /* 0x0003f00301007387 */ /* 0x0001e20000100800 */
[----:B----4-:R-:W-:-:S04]  /*1b130*/  IMAD.U32 R9, R4, 0x10000, RZ ;  /* 0x0001000004097824 */ /* 0x010fc800078e00ff */
[----:B------:R-:W-:-:S04]  /*1b140*/  FMUL R9, R9, R16 ;  /* 0x0000001009097220 */ /* 0x000fc80000400000 */
[----:B---3--:R-:W-:Y:S01]  /*1b150*/  FFMA R8, R8, R2, R9 ;  /* 0x0000000208087223 */ /* 0x008fe20000000009 */
[----:B0-----:R-:W-:Y:S01]  /*1b160*/  PRMT R3, R4, 0x7610, R3 ;  /* 0x0000761004037816 */ /* 0x001fe20000000003 */
[----:B------:R0:W5:Y:S03]  /*1b170*/  LDL.LU R9, [R1+0x40c] ;  /* 0x00040c0001097983 */ /* 0x0001660000300800 */
[----:B------:R-:W-:Y:S02]  /*1b180*/  F2FP.BF16.F32.PACK_AB R7, RZ, R8 ;  /* 0x00000008ff07723e */ /* 0x000fe400000010ff */
[----:B------:R0:W5:Y:S02]  /*1b190*/  LDL.LU R8, [R1+0x408] ;  /* 0x0004080001087983 */ /* 0x0001640000300800 */
[----:B------:R-:W-:Y:S01]  /*1b1a0*/  PRMT R6, R7, 0x7610, R6 ;  /* 0x0000761007067816 */ /* 0x000fe20000000006 */
[----:B------:R-:W-:-:S03]  /*1b1b0*/  @P4 IMAD.MOV.U32 R7, RZ, RZ, R235 ;  /* 0x000000ffff074224 */ /* 0x000fc600078e00eb */
[----:B------:R-:W-:Y:S01]  /*1b1c0*/  PRMT R5, R6, 0x7610, R5 ;  /* 0x0000761006057816 */ /* 0x000fe20000000005 */
[----:B------:R-:W-:-:S05]  /*1b1d0*/  @P4 IMAD.MOV.U32 R6, RZ, RZ, R234 ;  /* 0x000000ffff064224 */ /* 0x000fca00078e00ea */
[----:B------:R3:W-:Y:S04]  /*1b1e0*/  @P4 STG.E.U16 desc[UR52][R6.64+0x10], R5 ;  /* 0x0000100506004986 */ /* 0x0007e8000c101534 */
[----:B---3--:R0:W5:Y:S04]  /*1b1f0*/  LDL.LU.64 R6, [R1+0x400] ;  /* 0x0004000001067983 */ /* 0x0081680000300a00 */
[----:B------:R0:W5:Y:S04]  /*1b200*/  LDL.LU R5, [R1+0x3f8] ;  /* 0x0003f80001057983 */ /* 0x0001680000300800 */
[----:B------:R0:W5:Y:S04]  /*1b210*/  LDL.LU R4, [R1+0x3f4] ;  /* 0x0003f40001047983 */ /* 0x0001680000300800 */
[----:B------:R3:W-:Y:S04]  /*1b220*/  STL.S16 [R1+0x300], R3 ;  /* 0x0003000301007387 */ /* 0x0007e80000100600 */
[----:B---3--:R0:W5:Y:S01]  /*1b230*/  LDL.LU R3, [R1+0x3f0] ;  /* 0x0003f00001037983 */ /* 0x0081620000300800 */
[----:B------:R-:W-:Y:S01]  /*1b240*/  ISETP.GT.AND P4, PT, R0, 0x100, P6 ;  /* 0x000001000000780c */ /* 0x000fe20003784270 */
[----:B------:R-:W-:-:S12]  /*1b250*/  BSSY B1, `(.L_x_96) ;  /* 0x0000006000017945 */ /* 0x000fd80003800000 */
[----:B0-----:R-:W-:Y:S05]  /*1b260*/  @!P4 BRA `(.L_x_97) ;  /* 0x000000000010c947 */ /* 0x001fea0003800000 */
[----:B------:R0:W-:Y:S04]  /*1b270*/  STL [R1+0x3f0], R0 ;  /* 0x0003f00001007387 */ /* 0x0001e80000100800 */
[----:B0-----:R-:W3:Y:S04]  /*1b280*/  LDG.E.LTC128B.U16 R0, desc[UR52][R18.64+0x12] ;  /* 0x0000123412007981 */ /* 0x001ee8000c1e1520 */
[----:B---3--:R0:W-:Y:S04]  /*1b290*/  STL [R1+0x300], R0 ;  /* 0x0003000001007387 */ /* 0x0081e80000100800 */
[----:B0-----:R0:W5:Y:S02]  /*1b2a0*/  LDL.LU R0, [R1+0x3f0] ;  /* 0x0003f00001007983 */ /* 0x0011640000300800 */
.L_x_97:
[----:B------:R-:W-:Y:S05]  /*1b2b0*/  BSYNC B1 ;  /* 0x0000000000017941 */ /* 0x000fea0003800000 */
.L_x_96:
[----:B-----5:R-:W-:Y:S04]  /*1b2c0*/  STL [R1+0x408], R9 ;  /* 0x0004080901007387 */ /* 0x020fe80000100800 */
[----:B------:R3:W-:Y:S04]  /*1b2d0*/  STL [R1+0x404], R8 ;  /* 0x0004040801007387 */ /* 0x0007e80000100800 */
[----:B---3--:R-:W3:Y:S04]  /*1b2e0*/  LDL.LU R8, [R1+0x314] ;  /* 0x0003140001087983 */ /* 0x008ee80000300800 */
[----:B------:R-:W-:Y:S04]  /*1b2f0*/  STL [R1+0x400], R7 ;  /* 0x0004000701007387 */ /* 0x000fe80000100800 */
[----:B------:R-:W-:Y:S04]  /*1b300*/  STL [R1+0x3fc], R6 ;  /* 0x0003fc0601007387 */ /* 0x000fe80000100800 */
[----:B------:R-:W-:Y:S04]  /*1b310*/  STL [R1+0x3f8], R5 ;  /* 0x0003f80501007387 */ /* 0x000fe80000100800 */
[----:B------:R4:W-:Y:S04]  /*1b320*/  STL [R1+0x3f4], R4 ;  /* 0x0003f40401007387 */ /* 0x0009e80000100800 */
[----:B----4-:R-:W4:Y:S04]  /*1b330*/  LDL.LU R4, [R1+0x300] ;  /* 0x0003000001047983 */ /* 0x010f280000300800 */
[----:B------:R1:W-:Y:S01]  /*1b340*/  STL [R1+0x3f0], R3 ;  /* 0x0003f00301007387 */ /* 0x0003e20000100800 */
[----:B----4-:R-:W-:-:S05]  /*1b350*/  SHF.L.U32 R9, R4, 0x10, RZ ;  /* 0x0000001004097819 */ /* 0x010fca00000006ff */
[----:B------:R-:W-:-:S04]  /*1b360*/  FMUL R9, R9, R16 ;  /* 0x0000001009097220 */ /* 0x000fc80000400000 */
[----:B---3--:R-:W-:Y:S01]  /*1b370*/  FFMA R8, R8, R2, R9 ;  /* 0x0000000208087223 */ /* 0x008fe20000000009 */
[----:B-1----:R-:W-:Y:S01]  /*1b380*/  PRMT R3, R4, 0x7610, R3 ;  /* 0x0000761004037816 */ /* 0x002fe20000000003 */
        /* <DEDUP_REMOVED lines=15> */
[----:B-1----:R-:W-:Y:S05]  /*1b480*/  @!P4 BRA `(.L_x_99) ;  /* 0x000000000010c947 */ /* 0x002fea0003800000 */
[----:B------:R1:W-:Y:S04]  /*1b490*/  STL [R1+0x3f0], R0 ;  /* 0x0003f00001007387 */ /* 0x0003e80000100800 */
[----:B-1----:R-:W3:Y:S04]  /*1b4a0*/  LDG.E.LTC128B.U16 R0, desc[UR52][R14.64+0x10] ;  /* 0x000010340e007981 */ /* 0x002ee8000c1e1520 */
[----:B---3--:R1:W-:Y:S04]  /*1b4b0*/  STL [R1+0x300], R0 ;  /* 0x0003000001007387 */ /* 0x0083e80000100800 */
[----:B-1----:R1:W5:Y:S02]  /*1b4c0*/  LDL.LU R0, [R1+0x3f0] ;  /* 0x0003f00001007983 */ /* 0x0023640000300800 */
.L_x_99:
[----:B------:R-:W-:Y:S05]  /*1b4d0*/  BSYNC B1 ;  /* 0x0000000000017941 */ /* 0x000fea0003800000 */
.L_x_98:
[----:B------:R-:W-:Y:S04]  /*1b4e0*/  STL [R1+0x414], R11 ;  /* 0x0004140b01007387 */ /* 0x000fe80000100800 */
[----:B------:R3:W-:Y:S04]  /*1b4f0*/  STL [R1+0x410], R10 ;  /* 0x0004100a01007387 */ /* 0x0007e80000100800 */
[----:B---3--:R-:W3:Y:S04]  /*1b500*/  LDL.LU R10, [R1+0x318] ;  /* 0x00031800010a7983 */ /* 0x008ee80000300800 */
[----:B-----5:R-:W-:Y:S04]  /*1b510*/  STL [R1+0x40c], R9 ;  /* 0x00040c0901007387 */ /* 0x020fe80000100800 */
[----:B------:R-:W-:Y:S04]  /*1b520*/  STL [R1+0x408], R8 ;  /* 0x0004080801007387 */ /* 0x000fe80000100800 */
[----:B------:R4:W-:Y:S04]  /*1b530*/  STL.64 [R1+0x400], R6 ;  /* 0x0004000601007387 */ /* 0x0009e80000100a00 */
[----:B----4-:R-:W4:Y:S04]  /*1b540*/  LDL.64 R6, [R1+0x350] ;  /* 0x0003500001067983 */ /* 0x010f280000100a00 */
[----:B------:R-:W-:Y:S04]  /*1b550*/  STL [R1+0x3f8], R5 ;  /* 0x0003f80501007387 */ /* 0x000fe80000100800 */
[----:B------:R0:W-:Y:S04]  /*1b560*/  STL [R1+0x3f4], R4 ;  /* 0x0003f40401007387 */ /* 0x0001e80000100800 */
[----:B0-----:R-:W2:Y:S04]  /*1b570*/  LDL.LU R4, [R1+0x300] ;  /* 0x0003000001047983 */ /* 0x001ea80000300800 */
[----:B------:R0:W-:Y:S01]  /*1b580*/  STL [R1+0x3f0], R3 ;  /* 0x0003f00301007387 */ /* 0x0001e20000100800 */
[----:B--2---:R-:W-:-:S04]  /*1b590*/  IMAD.U32 R11, R4, 0x10000, RZ ;  /* 0x00010000040b7824 */ /* 0x004fc800078e00ff */
[----:B------:R-:W-:-:S04]  /*1b5a0*/  FMUL R11, R11, R16 ;  /* 0x000000100b0b7220 */ /* 0x000fc80000400000 */
[----:B---3--:R-:W-:Y:S02]  /*1b5b0*/  FFMA R10, R10, R2, R11 ;  /* 0x000000020a0a7223 */ /* 0x008fe4000000000b */
[----:B------:R2:W5:Y:S03]  /*1b5c0*/  LDL.LU R11, [R1+0x414] ;  /* 0x00041400010b7983 */ /* 0x0005660000300800 */
[----:B------:R-:W-:Y:S02]  /*1b5d0*/  F2FP.BF16.F32.PACK_AB R9, RZ, R10 ;  /* 0x0000000aff09723e */ /* 0x000fe400000010ff */
[----:B------:R2:W5:Y:S02]  /*1b5e0*/  LDL.LU R10, [R1+0x410] ;  /* 0x00041000010a7983 */ /* 0x0005640000300800 */
[----:B------:R-:W-:Y:S02]  /*1b5f0*/  PRMT R8, R9, 0x7610, R8 ;  /* 0x0000761009087816 */ /* 0x000fe40000000008 */
[----:B------:R2:W5:Y:S02]  /*1b600*/  LDL.LU R9, [R1+0x40c] ;  /* 0x00040c0001097983 */ /* 0x0005640000300800 */
[----:B------:R-:W-:-:S02]  /*1b610*/  PRMT R5, R8, 0x7610, R5 ;  /* 0x0000761008057816 */ /* 0x000fc40000000005 */
[----:B0-----:R-:W-:Y:S01]  /*1b620*/  PRMT R3, R4, 0x7610, R3 ;  /* 0x0000761004037816 */ /* 0x001fe20000000003 */
[----:B------:R2:W5:Y:S04]  /*1b630*/  LDL.LU R8, [R1+0x408] ;  /* 0x0004080001087983 */ /* 0x0005680000300800 */
[----:B----4-:R0:W-:Y:S04]  /*1b640*/  @P4 STG.E.U16 desc[UR52][R6.64+0x10], R5 ;  /* 0x0000100506004986 */ /* 0x0101e8000c101534 */
[----:B0-----:R2:W5:Y:S04]  /*1b650*/  LDL.LU.64 R6, [R1+0x400] ;  /* 0x0004000001067983 */ /* 0x0015680000300a00 */
[----:B------:R2:W5:Y:S04]  /*1b660*/  LDL.LU R5, [R1+0x3f8] ;  /* 0x0003f80001057983 */ /* 0x0005680000300800 */
[----:B------:R2:W5:Y:S04]  /*1b670*/  LDL.LU R4, [R1+0x3f4] ;  /* 0x0003f40001047983 */ /* 0x0005680000300800 */
[----:B------:R0:W-:Y:S04]  /*1b680*/  STL.S16 [R1+0x308], R3 ;  /* 0x0003080301007387 */ /* 0x0001e80000100600 */
[----:B0-----:R2:W5:Y:S01]  /*1b690*/  LDL.LU R3, [R1+0x3f0] ;  /* 0x0003f00001037983 */ /* 0x0015620000300800 */
[----:B------:R-:W-:Y:S01]  /*1b6a0*/  ISETP.GT.AND P4, PT, R0, 0x108, P6 ;  /* 0x000001080000780c */ /* 0x000fe20003784270 */
[----:B------:R-:W-:-:S12]  /*1b6b0*/  BSSY B1, `(.L_x_100) ;  /* 0x0000006000017945 */ /* 0x000fd80003800000 */
[----:B--2---:R-:W-:Y:S05]  /*1b6c0*/  @!P4 BRA `(.L_x_101) ;  /* 0x000000000010c947 */ /* 0x004fea0003800000 */
[----:B------:R0:W-:Y:S04]  /*1b6d0*/  STL [R1+0x3f0], R0 ;  /* 0x0003f00001007387 */ /* 0x0001e80000100800 */
[----:B0-----:R-:W2:Y:S04]  /*1b6e0*/  LDG.E.LTC128B.U16 R0, desc[UR52][R14.64+0x12] ;  /* 0x000012340e007981 */ /* 0x001ea8000c1e1520 */
[----:B--2---:R0:W-:Y:S04]  /*1b6f0*/  STL [R1+0x308], R0 ;  /* 0x0003080001007387 */ /* 0x0041e80000100800 */
[----:B0-----:R0:W5:Y:S02]  /*1b700*/  LDL.LU R0, [R1+0x3f0] ;  /* 0x0003f00001007983 */ /* 0x0011640000300800 */
.L_x_101:
[----:B------:R-:W-:Y:S05]  /*1b710*/  BSYNC B1 ;  /* 0x0000000000017941 */ /* 0x000fea0003800000 */
.L_x_100:
[----:B-----5:R2:W-:Y:S04]  /*1b720*/  STL [R1+0x404], R7 ;  /* 0x0004040701007387 */ /* 0x0205e80000100800 */
[----:B--2---:R-:W2:Y:S04]  /*1b730*/  LDL R7, [R1+0x308] ;  /* 0x0003080001077983 */ /* 0x004ea80000100800 */
[----:B------:R3:W-:Y:S04]  /*1b740*/  STL [R1+0x400], R6 ;  /* 0x0004000601007387 */ /* 0x0007e80000100800 */
[----:B---3--:R-:W3:Y:S04]  /*1b750*/  LDL.LU R6, [R1+0x31c] ;  /* 0x00031c0001067983 */ /* 0x008ee80000300800 */
[----:B------:R4:W-:Y:S04]  /*1b760*/  STL.64 [R1+0x3f8], R4 ;  /* 0x0003f80401007387 */ /* 0x0009e80000100a00 */
[----:B------:R1:W-:Y:S01]  /*1b770*/  STL [R1+0x3f0], R3 ;  /* 0x0003f00301007387 */ /* 0x0003e20000100800 */
[----:B--2---:R-:W-:-:S04]  /*1b780*/  IMAD.U32 R7, R7, 0x10000, RZ ;  /* 0x0001000007077824 */ /* 0x004fc800078e00ff */
[----:B------:R-:W-:-:S04]  /*1b790*/  FMUL R7, R7, R16 ;  /* 0x0000001007077220 */ /* 0x000fc80000400000 */
[----:B---3--:R-:W-:Y:S02]  /*1b7a0*/  FFMA R6, R6, R2, R7 ;  /* 0x0000000206067223 */ /* 0x008fe40000000007 */
[----:B------:R2:W5:Y:S03]  /*1b7b0*/  LDL.LU R7, [R1+0x404] ;  /* 0x0004040001077983 */ /* 0x0005660000300800 */
[----:B----4-:R-:W-:Y:S02]  /*1b7c0*/  F2FP.BF16.F32.PACK_AB R5, RZ, R6 ;  /* 0x00000006ff05723e */ /* 0x010fe400000010ff */
[----:B------:R2:W5:Y:S02]  /*1b7d0*/  LDL.LU R6, [R1+0x400] ;  /* 0x0004000001067983 */ /* 0x0005640000300800 */
[----:B------:R-:W-:Y:S01]  /*1b7e0*/  PRMT R4, R5, 0x7610, R4 ;  /* 0x0000761005047816 */ /* 0x000fe20000000004 */
[----:B------:R-:W-:-:S02]  /*1b7f0*/  IMAD.MOV.U32 R5, RZ, RZ, R13 ;  /* 0x000000ffff057224 */ /* 0x000fc400078e000d */
[----:B------:R-:W3:Y:S01]  /*1b800*/  LDL.LU R13, [R1+0x308] ;  /* 0x00030800010d7983 */ /* 0x000ee20000300800 */
[----:B-1----:R-:W-:Y:S01]  /*1b810*/  PRMT R3, R4, 0x7610, R3 ;  /* 0x0000761004037816 */ /* 0x002fe20000000003 */
[----:B------:R-:W-:-:S05]  /*1b820*/  IMAD.MOV.U32 R4, RZ, RZ, R12 ;  /* 0x000000ffff047224 */ /* 0x000fca00078e000c */
[----:B------:R-:W-:Y:S04]  /*1b830*/  STL.64 [R1+0x300], R4 ;  /* 0x0003000401007387 */ /* 0x000fe80000100a00 */
[----:B------:R1:W-:Y:S01]  /*1b840*/  @P4 STG.E.U16 desc[UR52][R4.64+0x12], R3 ;  /* 0x0000120304004986 */ /* 0x0003e2000c101534 */
[----:B------:R-:W-:-:S03]  /*1b850*/  ISETP.GT.AND P4, PT, R0, 0x100, P3 ;  /* 0x000001000000780c */ /* 0x000fc60001f84270 */
[----:B-1----:R2:W5:Y:S04]  /*1b860*/  LDL.LU.64 R4, [R1+0x3f8] ;  /* 0x0003f80001047983 */ /* 0x0025680000300a00 */
[----:B------:R2:W5:Y:S01]  /*1b870*/  LDL.LU R3, [R1+0x3f0] ;  /* 0x0003f00001037983 */ /* 0x0005620000300800 */
[----:B------:R-:W-:Y:S01]  /*1b880*/  BSSY B1, `(.L_x_102) ;  /* 0x0000006000017945 */ /* 0x000fe20003800000 */
[----:B---3--:R-:W-:-:S05]  /*1b890*/  PRMT R12, R13, 0x7610, R12 ;  /* 0x000076100d0c7816 */ /* 0x008fca000000000c */
[----:B------:R2:W-:Y:S01]  /*1b8a0*/  STL.S16 [R1+0x314], R12 ;  /* 0x0003140c01007387 */ /* 0x0005e20000100600 */
[----:B------:R-:W-:Y:S05]  /*1b8b0*/  @!P4 BRA `(.L_x_103) ;  /* 0x000000000008c947 */ /* 0x000fea0003800000 */
[----:B--2---:R-:W2:Y:S04]  /*1b8c0*/  LDG.E.LTC128B.U16 R12, desc[UR52][R18.64+0x20] ;  /* 0x00002034120c7981 */ /* 0x004ea8000c1e1520 */
[----:B--2---:R1:W-:Y:S02]  /*1b8d0*/  STL [R1+0x314], R12 ;  /* 0x0003140c01007387 */ /* 0x0043e40000100800 */
.L_x_103:
[----:B------:R-:W-:Y:S05]  /*1b8e0*/  BSYNC B1 ;  /* 0x0000000000017941 */ /* 0x000fea0003800000 */
.L_x_102:
[----:B------:R-:W3:Y:S04]  /*1b8f0*/  LDL.LU R13, [R1+0x320] ;  /* 0x00032000010d7983 */ /* 0x000ee80000300800 */
[----:B------:R4:W-:Y:S04]  /*1b900*/  STL [R1+0x414], R17 ;  /* 0x0004141101007387 */ /* 0x0009e80000100800 */
[----:B----4-:R-:W4:Y:S04]  /*1b910*/  LDL.LU R17, [R1+0x3e0] ;  /* 0x0003e00001117983 */ /* 0x010f280000300800 */
[----:B-----5:R-:W-:Y:S04]  /*1b920*/  STL [R1+0x410], R3 ;  /* 0x0004100301007387 */ /* 0x020fe80000100800 */
[----:B------:R0:W-:Y:S04]  /*1b930*/  STL.64 [R1+0x408], R20 ;  /* 0x0004081401007387 */ /* 0x0001e80000100a00 */
[----:B0-----:R-:W4:Y:S04]  /*1b940*/  LDL.LU.64 R20, [R1+0x380] ;  /* 0x0003800001147983 */ /* 0x001f280000300a00 */
[----:B------:R-:W-:Y:S04]  /*1b950*/  STL.64 [R1+0x400], R18 ;  /* 0x0004001201007387 */ /* 0x000fe80000100a00 */
[----:B------:R0:W-:Y:S04]  /*1b960*/  STL.64 [R1+0x3f8], R14 ;  /* 0x0003f80e01007387 */ /* 0x0001e80000100a00 */
[----:B0-----:R-:W4:Y:S01]  /*1b970*/  LDL.LU.64 R14, [R1+0x3c8] ;  /* 0x0003c800010e7983 */ /* 0x001f220000300a00 */
[----:B-12---:R-:W-:-:S03]  /*1b980*/  IMAD.U32 R12, R12, 0x10000, RZ ;  /* 0x000100000c0c7824 */ /* 0x006fc600078e00ff */
[----:B------:R0:W-:Y:S01]  /*1b990*/  STL.64 [R1+0x3f0], R4 ;  /* 0x0003f00401007387 */ /* 0x0001e20000100a00 */
[----:B------:R-:W-:-:S03]  /*1b9a0*/  FMUL R12, R12, R16 ;  /* 0x000000100c0c7220 */ /* 0x000fc60000400000 */
[----:B0-----:R-:W2:Y:S01]  /*1b9b0*/  LDL.LU R5, [R1+0x3d4] ;  /* 0x0003d40001057983 */ /* 0x001ea20000300800 */
[----:B---3--:R-:W-:Y:S01]  /*1b9c0*/  FFMA R12, R13, R2, R12 ;  /* 0x000000020d0c7223 */ /* 0x008fe2000000000c */
[----:B------:R-:W-:-:S04]  /*1b9d0*/  @P4 IMAD.MOV.U32 R13, RZ, RZ, R235 ;  /* 0x000000ffff0d4224 */ /* 0x000fc800078e00eb */
[----:B------:R-:W-:-:S04]  /*1b9e0*/  F2FP.BF16.F32.PACK_AB R12, RZ, R12 ;  /* 0x0000000cff0c723e */ /* 0x000fc800000010ff */
[----:B------:R-:W-:Y:S02]  /*1b9f0*/  PRMT R3, R12, 0x7610, R3 ;  /* 0x000076100c037816 */ /* 0x000fe40000000003 */
[----:B------:R-:W-:-:S05]  /*1ba00*/  @P4 MOV R12, R234 ;  /* 0x000000ea000c4202 */ /* 0x000fca0000000f00 */
[----:B------:R0:W-:Y:S01]  /*1ba10*/  @P4 STG.E.U16 desc[UR52][R12.64+0x20], R3 ;  /* 0x000020030c004986 */ /* 0x0001e2000c101534 */
[----:B----4-:R-:W-:-:S05]  /*1ba20*/  IADD3 R17, P4, R17, 0x180, RZ ;  /* 0x0000018011117810 */ /* 0x010fca0007f9e0ff */
[----:B0-----:R-:W-:-:S04]  /*1ba30*/  IMAD.X R12, RZ, RZ, UR7, P4 ;  /* 0x00000007ff0c7e24 */ /* 0x001fc8000a0e06ff */
[----:B------:R-:W-:-:S04]  /*1ba40*/  IMAD R12, R12, R8, RZ ;  /* 0x000000080c0c7224 */ /* 0x000fc800078e02ff */
[C---:B------:R-:W-:Y:S02]  /*1ba50*/  IMAD R3, R17.reuse, R9, R12 ;  /* 0x0000000911037224 */ /* 0x040fe400078e020c */
[----:B------:R-:W-:-:S04]  /*1ba60*/  IMAD.WIDE.U32 R12, R17, R8, R14 ;  /* 0x00000008110c7225 */ /* 0x000fc800078e000e */
[----:B------:R-:W-:Y:S01]  /*1ba70*/  IMAD.IADD R9, R13, 0x1, R3 ;  /* 0x000000010d097824 */ /* 0x000fe200078e0203 */
[----:B------:R-:W-:-:S04]  /*1ba80*/  LEA R18, P4, R12, R6, 0x1 ;  /* 0x000000060c127211 */ /* 0x000fc800078808ff */
[----:B------:R-:W-:-:S05]  /*1ba90*/  LEA.HI.X R19, R12, R7, R9, 0x1, P4 ;  /* 0x000000070c137211 */ /* 0x000fca00020f0c09 */
[----:B------:R0:W-:Y:S02]  /*1baa0*/  STL.64 [R1+0x358], R18 ;  /* 0x0003581201007387 */ /* 0x0001e40000100a00 */
[----:B0-----:R-:W-:-:S04]  /*1bab0*/  IMAD.WIDE.U32 R18, R17, R8, R20 ;  /* 0x0000000811127225 */ /* 0x001fc800078e0014 */
[----:B------:R-:W-:Y:S01]  /*1bac0*/  IMAD.IADD R4, R3, 0x1, R19 ;  /* 0x0000000103047824 */ /* 0x000fe200078e0213 */
[----:B------:R-:W-:Y:S01]  /*1bad0*/  IADD3 R20, P4, R10, R18, RZ ;  /* 0x000000120a147210 */ /* 0x000fe20007f9e0ff */
[----:B------:R-:W-:Y:S02]  /*1bae0*/  IMAD.WIDE.U32 R8, R17, R8, R10 ;  /* 0x0000000811087225 */ /* 0x000fe400078e000a */
[----:B------:R0:W5:Y:S02]  /*1baf0*/  LDL.LU R17, [R1+0x414] ;  /* 0x0004140001117983 */ /* 0x0001640000300800 */
[----:B------:R-:W-:Y:S02]  /*1bb00*/  IMAD.X R21, R11, 0x1, R4, P4 ;  /* 0x000000010b157824 */ /* 0x000fe400020e0604 */
[----:B------:R-:W3:Y:S01]  /*1bb10*/  LDL.LU R11, [R1+0x3d0] ;  /* 0x0003d000010b7983 */ /* 0x000ee20000300800 */
[----:B------:R-:W-:-:S03]  /*1bb20*/  IADD3 R9, R3, R9, RZ ;  /* 0x0000000903097210 */ /* 0x000fc60007ffe0ff */
[----:B------:R0:W5:Y:S01]  /*1bb30*/  LDL.LU R3, [R1+0x410] ;  /* 0x0004100001037983 */ /* 0x0001620000300800 */
[----:B---3--:R-:W-:-:S04]  /*1bb40*/  IMAD.WIDE.U32 R8, R11, UR42, R8 ;  /* 0x0000002a0b087c25 */ /* 0x008fc8000f8e0008 */
[----:B--2---:R-:W-:Y:S01]  /*1bb50*/  IMAD.IADD R9, R5, 0x1, R9 ;  /* 0x0000000105097824 */ /* 0x004fe200078e0209 */
[----:B------:R-:W-:-:S04]  /*1bb60*/  LEA R12, P4, R8, R6, 0x1 ;  /* 0x00000006080c7211 */ /* 0x000fc800078808ff */
[----:B------:R-:W-:Y:S01]  /*1bb70*/  LEA.HI.X R13, R8, R7, R9, 0x1, P4 ;  /* 0x00000007080d7211 */ /* 0x000fe200020f0c09 */
[----:B------:R-:W-:Y:S02]  /*1bb80*/  IMAD.WIDE.U32 R8, R11, UR42, R20 ;  /* 0x0000002a0b087c25 */ /* 0x000fe4000f8e0014 */
[----:B------:R0:W5:Y:S02]  /*1bb90*/  LDL.LU.64 R20, [R1+0x408] ;  /* 0x0004080001147983 */ /* 0x0001640000300a00 */
[----:B------:R-:W-:Y:S01]  /*1bba0*/  IMAD.IADD R9, R5, 0x1, R9 ;  /* 0x0000000105097824 */ /* 0x000fe200078e0209 */
[----:B------:R-:W-:-:S04]  /*1bbb0*/  LEA R10, P4, R8, R6, 0x1 ;  /* 0x00000006080a7211 */ /* 0x000fc800078808ff */
[-C--:B------:R-:W-:Y:S02]  /*1bbc0*/  LEA.HI.X R11, R8, R7.reuse, R9, 0x1, P4 ;  /* 0x00000007080b7211 */ /* 0x080fe400020f0c09 */
[----:B------:R-:W2:Y:S02]  /*1bbd0*/  LDL.LU.64 R8, [R1+0x3d8] ;  /* 0x0003d80001087983 */ /* 0x000ea40000300a00 */
[----:B--2---:R-:W-:Y:S02]  /*1bbe0*/  IADD3 R8, P4, R8, R18, RZ ;  /* 0x0000001208087210 */ /* 0x004fe40007f9e0ff */
[----:B------:R0:W5:Y:S03]  /*1bbf0*/  LDL.LU.64 R18, [R1+0x400] ;  /* 0x0004000001127983 */ /* 0x0001660000300a00 */
[----:B------:R-:W-:Y:S01]  /*1bc00*/  IMAD.X R9, R4, 0x1, R15, P4 ;  /* 0x0000000104097824 */ /* 0x000fe200020e060f */
[C---:B------:R-:W-:Y:S01]  /*1bc10*/  LEA R4, P4, R8.reuse, R6, 0x1 ;  /* 0x0000000608047211 */ /* 0x040fe200078808ff */
[----:B------:R0:W5:Y:S03]  /*1bc20*/  LDL.LU.64 R14, [R1+0x3f8] ;  /* 0x0003f800010e7983 */ /* 0x0001660000300a00 */
[----:B------:R-:W-:-:S05]  /*1bc30*/  LEA.HI.X R5, R8, R7, R9, 0x1, P4 ;  /* 0x0000000708057211 */ /* 0x000fca00020f0c09 */
[----:B------:R1:W-:Y:S04]  /*1bc40*/  STL.64 [R1+0x318], R4 ;  /* 0x0003180401007387 */ /* 0x0003e80000100a00 */
[----:B-1----:R0:W5:Y:S04]  /*1bc50*/  LDL.LU.64 R4, [R1+0x3f0] ;  /* 0x0003f00001047983 */ /* 0x0021680000300a00 */
[----:B------:R-:W2:Y:S01]  /*1bc60*/  LDL.LU R9, [R1+0x314] ;  /* 0x0003140001097983 */ /* 0x000ea20000300800 */
[----:B------:R-:W-:Y:S01]  /*1bc70*/  ISETP.GT.AND P4, PT, R0, 0x100, P2 ;  /* 0x000001000000780c */ /* 0x000fe20001784270 */
[----:B------:R-:W-:Y:S01]  /*1bc80*/  BSSY B1, `(.L_x_104) ;  /* 0x0000004000017945 */ /* 0x000fe20003800000 */
[----:B--2---:R-:W-:-:S11]  /*1bc90*/  PRMT R6, R9, 0x7610, R6 ;  /* 0x0000761009067816 */ /* 0x004fd60000000006 */
[----:B0-----:R-:W-:Y:S05]  /*1bca0*/  @!P4 BRA `(.L_x_105) ;  /* 0x000000000004c947 */ /* 0x001fea0003800000 */
[----:B-----5:R0:W5:Y:S02]  /*1bcb0*/  LDG.E.LTC128B.U16 R6, desc[UR52][R18.64+0x22] ;  /* 0x0000223412067981 */ /* 0x020164000c1e1520 */
.L_x_105:
[----:B------:R-:W-:Y:S05]  /*1bcc0*/  BSYNC B1 ;  /* 0x0000000000017941 */ /* 0x000fea0003800000 */
.L_x_104:
[----:B------:R-:W2:Y:S01]  /*1bcd0*/  LDL.LU R8, [R1+0x324] ;  /* 0x0003240001087983 */ /* 0x000ea20000300800 */
[----:B-----5:R-:W-:Y:S01]  /*1bce0*/  IMAD.U32 R7, R6, 0x10000, RZ ;  /* 0x0001000006077824 */ /* 0x020fe200078e00ff */
[----:B------:R-:W-:Y:S03]  /*1bcf0*/  BSSY B1, `(.L_x_106) ;  /* 0x0000008000017945 */ /* 0x000fe60003800000 */
[----:B------:R-:W-:-:S04]  /*1bd00*/  FMUL R7, R7, R16 ;  /* 0x0000001007077220 */ /* 0x000fc80000400000 */
[----:B--2---:R-:W-:-:S05]  /*1bd10*/  FFMA R7, R8, R2, R7 ;  /* 0x0000000208077223 */ /* 0x004fca0000000007 */
[----:B------:R-:W-:-:S05]  /*1bd20*/  F2FP.BF16.F32.PACK_AB R7, RZ, R7 ;  /* 0x00000007ff07723e */ /* 0x000fca00000010ff */
[----:B------:R1:W-:Y:S01]  /*1bd30*/  @P4 STG.E.U16 desc[UR52][R234.64+0x22], R7 ;  /* 0x00002207ea004986 */ /* 0x0003e2000c101534 */
[----:B------:R-:W-:-:S13]  /*1bd40*/  ISETP.GT.AND P4, PT, R0, 0x108, P3 ;  /* 0x000001080000780c */ /* 0x000fda0001f84270 */
[----:B-1----:R-:W-:Y:S05]  /*1bd50*/  @!P4 BRA `(.L_x_107) ;  /* 0x000000000004c947 */ /* 0x002fea0003800000 */
[----:B------:R1:W5:Y:S02]  /*1bd60*/  LDG.E.LTC128B.U16 R6, desc[UR52][R14.64+0x20] ;  /* 0x000020340e067981 */ /* 0x000364000c1e1520 */
.L_x_107:
[----:B------:R-:W-:Y:S05]  /*1bd70*/  BSYNC B1 ;  /* 0x0000000000017941 */ /* 0x000fea0003800000 */
.L_x_106:
[----:B------:R2:W-:Y:S04]  /*1bd80*/  STL [R1+0x3f0], R3 ;  /* 0x0003f00301007387 */ /* 0x0005e80000100800 */
[----:B--2---:R-:W2:Y:S04]  /*1bd90*/  LDL.LU R3, [R1+0x328] ;  /* 0x0003280001037983 */ /* 0x004ea80000300800 */
[----:B------:R-:W3:Y:S01]  /*1bda0*/  LDL.64 R8, [R1+0x350] ;  /* 0x0003500001087983 */ /* 0x000ee20000100a00 */
[----:B-----5:R-:W-:-:S04]  /*1bdb0*/  IMAD.U32 R7, R6, 0x10000, RZ ;  /* 0x0001000006077824 */ /* 0x020fc800078e00ff */
[----:B------:R-:W-:-:S04]  /*1bdc0*/  FMUL R7, R7, R16 ;  /* 0x0000001007077220 */ /* 0x000fc80000400000 */
[----:B--2---:R-:W-:Y:S02]  /*1bdd0*/  FFMA R7, R3, R2, R7 ;  /* 0x0000000203077223 */ /* 0x004fe40000000007 */
[----:B------:R2:W5:Y:S01]  /*1bde0*/  LDL.LU R3, [R1+0x3f0] ;  /* 0x0003f00001037983 */ /* 0x0005620000300800 */
[----:B------:R-:W-:Y:S02]  /*1bdf0*/  BSSY B1, `(.L_x_108) ;  /* 0x0000006000017945 */ /* 0x000fe40003800000 */
[----:B------:R-:W-:-:S05]  /*1be00*/  F2FP.BF16.F32.PACK_AB R7, RZ, R7 ;  /* 0x00000007ff07723e */ /* 0x000fca00000010ff */
[----:B---3--:R2:W-:Y:S01]  /*1be10*/  @P4 STG.E.U16 desc[UR52][R8.64+0x20], R7 ;  /* 0x0000200708004986 */ /* 0x0085e2000c101534 */
[----:B------:R-:W-:-:S13]  /*1be20*/  ISETP.GT.AND P4, PT, R0, 0x108, P2 ;  /* 0x000001080000780c */ /* 0x000fda0001784270 */
[----:B--2---:R-:W-:Y:S05]  /*1be30*/  @!P4 BRA `(.L_x_109) ;  /* 0x000000000004c947 */ /* 0x004fea0003800000 */
[----:B------:R2:W5:Y:S02]  /*1be40*/  LDG.E.LTC128B.U16 R6, desc[UR52][R14.64+0x22] ;  /* 0x000022340e067981 */ /* 0x000564000c1e1520 */
.L_x_109:
[----:B------:R-:W-:Y:S05]  /*1be50*/  BSYNC B1 ;  /* 0x0000000000017941 */ /* 0x000fea0003800000 */
.L_x_108:
[----:B-----5:R3:W-:Y:S04]  /*1be60*/  STL [R1+0x3f0], R3 ;  /* 0x0003f00301007387 */ /* 0x0207e80000100800 */
[----:B---3--:R-:W3:Y:S04]  /*1be70*/  LDL.LU R3, [R1+0x32c] ;  /* 0x00032c0001037983 */ /* 0x008ee80000300800 */
[----:B------:R-:W4:Y:S01]  /*1be80*/  LDL.64 R8, [R1+0x300] ;  /* 0x0003000001087983 */ /* 0x000f220000100a00 */
[----:B------:R-:W-:-:S05]  /*1be90*/  SHF.L.U32 R7, R6, 0x10, RZ ;  /* 0x0000001006077819 */ /* 0x000fca00000006ff */
[----:B------:R-:W-:-:S04]  /*1bea0*/  FMUL R7, R7, R16 ;  /* 0x0000001007077220 */ /* 0x000fc80000400000 */
[----:B---3--:R-:W-:Y:S02]  /*1beb0*/  FFMA R7, R3, R2, R7 ;  /* 0x0000000203077223 */ /* 0x008fe40000000007 */
[----:B------:R3:W5:Y:S01]  /*1bec0*/  LDL.LU R3, [R1+0x3f0] ;  /* 0x0003f00001037983 */ /* 0x0007620000300800 */
[----:B------:R-:W-:Y:S02]  /*1bed0*/  BSSY B1, `(.L_x_110) ;  /* 0x0000006000017945 */ /* 0x000fe40003800000 */
[----:B------:R-:W-:-:S05]  /*1bee0*/  F2FP.BF16.F32.PACK_AB R7, RZ, R7 ;  /* 0x00000007ff07723e */ /* 0x000fca00000010ff */
[----:B----4-:R3:W-:Y:S01]  /*1bef0*/  @P4 STG.E.U16 desc[UR52][R8.64+0x22], R7 ;  /* 0x0000220708004986 */ /* 0x0107e2000c101534 */
[----:B------:R-:W-:-:S13]  /*1bf00*/  ISETP.GT.AND P4, PT, R0, 0x100, P1 ;  /* 0x000001000000780c */ /* 0x000fda0000f84270 */
[----:B---3--:R-:W-:Y:S05]  /*1bf10*/  @!P4 BRA `(.L_x_111) ;  /* 0x000000000004c947 */ /* 0x008fea0003800000 */
[----:B------:R3:W5:Y:S02]  /*1bf20*/  LDG.E.LTC128B.U16 R6, desc[UR52][R18.64+0x30] ;  /* 0x0000303412067981 */ /* 0x000764000c1e1520 */
.L_x_111:
[----:B------:R-:W-:Y:S05]  /*1bf30*/  BSYNC B1 ;  /* 0x0000000000017941 */ /* 0x000fea0003800000 */
.L_x_110:
[----:B------:R-:W4:Y:S01]  /*1bf40*/  LDL.LU R8, [R1+0x330] ;  /* 0x0003300001087983 */ /* 0x000f220000300800 */
[----:B-----5:R-:W-:Y:S01]  /*1bf50*/  IMAD.U32 R7, R6, 0x10000, RZ ;  /* 0x0001000006077824 */ /* 0x020fe200078e00ff */
[----:B------:R-:W-:Y:S01]  /*1bf60*/  BSSY B1, `(.L_x_112) ;  /* 0x000000a000017945 */ /* 0x000fe20003800000 */
[----:B------:R-:W-:Y:S02]  /*1bf70*/  @P4 IMAD.MOV.U32 R9, RZ, RZ, R235 ;  /* 0x000000ffff094224 */ /* 0x000fe400078e00eb */
[----:B------:R-:W-:-:S04]  /*1bf80*/  FMUL R7, R7, R16 ;  /* 0x0000001007077220 */ /* 0x000fc80000400000 */
[----:B----4-:R-:W-:Y:S01]  /*1bf90*/  FFMA R7, R8, R2, R7 ;  /* 0x0000000208077223 */ /* 0x010fe20000000007 */
[----:B------:R-:W-:-:S04]  /*1bfa0*/  @P4 IMAD.MOV.U32 R8, RZ, RZ, R234 ;  /* 0x000000ffff084224 */ /* 0x000fc800078e00ea */
[----:B------:R-:W-:-:S05]  /*1bfb0*/  F2FP.BF16.F32.PACK_AB R7, RZ, R7 ;  /* 0x00000007ff07723e */ /* 0x000fca00000010ff */
[----:B------:R4:W-:Y:S01]  /*1bfc0*/  @P4 STG.E.U16 desc[UR52][R8.64+0x30], R7 ;  /* 0x0000300708004986 */ /* 0x0009e2000c101534 */
[----:B------:R-:W-:-:S13]  /*1bfd0*/  ISETP.GT.AND P4, PT, R0, 0x100, P0 ;  /* 0x000001000000780c */ /* 0x000fda0000784270 */
[----:B----4-:R-:W-:Y:S05]  /*1bfe0*/  @!P4 BRA `(.L_x_113) ;  /* 0x000000000004c947 */ /* 0x010fea0003800000 */
[----:B------:R4:W5:Y:S02]  /*1bff0*/  LDG.E.LTC128B.U16 R6, desc[UR52][R18.64+0x32] ;  /* 0x0000323412067981 */ /* 0x000964000c1e1520 */
.L_x_113:
[----:B------:R-:W-:Y:S05]  /*1c000*/  BSYNC B1 ;  /* 0x0000000000017941 */ /* 0x000fea0003800000 */
.L_x_112:
        /* <DEDUP_REMOVED lines=8> */
[----:B--2---:R-:W-:Y:S05]  /*1c090*/  @!P4 BRA `(.L_x_115) ;  /* 0x000000000004c947 */ /* 0x004fea0003800000 */
[----:B------:R2:W5:Y:S02]  /*1c0a0*/  LDG.E.LTC128B.U16 R6, desc[UR52][R14.64+0x30] ;  /* 0x000030340e067981 */ /* 0x000564000c1e1520 */
.L_x_115:
[----:B------:R-:W-:Y:S05]  /*1c0b0*/  BSYNC B1 ;  /* 0x0000000000017941 */ /* 0x000fea0003800000 */
.L_x_114:
[----:B------:R0:W-:Y:S04]  /*1c0c0*/  STL [R1+0x3f0], R3 ;  /* 0x0003f00301007387 */ /* 0x0001e80000100800 */
[----:B0-----:R-:W3:Y:S04]  /*1c0d0*/  LDL.LU R3, [R1+0x338] ;  /* 0x0003380001037983 */ /* 0x001ee80000300800 */
[----:B------:R-:W4:Y:S01]  /*1c0e0*/  LDL.LU.64 R8, [R1+0x350] ;  /* 0x0003500001087983 */ /* 0x000f220000300a00 */
        /* <DEDUP_REMOVED lines=10> */
.L_x_117:
[----:B------:R-:W-:Y:S05]  /*1c190*/  BSYNC B1 ;  /* 0x0000000000017941 */ /* 0x000fea0003800000 */
.L_x_116:
[----:B------:R-:W3:Y:S04]  /*1c1a0*/  LDL.LU R9, [R1+0x33c] ;  /* 0x00033c0001097983 */ /* 0x000ee80000300800 */
[----:B------:R4:W-:Y:S04]  /*1c1b0*/  STL.64 [R1+0x400], R10 ;  /* 0x0004000a01007387 */ /* 0x0009e80000100a00 */
[----:B----4-:R-:W4:Y:S04]  /*1c1c0*/  LDL.64 R10, [R1+0x300] ;  /* 0x00030000010a7983 */ /* 0x010f280000100a00 */
[----:B------:R1:W-:Y:S04]  /*1c1d0*/  STL.64 [R1+0x3f8], R4 ;  /* 0x0003f80401007387 */ /* 0x0003e80000100a00 */
[----:B-1----:R-:W2:Y:S01]  /*1c1e0*/  LDL.LU.64 R4, [R1+0x358] ;  /* 0x0003580001047983 */ /* 0x002ea20000300a00 */
[----:B-----5:R-:W-:-:S03]  /*1c1f0*/  SHF.L.U32 R7, R6, 0x10, RZ ;  /* 0x0000001006077819 */ /* 0x020fc600000006ff */
[----:B------:R-:W2:Y:S02]  /*1c200*/  LDL.LU R8, [R1+0x2c0] ;  /* 0x0002c00001087983 */ /* 0x000ea40000300800 */
[----:B------:R-:W-:Y:S02]  /*1c210*/  FMUL R7, R7, R16 ;  /* 0x0000001007077220 */ /* 0x000fe40000400000 */
[----:B------:R-:W-:Y:S02]  /*1c220*/  STL [R1+0x3f0], R3 ;  /* 0x0003f00301007387 */ /* 0x000fe40000100800 */
[----:B---3--:R-:W-:-:S05]  /*1c230*/  FFMA R7, R9, R2, R7 ;  /* 0x0000000209077223 */ /* 0x008fca0000000007 */
[----:B------:R-:W-:-:S05]  /*1c240*/  F2FP.BF16.F32.PACK_AB R7, RZ, R7 ;  /* 0x00000007ff07723e */ /* 0x000fca00000010ff */
[----:B----4-:R1:W-:Y:S01]  /*1c250*/  @P4 STG.E.U16 desc[UR52][R10.64+0x32], R7 ;  /* 0x000032070a004986 */ /* 0x0103e2000c101534 */
[----:B------:R-:W-:-:S03]  /*1c260*/  ISETP.GT.AND P4, PT, R0, 0x180, P5 ;  /* 0x000001800000780c */ /* 0x000fc60002f84270 */
[----:B-1----:R1:W5:Y:S10]  /*1c270*/  LDL.LU.64 R10, [R1+0x400] ;  /* 0x00040000010a7983 */ /* 0x0023740000300a00 */
[----:B--2---:R-:W2:Y:S01]  /*1c280*/  @P4 LDG.E.LTC128B.U16 R6, desc[UR52][R4.64] ;  /* 0x0000003404064981 */ /* 0x004ea2000c1e1520 */
[----:B------:R-:W-:-:S03]  /*1c290*/  IMAD.U32 R7, RZ, RZ, UR9 ;  /* 0x00000009ff077e24 */ /* 0x000fc6000f8e00ff */
[----:B------:R1:W5:Y:S01]  /*1c2a0*/  LDL.LU.64 R4, [R1+0x3f8] ;  /* 0x0003f80001047983 */ /* 0x0003620000300a00 */
[----:B------:R-:W-:Y:S02]  /*1c2b0*/  IMAD R7, R7, 0x300, RZ ;  /* 0x0000030007077824 */ /* 0x000fe400078e02ff */
[----:B------:R-:W-:Y:S01]  /*1c2c0*/  IMAD.U32 R9, RZ, RZ, UR8 ;  /* 0x00000008ff097e24 */ /* 0x000fe2000f8e00ff */
[----:B--2---:R2:W-:Y:S02]  /*1c2d0*/  STL [R1+0x310], R6 ;  /* 0x0003100601007387 */ /* 0x0045e40000100800 */
[----:B--2---:R-:W-:-:S04]  /*1c2e0*/  IMAD.U32 R6, R6, 0x10000, RZ ;  /* 0x0001000006067824 */ /* 0x004fc800078e00ff */
[----:B------:R-:W-:-:S04]  /*1c2f0*/  FMUL R6, R6, R16 ;  /* 0x0000001006067220 */ /* 0x000fc80000400000 */
[----:B------:R-:W-:Y:S02]  /*1c300*/  FFMA R8, R8, R2, R6 ;  /* 0x0000000208087223 */ /* 0x000fe40000000006 */
[----:B------:R-:W2:Y:S03]  /*1c310*/  LDL.LU.64 R6, [R1+0x3c0] ;  /* 0x0003c00001067983 */ /* 0x000ea60000300a00 */
[----:B------:R-:W-:-:S04]  /*1c320*/  F2FP.BF16.F32.PACK_AB R8, RZ, R8 ;  /* 0x00000008ff08723e */ /* 0x000fc800000010ff */
[----:B------:R-:W-:Y:S01]  /*1c330*/  PRMT R3, R8, 0x7610, R3 ;  /* 0x0000761008037816 */ /* 0x000fe20000000003 */
[----:B--2---:R2:W-:Y:S02]  /*1c340*/  STL.64 [R1+0x308], R6 ;  /* 0x0003080601007387 */ /* 0x0045e40000100a00 */
[----:B--2---:R-:W-:-:S04]  /*1c350*/  IMAD.WIDE.U32 R6, R9, 0x300, R6 ;  /* 0x0000030009067825 */ /* 0x004fc800078e0006 */
[----:B------:R-:W-:Y:S01]  /*1c360*/  IMAD.U32 R9, RZ, RZ, UR9 ;  /* 0x00000009ff097e24 */ /* 0x000fe2000f8e00ff */
[----:B------:R-:W-:-:S03]  /*1c370*/  @P4 MOV R8, R6 ;  /* 0x0000000600084202 */ /* 0x000fc60000000f00 */
[----:B------:R-:W-:-:S04]  /*1c380*/  IMAD R9, R9, 0x300, RZ ;  /* 0x0000030009097824 */ /* 0x000fc800078e02ff */
[----:B------:R-:W-:-:S05]  /*1c390*/  IMAD.IADD R9, R7, 0x1, R9 ;  /* 0x0000000107097824 */ /* 0x000fca00078e0209 */
[----:B------:R2:W-:Y:S04]  /*1c3a0*/  @P4 STG.E.U16 desc[UR52][R8.64], R3 ;  /* 0x0000000308004986 */ /* 0x0005e8000c101534 */
[----:B--2---:R1:W5:Y:S01]  /*1c3b0*/  LDL.LU R3, [R1+0x3f0] ;  /* 0x0003f00001037983 */ /* 0x0043620000300800 */
[----:B------:R-:W-:Y:S01]  /*1c3c0*/  LOP3.LUT P4, RZ, R17, 0x4, RZ, 0xc0, !PT ;  /* 0x0000000411ff7812 */ /* 0x000fe2000788c0ff */
[----:B------:R-:W-:Y:S03]  /*1c3d0*/  BSSY B1, `(.L_x_118) ;  /* 0x0000007000017945 */ /* 0x000fe60003800000 */
[----:B------:R-:W-:-:S13]  /*1c3e0*/  ISETP.GT.AND P4, PT, R0, 0x180, P4 ;  /* 0x000001800000780c */ /* 0x000fda0002784270 */
[----:B-1----:R-:W-:Y:S05]  /*1c3f0*/  @!P4 BRA `(.L_x_119) ;  /* 0x000000000010c947 */ /* 0x002fea0003800000 */
[----:B------:R1:W-:Y:S04]  /*1c400*/  STL [R1+0x3f0], R0 ;  /* 0x0003f00001007387 */ /* 0x0003e80000100800 */
[----:B-1----:R-:W2:Y:S04]  /*1c410*/  LDG.E.LTC128B.U16 R0, desc[UR52][R12.64+0x2] ;  /* 0x000002340c007981 */ /* 0x002ea8000c1e1520 */
[----:B--2---:R1:W-:Y:S04]  /*1c420*/  STL [R1+0x310], R0 ;  /* 0x0003100001007387 */ /* 0x0043e80000100800 */
[----:B-1----:R1:W5:Y:S02]  /*1c430*/  LDL.LU R0, [R1+0x3f0] ;  /* 0x0003f00001007983 */ /* 0x0023640000300800 */
.L_x_119:
[----:B------:R-:W-:Y:S05]  /*1c440*/  BSYNC B1 ;  /* 0x0000000000017941 */ /* 0x000fea0003800000 */
.L_x_118:
[----:B-----5:R-:W-:Y:S04]  /*1c450*/  STL [R1+0x408], R5 ;  /* 0x0004080501007387 */ /* 0x020fe80000100800 */
[----:B------:R2:W-:Y:S04]  /*1c460*/  STL.64 [R1+0x400], R12 ;  /* 0x0004000c01007387 */ /* 0x0005e80000100a00 */
[----:B--2---:R-:W2:Y:S04]  /*1c470*/  LDL.LU R13, [R1+0x2c4] ;  /* 0x0002c400010d7983 */ /* 0x004ea80000300800 */
[----:B------:R-:W-:Y:S04]  /*1c480*/  STL.64 [R1+0x3f8], R10 ;  /* 0x0003f80a01007387 */ /* 0x000fe80000100a00 */
[----:B------:R3:W-:Y:S04]  /*1c490*/  STL [R1+0x3f4], R4 ;  /* 0x0003f40401007387 */ /* 0x0007e80000100800 */
[----:B---3--:R-:W3:Y:S04]  /*1c4a0*/  LDL.LU R4, [R1+0x310] ;  /* 0x0003100001047983 */ /* 0x008ee80000300800 */
[----:B------:R-:W-:Y:S01]  /*1c4b0*/  STL [R1+0x3f0], R3 ;  /* 0x0003f00301007387 */ /* 0x000fe20000100800 */
[----:B---3--:R-:W-:-:S04]  /*1c4c0*/  IMAD.U32 R5, R4, 0x10000, RZ ;  /* 0x0001000004057824 */ /* 0x008fc800078e00ff */
[----:B------:R-:W-:-:S04]  /*1c4d0*/  FMUL R5, R5, R16 ;  /* 0x0000001005057220 */ /* 0x000fc80000400000 */
[----:B--2---:R-:W-:Y:S02]  /*1c4e0*/  FFMA R13, R13, R2, R5 ;  /* 0x000000020d0d7223 */ /* 0x004fe40000000005 */
[----:B------:R2:W5:Y:S03]  /*1c4f0*/  LDL.LU R5, [R1+0x408] ;  /* 0x0004080001057983 */ /* 0x0005660000300800 */
[----:B------:R-:W-:Y:S01]  /*1c500*/  F2FP.BF16.F32.PACK_AB R11, RZ, R13 ;  /* 0x0000000dff0b723e */ /* 0x000fe200000010ff */
[----:B------:R-:W-:-:S03]  /*1c510*/  @P4 IMAD.MOV.U32 R13, RZ, RZ, R9 ;  /* 0x000000ffff0d4224 */ /* 0x000fc600078e0009 */
[----:B------:R-:W-:Y:S01]  /*1c520*/  PRMT R12, R11, 0x7610, R12 ;  /* 0x000076100b0c7816 */ /* 0x000fe2000000000c */
[----:B------:R-:W-:-:S03]  /*1c530*/  IMAD.U32 R11, RZ, RZ, UR8 ;  /* 0x00000008ff0b7e24 */ /* 0x000fc6000f8e00ff */
[----:B------:R-:W-:Y:S01]  /*1c540*/  PRMT R10, R12, 0x7610, R10 ;  /* 0x000076100c0a7816 */ /* 0x000fe2000000000a */
[----:B------:R-:W-:Y:S02]  /*1c550*/  @P4 IMAD.MOV.U32 R12, RZ, RZ, R6 ;  /* 0x000000ffff0c4224 */ /* 0x000fe400078e0006 */
[----:B------:R-:W-:-:S03]  /*1c560*/  IMAD.SHL.U32 R11, R11, 0x10, RZ ;  /* 0x000000100b0b7824 */ /* 0x000fc600078e00ff */
[----:B------:R3:W-:Y:S04]  /*1c570*/  @P4 STG.E.U16 desc[UR52][R12.64+0x2], R10 ;  /* 0x0000020a0c004986 */ /* 0x0007e8000c101534 */
[----:B---3--:R2:W5:Y:S01]  /*1c580*/  LDL.LU.64 R12, [R1+0x400] ;  /* 0x00040000010c7983 */ /* 0x0085620000300a00 */
[----:B------:R-:W-:-:S03]  /*1c590*/  IADD3 R10, P4, R11, R6, RZ ;  /* 0x000000060b0a7210 */ /* 0x000fc60007f9e0ff */
[----:B------:R-:W3:Y:S01]  /*1c5a0*/  LDL R11, [R1+0x3e4] ;  /* 0x0003e400010b7983 */ /* 0x000ee20000100800 */
[----:B------:R-:W-:Y:S02]  /*1c5b0*/  PRMT R3, R4, 0x7610, R3 ;  /* 0x0000761004037816 */ /* 0x000fe40000000003 */
[----:B------:R-:W-:Y:S02]  /*1c5c0*/  ISETP.GT.AND P5, PT, R0, 0x188, P5 ;  /* 0x000001880000780c */ /* 0x000fe40002fa4270 */
[----:B---3--:R-:W-:-:S05]  /*1c5d0*/  IADD3.X R11, R9, R11, RZ, P4, !PT ;  /* 0x0000000b090b7210 */ /* 0x008fca00027fe4ff */
[----:B------:R3:W-:Y:S04]  /*1c5e0*/  STL.64 [R1+0x2c0], R10 ;  /* 0x0002c00a01007387 */ /* 0x0007e80000100a00 */
[----:B---3--:R2:W5:Y:S04]  /*1c5f0*/  LDL.LU.64 R10, [R1+0x3f8] ;  /* 0x0003f800010a7983 */ /* 0x0085680000300a00 */
[----:B------:R2:W5:Y:S04]  /*1c600*/  LDL.LU R4, [R1+0x3f4] ;  /* 0x0003f40001047983 */ /* 0x0005680000300800 */
[----:B------:R3:W-:Y:S04]  /*1c610*/  STL.S16 [R1+0x310], R3 ;  /* 0x0003100301007387 */ /* 0x0007e80000100600 */
[----:B---3--:R2:W5:Y:S01]  /*1c620*/  LDL.LU R3, [R1+0x3f0] ;  /* 0x0003f00001037983 */ /* 0x0085620000300800 */
[----:B------:R-:W-:Y:S04]  /*1c630*/  BSSY B1, `(.L_x_120) ;  /* 0x0000009000017945 */ /* 0x000fe80003800000 */
[----:B------:R-:W-:Y:S05]  /*1c640*/  @!P5 BRA `(.L_x_121) ;  /* 0x00000000001cd947 */ /* 0x000fea0003800000 */
[----:B-----5:R3:W-:Y:S04]  /*1c650*/  STL.64 [R1+0x3f8], R2 ;  /* 0x0003f80201007387 */ /* 0x0207e80000100a00 */
[----:B---3--:R-:W3:Y:S04]  /*1c660*/  LDL.LU.64 R2, [R1+0x318] ;  /* 0x0003180001027983 */ /* 0x008ee80000300a00 */
[----:B------:R3:W-:Y:S04]  /*1c670*/  STL [R1+0x3f0], R0 ;  /* 0x0003f00001007387 */ /* 0x0007e80000100800 */
[----:B---3--:R-:W3:Y:S04]  /*1c680*/  LDG.E.LTC128B.U16 R0, desc[UR52][R2.64] ;  /* 0x0000003402007981 */ /* 0x008ee8000c1e1520 */
[----:B------:R4:W5:Y:S04]  /*1c690*/  LDL.LU.64 R2, [R1+0x3f8] ;  /* 0x0003f80001027983 */ /* 0x0009680000300a00 */
[----:B---3--:R3:W-:Y:S04]  /*1c6a0*/  STL [R1+0x310], R0 ;  /* 0x0003100001007387 */ /* 0x0087e80000100800 */
[----:B---3--:R4:W5:Y:S02]  /*1c6b0*/  LDL.LU R0, [R1+0x3f0] ;  /* 0x0003f00001007983 */ /* 0x0089640000300800 */
.L_x_121:
[----:B------:R-:W-:Y:S05]  /*1c6c0*/  BSYNC B1 ;  /* 0x0000000000017941 */ /* 0x000fea0003800000 */
.L_x_120:
[----:B-----5:R-:W-:Y:S04]  /*1c6d0*/  STL [R1+0x414], R11 ;  /* 0x0004140b01007387 */ /* 0x020fe80000100800 */
[----:B------:R3:W-:Y:S04]  /*1c6e0*/  STL [R1+0x410], R10 ;  /* 0x0004100a01007387 */ /* 0x0007e80000100800 */
[----:B---3--:R-:W3:Y:S04]  /*1c6f0*/  LDL.LU R10, [R1+0x2c8] ;  /* 0x0002c800010a7983 */ /* 0x008ee80000300800 */
[----:B------:R-:W-:Y:S04]  /*1c700*/  STL [R1+0x40c], R9 ;  /* 0x00040c0901007387 */ /* 0x000fe80000100800 */
[----:B------:R-:W-:Y:S04]  /*1c710*/  STL [R1+0x408], R8 ;  /* 0x0004080801007387 */ /* 0x000fe80000100800 */
[----:B------:R0:W-:Y:S04]  /*1c720*/  STL.64 [R1+0x400], R6 ;  /* 0x0004000601007387 */ /* 0x0001e80000100a00 */
[----:B0-----:R-:W2:Y:S04]  /*1c730*/  LDL.64 R6, [R1+0x2c0] ;  /* 0x0002c00001067983 */ /* 0x001ea80000100a00 */
[----:B------:R-:W-:Y:S04]  /*1c740*/  STL [R1+0x3f8], R5 ;  /* 0x0003f80501007387 */ /* 0x000fe80000100800 */
[----:B------:R0:W-:Y:S04]  /*1c750*/  STL [R1+0x3f4], R4 ;  /* 0x0003f40401007387 */ /* 0x0001e80000100800 */
[----:B0-----:R-:W4:Y:S01]  /*1c760*/  LDL.LU R4, [R1+0x310] ;  /* 0x0003100001047983 */ /* 0x001f220000300800 */
[----:B------:R-:W-:-:S03]  /*1c770*/  LOP3.LUT P4, RZ, R17, 0x4, RZ, 0xc0, !PT ;  /* 0x0000000411ff7812 */ /* 0x000fc6000788c0ff */
[----:B------:R0:W-:Y:S01]  /*1c780*/  STL [R1+0x3f0], R3 ;  /* 0x0003f00301007387 */ /* 0x0001e20000100800 */
[----:B----4-:R-:W-:-:S04]  /*1c790*/  IMAD.U32 R11, R4, 0x10000, RZ ;  /* 0x00010000040b7824 */ /* 0x010fc800078e00ff */
        /* <DEDUP_REMOVED lines=10> */
[----:B--2---:R0:W-:Y:S04]  /*1c840*/  @P5 STG.E.U16 desc[UR52][R6.64], R5 ;  /* 0x0000000506005986 */ /* 0x0041e8000c101534 */
[----:B0-----:R3:W5:Y:S04]  /*1c850*/  LDL.LU.64 R6, [R1+0x400] ;  /* 0x0004000001067983 */ /* 0x0017680000300a00 */
[----:B------:R3:W5:Y:S01]  /*1c860*/  LDL.LU R5, [R1+0x3f8] ;  /* 0x0003f80001057983 */ /* 0x0007620000300800 */
[----:B------:R-:W-:-:S03]  /*1c870*/  ISETP.GT.AND P4, PT, R0, 0x188, P4 ;  /* 0x000001880000780c */ /* 0x000fc60002784270 */
[----:B------:R3:W5:Y:S04]  /*1c880*/  LDL.LU R4, [R1+0x3f4] ;  /* 0x0003f40001047983 */ /* 0x0007680000300800 */
[----:B------:R0:W-:Y:S04]  /*1c890*/  STL.S16 [R1+0x2c8], R3 ;  /* 0x0002c80301007387 */ /* 0x0001e80000100600 */
[----:B0-----:R3:W5:Y:S01]  /*1c8a0*/  LDL.LU R3, [R1+0x3f0] ;  /* 0x0003f00001037983 */ /* 0x0017620000300800 */
[----:B------:R-:W-:Y:S04]  /*1c8b0*/  BSSY B1, `(.L_x_122) ;  /* 0x0000006000017945 */ /* 0x000fe80003800000 */
[----:B------:R-:W-:Y:S05]  /*1c8c0*/  @!P4 BRA `(.L_x_123) ;  /* 0x000000000010c947 */ /* 0x000fea0003800000 */
[----:B------:R0:W-:Y:S04]  /*1c8d0*/  STL [R1+0x3f0], R0 ;  /* 0x0003f00001007387 */ /* 0x0001e80000100800 */
[----:B0----5:R-:W2:Y:S04]  /*1c8e0*/  LDG.E.LTC128B.U16 R0, desc[UR52][R10.64+0x2] ;  /* 0x000002340a007981 */ /* 0x021ea8000c1e1520 */
[----:B--2---:R0:W-:Y:S04]  /*1c8f0*/  STL [R1+0x2c8], R0 ;  /* 0x0002c80001007387 */ /* 0x0041e80000100800 */
[----:B0-----:R0:W5:Y:S02]  /*1c900*/  LDL.LU R0, [R1+0x3f0] ;  /* 0x0003f00001007983 */ /* 0x0011640000300800 */
.L_x_123:
[----:B------:R-:W-:Y:S05]  /*1c910*/  BSYNC B1 ;  /* 0x0000000000017941 */ /* 0x000fea0003800000 */
.L_x_122:
[----:B-----5:R-:W-:Y:S04]  /*1c920*/  STL [R1+0x414], R11 ;  /* 0x0004140b01007387 */ /* 0x020fe80000100800 */
[----:B------:R2:W-:Y:S04]  /*1c930*/  STL [R1+0x410], R10 ;  /* 0x0004100a01007387 */ /* 0x0005e80000100800 */
[----:B--2---:R-:W2:Y:S04]  /*1c940*/  LDL.LU R10, [R1+0x2cc] ;  /* 0x0002cc00010a7983 */ /* 0x004ea80000300800 */
[----:B------:R-:W-:Y:S04]  /*1c950*/  STL [R1+0x40c], R9 ;  /* 0x00040c0901007387 */ /* 0x000fe80000100800 */
[----:B------:R-:W-:Y:S04]  /*1c960*/  STL [R1+0x408], R8 ;  /* 0x0004080801007387 */ /* 0x000fe80000100800 */
[----:B------:R4:W-:Y:S04]  /*1c970*/  STL.64 [R1+0x400], R6 ;  /* 0x0004000601007387 */ /* 0x0009e80000100a00 */
[----:B----4-:R-:W4:Y:S04]  /*1c980*/  LDL.64 R6, [R1+0x2c0] ;  /* 0x0002c00001067983 */ /* 0x010f280000100a00 */
[----:B------:R-:W-:Y:S04]  /*1c990*/  STL [R1+0x3f8], R5 ;  /* 0x0003f80501007387 */ /* 0x000fe80000100800 */
[----:B------:R1:W-:Y:S04]  /*1c9a0*/  STL [R1+0x3f4], R4 ;  /* 0x0003f40401007387 */ /* 0x0003e80000100800 */
[----:B-1----:R-:W3:Y:S01]  /*1c9b0*/  LDL.LU R4, [R1+0x2c8] ;  /* 0x0002c80001047983 */ /* 0x002ee20000300800 */
[----:B------:R-:W-:-:S03]  /*1c9c0*/  LOP3.LUT P5, RZ, R17, 0x2, RZ, 0xc0, !PT ;  /* 0x0000000211ff7812 */ /* 0x000fc600078ac0ff */
[----:B------:R1:W-:Y:S01]  /*1c9d0*/  STL [R1+0x3f0], R3 ;  /* 0x0003f00301007387 */ /* 0x0003e20000100800 */
[----:B---3--:R-:W-:-:S04]  /*1c9e0*/  IMAD.U32 R11, R4, 0x10000, RZ ;  /* 0x00010000040b7824 */ /* 0x008fc800078e00ff */
[----:B------:R-:W-:-:S04]  /*1c9f0*/  FMUL R11, R11, R16 ;  /* 0x000000100b0b7220 */ /* 0x000fc80000400000 */
[----:B--2---:R-:W-:Y:S02]  /*1ca00*/  FFMA R10, R10, R2, R11 ;  /* 0x000000020a0a7223 */ /* 0x004fe4000000000b */
[----:B------:R2:W5:Y:S03]  /*1ca10*/  LDL.LU R11, [R1+0x414] ;  /* 0x00041400010b7983 */ /* 0x0005660000300800 */
[----:B------:R-:W-:Y:S02]  /*1ca20*/  F2FP.BF16.F32.PACK_AB R9, RZ, R10 ;  /* 0x0000000aff09723e */ /* 0x000fe400000010ff */
[----:B------:R2:W5:Y:S02]  /*1ca30*/  LDL.LU R10, [R1+0x410] ;  /* 0x00041000010a7983 */ /* 0x0005640000300800 */
[----:B------:R-:W-:Y:S02]  /*1ca40*/  PRMT R8, R9, 0x7610, R8 ;  /* 0x0000761009087816 */ /* 0x000fe40000000008 */
[----:B------:R2:W5:Y:S02]  /*1ca50*/  LDL.LU R9, [R1+0x40c] ;  /* 0x00040c0001097983 */ /* 0x0005640000300800 */
[----:B------:R-:W-:-:S02]  /*1ca60*/  PRMT R5, R8, 0x7610, R5 ;  /* 0x0000761008057816 */ /* 0x000fc40000000005 */
[----:B-1----:R-:W-:Y:S01]  /*1ca70*/  PRMT R3, R4, 0x7610, R3 ;  /* 0x0000761004037816 */ /* 0x002fe20000000003 */
[----:B------:R2:W5:Y:S04]  /*1ca80*/  LDL.LU R8, [R1+0x408] ;  /* 0x0004080001087983 */ /* 0x0005680000300800 */
[----:B----4-:R1:W-:Y:S04]  /*1ca90*/  @P4 STG.E.U16 desc[UR52][R6.64+0x2], R5 ;  /* 0x0000020506004986 */ /* 0x0103e8000c101534 */
[----:B-1----:R2:W5:Y:S04]  /*1caa0*/  LDL.LU.64 R6, [R1+0x400] ;  /* 0x0004000001067983 */ /* 0x0025680000300a00 */
[----:B------:R2:W5:Y:S01]  /*1cab0*/  LDL.LU R5, [R1+0x3f8] ;  /* 0x0003f80001057983 */ /* 0x0005620000300800 */
[----:B------:R-:W-:-:S03]  /*1cac0*/  ISETP.GT.AND P4, PT, R0, 0x180, P5 ;  /* 0x000001800000780c */ /* 0x000fc60002f84270 */
[----:B------:R2:W5:Y:S04]  /*1cad0*/  LDL.LU R4, [R1+0x3f4] ;  /* 0x0003f40001047983 */ /* 0x0005680000300800 */
[----:B------:R1:W-:Y:S04]  /*1cae0*/  STL.S16 [R1+0x2c8], R3 ;  /* 0x0002c80301007387 */ /* 0x0003e80000100600 */
[----:B-1----:R2:W5:Y:S01]  /*1caf0*/  LDL.LU R3, [R1+0x3f0] ;  /* 0x0003f00001037983 */ /* 0x0025620000300800 */
[----:B------:R-:W-:Y:S04]  /*1cb00*/  BSSY B1, `(.L_x_124) ;  /* 0x0000006000017945 */ /* 0x000fe80003800000 */
[----:B------:R-:W-:Y:S05]  /*1cb10*/  @!P4 BRA `(.L_x_125) ;  /* 0x000000000010c947 */ /* 0x000fea0003800000 */
[----:B------:R1:W-:Y:S04]  /*1cb20*/  STL [R1+0x3f0], R0 ;  /* 0x0003f00001007387 */ /* 0x0003e80000100800 */
[----:B-1----:R-:W3:Y:S04]  /*1cb30*/  LDG.E.LTC128B.U16 R0, desc[UR52][R12.64+0x10] ;  /* 0x000010340c007981 */ /* 0x002ee8000c1e1520 */
[----:B---3--:R1:W-:Y:S04]  /*1cb40*/  STL [R1+0x2c8], R0 ;  /* 0x0002c80001007387 */ /* 0x0083e80000100800 */
[----:B-1----:R1:W5:Y:S02]  /*1cb50*/  LDL.LU R0, [R1+0x3f0] ;  /* 0x0003f00001007983 */ /* 0x0023640000300800 */
.L_x_125:
[----:B------:R-:W-:Y:S05]  /*1cb60*/  BSYNC B1 ;  /* 0x0000000000017941 */ /* 0x000fea0003800000 */
.L_x_124:
[----:B------:R-:W-:Y:S04]  /*1cb70*/  STL [R1+0x40c], R13 ;  /* 0x00040c0d01007387 */ /* 0x000fe80000100800 */
[----:B------:R3:W-:Y:S04]  /*1cb80*/  STL [R1+0x408], R12 ;  /* 0x0004080c01007387 */ /* 0x0007e80000100800 */
[----:B---3--:R-:W3:Y:S04]  /*1cb90*/  LDL.LU R12, [R1+0x2d0] ;  /* 0x0002d000010c7983 */ /* 0x008ee80000300800 */
[----:B-----5:R-:W-:Y:S04]  /*1cba0*/  STL.64 [R1+0x400], R10 ;  /* 0x0004000a01007387 */ /* 0x020fe80000100a00 */
        /* <DEDUP_REMOVED lines=17> */
[----:B------:R0:W5:Y:S01]  /*1ccc0*/  LDL.LU R5, [R1+0x3f8] ;  /* 0x0003f80001057983 */ /* 0x0001620000300800 */
[----:B------:R-:W-:-:S03]  /*1ccd0*/  ISETP.GT.AND P4, PT, R0, 0x180, P6 ;  /* 0x000001800000780c */ /* 0x000fc60003784270 */
[----:B------:R0:W5:Y:S04]  /*1cce0*/  LDL.LU R4, [R1+0x3f4] ;  /* 0x0003f40001047983 */ /* 0x0001680000300800 */
[----:B------:R3:W-:Y:S04]  /*1ccf0*/  STL.S16 [R1+0x2c8], R3 ;  /* 0x0002c80301007387 */ /* 0x0007e80000100600 */
[----:B---3--:R0:W5:Y:S01]  /*1cd00*/  LDL.LU R3, [R1+0x3f0] ;  /* 0x0003f00001037983 */ /* 0x0081620000300800 */
[----:B------:R-:W-:Y:S04]  /*1cd10*/  BSSY B1, `(.L_x_126) ;  /* 0x0000006000017945 */ /* 0x000fe80003800000 */
[----:B------:R-:W-:Y:S05]  /*1cd20*/  @!P4 BRA `(.L_x_127) ;  /* 0x000000000010c947 */ /* 0x000fea0003800000 */
[----:B------:R3:W-:Y:S04]  /*1cd30*/  STL [R1+0x3f0], R0 ;  /* 0x0003f00001007387 */ /* 0x0007e80000100800 */
[----:B---3-5:R-:W3:Y:S04]  /*1cd40*/  LDG.E.LTC128B.U16 R0, desc[UR52][R12.64+0x12] ;  /* 0x000012340c007981 */ /* 0x028ee8000c1e1520 */
[----:B---3--:R3:W-:Y:S04]  /*1cd50*/  STL [R1+0x2c8], R0 ;  /* 0x0002c80001007387 */ /* 0x0087e80000100800 */
[----:B---3--:R3:W5:Y:S02]  /*1cd60*/  LDL.LU R0, [R1+0x3f0] ;  /* 0x0003f00001007983 */ /* 0x0087640000300800 */
.L_x_127:
[----:B------:R-:W-:Y:S05]  /*1cd70*/  BSYNC B1 ;  /* 0x0000000000017941 */ /* 0x000fea0003800000 */
.L_x_126:
[----:B-----5:R-:W-:Y:S04]  /*1cd80*/  STL [R1+0x40c], R13 ;  /* 0x00040c0d01007387 */ /* 0x020fe80000100800 */
[----:B------:R4:W-:Y:S04]  /*1cd90*/  STL [R1+0x408], R12 ;  /* 0x0004080c01007387 */ /* 0x0009e80000100800 */
[----:B----4-:R-:W4:Y:S04]  /*1cda0*/  LDL.LU R12, [R1+0x2d4] ;  /* 0x0002d400010c7983 */ /* 0x010f280000300800 */
[----:B------:R0:W-:Y:S04]  /*1cdb0*/  STL [R1+0x404], R11 ;  /* 0x0004040b01007387 */ /* 0x0001e80000100800 */
[----:B0-----:R-:W2:Y:S04]  /*1cdc0*/  LDL.LU R11, [R1+0x2c8] ;  /* 0x0002c800010b7983 */ /* 0x001ea80000300800 */
[----:B------:R0:W-:Y:S04]  /*1cdd0*/  STL [R1+0x400], R10 ;  /* 0x0004000a01007387 */ /* 0x0001e80000100800 */
[----:B------:R1:W-:Y:S04]  /*1cde0*/  STL.64 [R1+0x3f8], R4 ;  /* 0x0003f80401007387 */ /* 0x0003e80000100a00 */
[----:B------:R3:W-:Y:S01]  /*1cdf0*/  STL [R1+0x3f0], R3 ;  /* 0x0003f00301007387 */ /* 0x0007e20000100800 */
[----:B--2---:R-:W-:-:S05]  /*1ce00*/  SHF.L.U32 R13, R11, 0x10, RZ ;  /* 0x000000100b0d7819 */ /* 0x004fca00000006ff */
[----:B------:R-:W-:-:S04]  /*1ce10*/  FMUL R13, R13, R16 ;  /* 0x000000100d0d7220 */ /* 0x000fc80000400000 */
[----:B----4-:R-:W-:Y:S01]  /*1ce20*/  FFMA R12, R12, R2, R13 ;  /* 0x000000020c0c7223 */ /* 0x010fe2000000000d */
[----:B0-----:R-:W-:Y:S01]  /*1ce30*/  PRMT R10, R11, 0x7610, R10 ;  /* 0x000076100b0a7816 */ /* 0x001fe2000000000a */
[----:B------:R0:W5:Y:S03]  /*1ce40*/  LDL.LU R13, [R1+0x40c] ;  /* 0x00040c00010d7983 */ /* 0x0001660000300800 */
[----:B-1----:R-:W-:Y:S02]  /*1ce50*/  F2FP.BF16.F32.PACK_AB R5, RZ, R12 ;  /* 0x0000000cff05723e */ /* 0x002fe400000010ff */
[----:B------:R0:W5:Y:S01]  /*1ce60*/  LDL.LU R12, [R1+0x408] ;  /* 0x00040800010c7983 */ /* 0x0001620000300800 */
[----:B------:R-:W-:Y:S02]  /*1ce70*/  ISETP.GT.AND P5, PT, R0, 0x188, P5 ;  /* 0x000001880000780c */ /* 0x000fe40002fa4270 */
[----:B------:R-:W-:Y:S01]  /*1ce80*/  PRMT R4, R5, 0x7610, R4 ;  /* 0x0000761005047816 */ /* 0x000fe20000000004 */
[----:B------:R-:W-:Y:S01]  /*1ce90*/  @P4 IMAD.MOV.U32 R5, RZ, RZ, R9 ;  /* 0x000000ffff054224 */ /* 0x000fe200078e0009 */
[----:B------:R0:W5:Y:S02]  /*1cea0*/  LDL.LU R11, [R1+0x404] ;  /* 0x00040400010b7983 */ /* 0x0001640000300800 */
[----:B---3--:R-:W-:Y:S01]  /*1ceb0*/  PRMT R3, R4, 0x7610, R3 ;  /* 0x0000761004037816 */ /* 0x008fe20000000003 */
[----:B------:R-:W-:Y:S01]  /*1cec0*/  @P4 IMAD.MOV.U32 R4, RZ, RZ, R6 ;  /* 0x000000ffff044224 */ /* 0x000fe200078e0006 */
[----:B------:R1:W-:Y:S04]  /*1ced0*/  STL.S16 [R1+0x2c8], R10 ;  /* 0x0002c80a01007387 */ /* 0x0003e80000100600 */
[----:B------:R2:W-:Y:S04]  /*1cee0*/  @P4 STG.E.U16 desc[UR52][R4.64+0x12], R3 ;  /* 0x0000120304004986 */ /* 0x0005e8000c101534 */
[----:B-1----:R0:W5:Y:S04]  /*1cef0*/  LDL.LU R10, [R1+0x400] ;  /* 0x00040000010a7983 */ /* 0x0021680000300800 */
[----:B--2---:R0:W5:Y:S04]  /*1cf00*/  LDL.LU.64 R4, [R1+0x3f8] ;  /* 0x0003f80001047983 */ /* 0x0041680000300a00 */
[----:B------:R0:W5:Y:S01]  /*1cf10*/  LDL.LU R3, [R1+0x3f0] ;  /* 0x0003f00001037983 */ /* 0x0001620000300800 */
[----:B------:R-:W-:Y:S04]  /*1cf20*/  BSSY B1, `(.L_x_128) ;  /* 0x0000006000017945 */ /* 0x000fe80003800000 */
[----:B------:R-:W-:Y:S05]  /*1cf30*/  @!P5 BRA `(.L_x_129) ;  /* 0x000000000010d947 */ /* 0x000fea0003800000 */
[----:B------:R1:W-:Y:S04]  /*1cf40*/  STL [R1+0x3f0], R0 ;  /* 0x0003f00001007387 */ /* 0x0003e80000100800 */
[----:B-1---5:R-:W2:Y:S04]  /*1cf50*/  LDG.E.LTC128B.U16 R0, desc[UR52][R10.64+0x10] ;  /* 0x000010340a007981 */ /* 0x022ea8000c1e1520 */
[----:B--2---:R1:W-:Y:S04]  /*1cf60*/  STL [R1+0x2c8], R0 ;  /* 0x0002c80001007387 */ /* 0x0043e80000100800 */
[----:B-1----:R1:W5:Y:S02]  /*1cf70*/  LDL.LU R0, [R1+0x3f0] ;  /* 0x0003f00001007983 */ /* 0x0023640000300800 */
.L_x_129:
[----:B------:R-:W-:Y:S05]  /*1cf80*/  BSYNC B1 ;  /* 0x0000000000017941 */ /* 0x000fea0003800000 */
.L_x_128:
[----:B-----5:R-:W-:Y:S04]  /*1cf90*/  STL [R1+0x414], R11 ;  /* 0x0004140b01007387 */ /* 0x020fe80000100800 */
[----:B------:R2:W-:Y:S04]  /*1cfa0*/  STL [R1+0x410], R10 ;  /* 0x0004100a01007387 */ /* 0x0005e80000100800 */
[----:B--2---:R-:W2:Y:S04]  /*1cfb0*/  LDL.LU R10, [R1+0x2d8] ;  /* 0x0002d800010a7983 */ /* 0x004ea80000300800 */
[----:B------:R-:W-:Y:S04]  /*1cfc0*/  STL [R1+0x40c], R9 ;  /* 0x00040c0901007387 */ /* 0x000fe80000100800 */
[----:B------:R-:W-:Y:S04]  /*1cfd0*/  STL [R1+0x408], R8 ;  /* 0x0004080801007387 */ /* 0x000fe80000100800 */
[----:B------:R3:W-:Y:S04]  /*1cfe0*/  STL [R1+0x404], R7 ;  /* 0x0004040701007387 */ /* 0x0007e80000100800 */
[----:B---3--:R-:W3:Y:S04]  /*1cff0*/  LDL.LU R7, [R1+0x2c8] ;  /* 0x0002c80001077983 */ /* 0x008ee80000300800 */
[----:B------:R-:W-:Y:S04]  /*1d000*/  STL [R1+0x400], R6 ;  /* 0x0004000601007387 */ /* 0x000fe80000100800 */
[----:B------:R4:W-:Y:S04]  /*1d010*/  STL.64 [R1+0x3f8], R4 ;  /* 0x0003f80401007387 */ /* 0x0009e80000100a00 */
[----:B----4-:R-:W4:Y:S04]  /*1d020*/  LDL.64 R4, [R1+0x2c0] ;  /* 0x0002c00001047983 */ /* 0x010f280000100a00 */
[----:B------:R0:W-:Y:S01]  /*1d030*/  STL [R1+0x3f0], R3 ;  /* 0x0003f00301007387 */ /* 0x0001e20000100800 */
[----:B---3--:R-:W-:-:S04]  /*1d040*/  IMAD.U32 R11, R7, 0x10000, RZ ;  /* 0x00010000070b7824 */ /* 0x008fc800078e00ff */
[----:B------:R-:W-:-:S04]  /*1d050*/  FMUL R11, R11, R16 ;  /* 0x000000100b0b7220 */ /* 0x000fc80000400000 */
[----:B--2---:R-:W-:Y:S01]  /*1d060*/  FFMA R10, R10, R2, R11 ;  /* 0x000000020a0a7223 */ /* 0x004fe2000000000b */
[----:B------:R-:W-:Y:S01]  /*1d070*/  PRMT R6, R7, 0x7610, R6 ;  /* 0x0000761007067816 */ /* 0x000fe20000000006 */
[----:B------:R2:W5:Y:S03]  /*1d080*/  LDL.LU R11, [R1+0x414] ;  /* 0x00041400010b7983 */ /* 0x0005660000300800 */
[----:B------:R-:W-:Y:S02]  /*1d090*/  F2FP.BF16.F32.PACK_AB R9, RZ, R10 ;  /* 0x0000000aff09723e */ /* 0x000fe400000010ff */
[----:B------:R2:W5:Y:S02]  /*1d0a0*/  LDL.LU R10, [R1+0x410] ;  /* 0x00041000010a7983 */ /* 0x0005640000300800 */
[----:B------:R-:W-:Y:S02]  /*1d0b0*/  PRMT R8, R9, 0x7610, R8 ;  /* 0x0000761009087816 */ /* 0x000fe40000000008 */
[----:B------:R2:W5:Y:S01]  /*1d0c0*/  LDL.LU R9, [R1+0x40c] ;  /* 0x00040c0001097983 */ /* 0x0005620000300800 */
[----:B------:R-:W-:-:S02]  /*1d0d0*/  ISETP.GT.AND P4, PT, R0, 0x188, P6 ;  /* 0x000001880000780c */ /* 0x000fc40003784270 */
[----:B0-----:R-:W-:Y:S02]  /*1d0e0*/  PRMT R3, R8, 0x7610, R3 ;  /* 0x0000761008037816 */ /* 0x001fe40000000003 */
[----:B------:R2:W5:Y:S04]  /*1d0f0*/  LDL.LU R8, [R1+0x408] ;  /* 0x0004080001087983 */ /* 0x0005680000300800 */
[----:B------:R2:W5:Y:S04]  /*1d100*/  LDL.LU R7, [R1+0x404] ;  /* 0x0004040001077983 */ /* 0x0005680000300800 */
[----:B------:R0:W-:Y:S04]  /*1d110*/  STL.S16 [R1+0x2c8], R6 ;  /* 0x0002c80601007387 */ /* 0x0001e80000100600 */
[----:B----4-:R3:W-:Y:S04]  /*1d120*/  @P5 STG.E.U16 desc[UR52][R4.64+0x10], R3 ;  /* 0x0000100304005986 */ /* 0x0107e8000c101534 */
[----:B0-----:R2:W5:Y:S04]  /*1d130*/  LDL.LU R6, [R1+0x400] ;  /* 0x0004000001067983 */ /* 0x0015680000300800 */
[----:B---3--:R2:W5:Y:S04]  /*1d140*/  LDL.LU.64 R4, [R1+0x3f8] ;  /* 0x0003f80001047983 */ /* 0x0085680000300a00 */
[----:B------:R2:W5:Y:S01]  /*1d150*/  LDL.LU R3, [R1+0x3f0] ;  /* 0x0003f00001037983 */ /* 0x0005620000300800 */
[----:B------:R-:W-:Y:S04]  /*1d160*/  BSSY B1, `(.L_x_130) ;  /* 0x0000006000017945 */ /* 0x000fe80003800000 */
[----:B------:R-:W-:Y:S05]  /*1d170*/  @!P4 BRA `(.L_x_131) ;  /* 0x000000000010c947 */ /* 0x000fea0003800000 */
[----:B------:R0:W-:Y:S04]  /*1d180*/  STL [R1+0x3f0], R0 ;  /* 0x0003f00001007387 */ /* 0x0001e80000100800 */
[----:B0----5:R-:W3:Y:S04]  /*1d190*/  LDG.E.LTC128B.U16 R0, desc[UR52][R10.64+0x12] ;  /* 0x000012340a007981 */ /* 0x021ee8000c1e1520 */
[----:B---3--:R0:W-:Y:S04]  /*1d1a0*/  STL [R1+0x2c8], R0 ;  /* 0x0002c80001007387 */ /* 0x0081e80000100800 */
[----:B0-----:R0:W5:Y:S02]  /*1d1b0*/  LDL.LU R0, [R1+0x3f0] ;  /* 0x0003f00001007983 */ /* 0x0011640000300800 */
.L_x_131:
[----:B------:R-:W-:Y:S05]  /*1d1c0*/  BSYNC B1 ;  /* 0x0000000000017941 */ /* 0x000fea0003800000 */
.L_x_130:
[----:B-----5:R-:W-:Y:S04]  /*1d1d0*/  STL [R1+0x414], R11 ;  /* 0x0004140b01007387 */ /* 0x020fe80000100800 */
[----:B------:R3:W-:Y:S04]  /*1d1e0*/  STL [R1+0x410], R10 ;  /* 0x0004100a01007387 */ /* 0x0007e80000100800 */
[----:B---3--:R-:W3:Y:S04]  /*1d1f0*/  LDL.LU R10, [R1+0x2dc] ;  /* 0x0002dc00010a7983 */ /* 0x008ee80000300800 */
[----:B------:R-:W-:Y:S04]  /*1d200*/  STL [R1+0x40c], R9 ;  /* 0x00040c0901007387 */ /* 0x000fe80000100800 */
[----:B------:R-:W-:Y:S04]  /*1d210*/  STL [R1+0x408], R8 ;  /* 0x0004080801007387 */ /* 0x000fe80000100800 */
[----:B------:R4:W-:Y:S04]  /*1d220*/  STL [R1+0x404], R7 ;  /* 0x0004040701007387 */ /* 0x0009e80000100800 */
[----:B----4-:R-:W4:Y:S04]  /*1d230*/  LDL.LU R7, [R1+0x2c8] ;  /* 0x0002c80001077983 */ /* 0x010f280000300800 */
[----:B------:R-:W-:Y:S04]  /*1d240*/  STL [R1+0x400], R6 ;  /* 0x0004000601007387 */ /* 0x000fe80000100800 */
[----:B------:R1:W-:Y:S04]  /*1d250*/  STL.64 [R1+0x3f8], R4 ;  /* 0x0003f80401007387 */ /* 0x0003e80000100a00 */
[----:B-1----:R-:W2:Y:S04]  /*1d260*/  LDL.64 R4, [R1+0x2c0] ;  /* 0x0002c00001047983 */ /* 0x002ea80000100a00 */
[----:B------:R1:W-:Y:S01]  /*1d270*/  STL [R1+0x3f0], R3 ;  /* 0x0003f00301007387 */ /* 0x0003e20000100800 */
[----:B----4-:R-:W-:-:S04]  /*1d280*/  IMAD.U32 R11, R7, 0x10000, RZ ;  /* 0x00010000070b7824 */ /* 0x010fc800078e00ff */
[----:B------:R-:W-:-:S04]  /*1d290*/  FMUL R11, R11, R16 ;  /* 0x000000100b0b7220 */ /* 0x000fc80000400000 */
[----:B---3--:R-:W-:Y:S01]  /*1d2a0*/  FFMA R10, R10, R2, R11 ;  /* 0x000000020a0a7223 */ /* 0x008fe2000000000b */
[----:B------:R-:W-:Y:S01]  /*1d2b0*/  PRMT R6, R7, 0x7610, R6 ;  /* 0x0000761007067816 */ /* 0x000fe20000000006 */
[----:B------:R3:W5:Y:S03]  /*1d2c0*/  LDL.LU R11, [R1+0x414] ;  /* 0x00041400010b7983 */ /* 0x0007660000300800 */
[----:B------:R-:W-:Y:S02]  /*1d2d0*/  F2FP.BF16.F32.PACK_AB R9, RZ, R10 ;  /* 0x0000000aff09723e */ /* 0x000fe400000010ff */
[----:B------:R3:W5:Y:S02]  /*1d2e0*/  LDL.LU R10, [R1+0x410] ;  /* 0x00041000010a7983 */ /* 0x0007640000300800 */
[----:B------:R-:W-:Y:S02]  /*1d2f0*/  PRMT R8, R9, 0x7610, R8 ;  /* 0x0000761009087816 */ /* 0x000fe40000000008 */
[----:B------:R3:W5:Y:S01]  /*1d300*/  LDL.LU R9, [R1+0x40c] ;  /* 0x00040c0001097983 */ /* 0x0007620000300800 */
[----:B------:R-:W-:-:S02]  /*1d310*/  ISETP.GT.AND P5, PT, R0, 0x180, P3 ;  /* 0x000001800000780c */ /* 0x000fc40001fa4270 */
[----:B-1----:R-:W-:Y:S02]  /*1d320*/  PRMT R3, R8, 0x7610, R3 ;  /* 0x0000761008037816 */ /* 0x002fe40000000003 */
[----:B------:R3:W5:Y:S04]  /*1d330*/  LDL.LU R8, [R1+0x408] ;  /* 0x0004080001087983 */ /* 0x0007680000300800 */
[----:B------:R3:W5:Y:S04]  /*1d340*/  LDL.LU R7, [R1+0x404] ;  /* 0x0004040001077983 */ /* 0x0007680000300800 */
[----:B------:R1:W-:Y:S04]  /*1d350*/  STL.S16 [R1+0x2c8], R6 ;  /* 0x0002c80601007387 */ /* 0x0003e80000100600 */
[----:B--2---:R2:W-:Y:S04]  /*1d360*/  @P4 STG.E.U16 desc[UR52][R4.64+0x12], R3 ;  /* 0x0000120304004986 */ /* 0x0045e8000c101534 */
[----:B-1----:R3:W5:Y:S04]  /*1d370*/  LDL.LU R6, [R1+0x400] ;  /* 0x0004000001067983 */ /* 0x0027680000300800 */
[----:B--2---:R3:W5:Y:S04]  /*1d380*/  LDL.LU.64 R4, [R1+0x3f8] ;  /* 0x0003f80001047983 */ /* 0x0047680000300a00 */
[----:B------:R3:W5:Y:S01]  /*1d390*/  LDL.LU R3, [R1+0x3f0] ;  /* 0x0003f00001037983 */ /* 0x0007620000300800 */
[----:B------:R-:W-:Y:S04]  /*1d3a0*/  BSSY B1, `(.L_x_132) ;  /* 0x0000006000017945 */ /* 0x000fe80003800000 */
[----:B------:R-:W-:Y:S05]  /*1d3b0*/  @!P5 BRA `(.L_x_133) ;  /* 0x000000000010d947 */ /* 0x000fea0003800000 */
[----:B------:R1:W-:Y:S04]  /*1d3c0*/  STL [R1+0x3f0], R0 ;  /* 0x0003f00001007387 */ /* 0x0003e80000100800 */
[----:B-1----:R-:W2:Y:S04]  /*1d3d0*/  LDG.E.LTC128B.U16 R0, desc[UR52][R12.64+0x20] ;  /* 0x000020340c007981 */ /* 0x002ea8000c1e1520 */
[----:B--2---:R1:W-:Y:S04]  /*1d3e0*/  STL [R1+0x2c8], R0 ;  /* 0x0002c80001007387 */ /* 0x0043e80000100800 */
[----:B-1----:R1:W5:Y:S02]  /*1d3f0*/  LDL.LU R0, [R1+0x3f0] ;  /* 0x0003f00001007983 */ /* 0x0023640000300800 */
.L_x_133:
[----:B------:R-:W-:Y:S05]  /*1d400*/  BSYNC B1 ;  /* 0x0000000000017941 */ /* 0x000fea0003800000 */
.L_x_132:
[----:B------:R-:W-:Y:S04]  /*1d410*/  STL [R1+0x40c], R13 ;  /* 0x00040c0d01007387 */ /* 0x000fe80000100800 */
[----:B------:R2:W-:Y:S04]  /*1d420*/  STL [R1+0x408], R12 ;  /* 0x0004080c01007387 */ /* 0x0005e80000100800 */
[----:B--2---:R-:W2:Y:S04]  /*1d430*/  LDL.LU R12, [R1+0x2e0] ;  /* 0x0002e000010c7983 */ /* 0x004ea80000300800 */
[----:B-----5:R4:W-:Y:S04]  /*1d440*/  STL [R1+0x404], R11 ;  /* 0x0004040b01007387 */ /* 0x0209e80000100800 */
[----:B----4-:R-:W4:Y:S04]  /*1d450*/  LDL.LU R11, [R1+0x2c8] ;  /* 0x0002c800010b7983 */ /* 0x010f280000300800 */
[----:B------:R0:W-:Y:S04]  /*1d460*/  STL [R1+0x400], R10 ;  /* 0x0004000a01007387 */ /* 0x0001e80000100800 */
[----:B------:R3:W-:Y:S04]  /*1d470*/  STL.64 [R1+0x3f8], R4 ;  /* 0x0003f80401007387 */ /* 0x0007e80000100a00 */
[----:B------:R1:W-:Y:S01]  /*1d480*/  STL [R1+0x3f0], R3 ;  /* 0x0003f00301007387 */ /* 0x0003e20000100800 */
[----:B----4-:R-:W-:-:S04]  /*1d490*/  IMAD.U32 R13, R11, 0x10000, RZ ;  /* 0x000100000b0d7824 */ /* 0x010fc800078e00ff */
[----:B------:R-:W-:-:S04]  /*1d4a0*/  FMUL R13, R13, R16 ;  /* 0x000000100d0d7220 */ /* 0x000fc80000400000 */
[----:B--2---:R-:W-:Y:S01]  /*1d4b0*/  FFMA R12, R12, R2, R13 ;  /* 0x000000020c0c7223 */ /* 0x004fe2000000000d */
[----:B0-----:R-:W-:Y:S01]  /*1d4c0*/  PRMT R10, R11, 0x7610, R10 ;  /* 0x000076100b0a7816 */ /* 0x001fe2000000000a */
[----:B------:R0:W5:Y:S03]  /*1d4d0*/  LDL.LU R13, [R1+0x40c] ;  /* 0x00040c00010d7983 */ /* 0x0001660000300800 */
[----:B---3--:R-:W-:Y:S02]  /*1d4e0*/  F2FP.BF16.F32.PACK_AB R5, RZ, R12 ;  /* 0x0000000cff05723e */ /* 0x008fe400000010ff */
[----:B------:R0:W5:Y:S01]  /*1d4f0*/  LDL.LU R12, [R1+0x408] ;  /* 0x00040800010c7983 */ /* 0x0001620000300800 */
[----:B------:R-:W-:Y:S02]  /*1d500*/  ISETP.GT.AND P4, PT, R0, 0x180, P2 ;  /* 0x000001800000780c */ /* 0x000fe40001784270 */
[----:B------:R-:W-:Y:S01]  /*1d510*/  PRMT R4, R5, 0x7610, R4 ;  /* 0x0000761005047816 */ /* 0x000fe20000000004 */
[----:B------:R-:W-:Y:S01]  /*1d520*/  @P5 IMAD.MOV.U32 R5, RZ, RZ, R9 ;  /* 0x000000ffff055224 */ /* 0x000fe200078e0009 */
[----:B------:R0:W5:Y:S02]  /*1d530*/  LDL.LU R11, [R1+0x404] ;  /* 0x00040400010b7983 */ /* 0x0001640000300800 */
[----:B-1----:R-:W-:-:S02]  /*1d540*/  PRMT R3, R4, 0x7610, R3 ;  /* 0x0000761004037816 */ /* 0x002fc40000000003 */
[----:B------:R-:W-:Y:S01]  /*1d550*/  @P5 MOV R4, R6 ;  /* 0x0000000600045202 */ /* 0x000fe20000000f00 */
        /* <DEDUP_REMOVED lines=11> */
.L_x_135:
[----:B------:R-:W-:Y:S05]  /*1d610*/  BSYNC B1 ;  /* 0x0000000000017941 */ /* 0x000fea0003800000 */
.L_x_134:
[----:B-----5:R-:W-:Y:S04]  /*1d620*/  STL [R1+0x40c], R13 ;  /* 0x00040c0d01007387 */ /* 0x020fe80000100800 */
[----:B------:R2:W-:Y:S04]  /*1d630*/  STL [R1+0x408], R12 ;  /* 0x0004080c01007387 */ /* 0x0005e80000100800 */
[----:B--2---:R-:W2:Y:S04]  /*1d640*/  LDL.LU R12, [R1+0x2e4] ;  /* 0x0002e400010c7983 */ /* 0x004ea80000300800 */
[----:B------:R3:W-:Y:S04]  /*1d650*/  STL [R1+0x404], R11 ;  /* 0x0004040b01007387 */ /* 0x0007e80000100800 */
[----:B---3--:R-:W3:Y:S04]  /*1d660*/  LDL.LU R11, [R1+0x2c8] ;  /* 0x0002c800010b7983 */ /* 0x008ee80000300800 */
[----:B------:R4:W-:Y:S04]  /*1d670*/  STL [R1+0x400], R10 ;  /* 0x0004000a01007387 */ /* 0x0009e80000100800 */
[----:B------:R0:W-:Y:S04]  /*1d680*/  STL.64 [R1+0x3f8], R4 ;  /* 0x0003f80401007387 */ /* 0x0001e80000100a00 */
[----:B------:R1:W-:Y:S01]  /*1d690*/  STL [R1+0x3f0], R3 ;  /* 0x0003f00301007387 */ /* 0x0003e20000100800 */
[----:B---3--:R-:W-:-:S04]  /*1d6a0*/  IMAD.U32 R13, R11, 0x10000, RZ ;  /* 0x000100000b0d7824 */ /* 0x008fc800078e00ff */
[----:B------:R-:W-:-:S04]  /*1d6b0*/  FMUL R13, R13, R16 ;  /* 0x000000100d0d7220 */ /* 0x000fc80000400000 */
[----:B--2---:R-:W-:Y:S01]  /*1d6c0*/  FFMA R12, R12, R2, R13 ;  /* 0x000000020c0c7223 */ /* 0x004fe2000000000d */
[----:B----4-:R-:W-:Y:S01]  /*1d6d0*/  PRMT R10, R11, 0x7610, R10 ;  /* 0x000076100b0a7816 */ /* 0x010fe2000000000a */
[----:B------:R2:W5:Y:S03]  /*1d6e0*/  LDL.LU R13, [R1+0x40c] ;  /* 0x00040c00010d7983 */ /* 0x0005660000300800 */
[----:B0-----:R-:W-:Y:S02]  /*1d6f0*/  F2FP.BF16.F32.PACK_AB R5, RZ, R12 ;  /* 0x0000000cff05723e */ /* 0x001fe400000010ff */
[----:B------:R2:W5:Y:S01]  /*1d700*/  LDL.LU R12, [R1+0x408] ;  /* 0x00040800010c7983 */ /* 0x0005620000300800 */
[----:B------:R-:W-:Y:S02]  /*1d710*/  ISETP.GT.AND P3, PT, R0, 0x188, P3 ;  /* 0x000001880000780c */ /* 0x000fe40001f64270 */
[----:B------:R-:W-:Y:S01]  /*1d720*/  PRMT R4, R5, 0x7610, R4 ;  /* 0x0000761005047816 */ /* 0x000fe20000000004 */
[----:B------:R-:W-:Y:S01]  /*1d730*/  @P4 IMAD.MOV.U32 R5, RZ, RZ, R9 ;  /* 0x000000ffff054224 */ /* 0x000fe200078e0009 */
[----:B------:R2:W5:Y:S02]  /*1d740*/  LDL.LU R11, [R1+0x404] ;  /* 0x00040400010b7983 */ /* 0x0005640000300800 */
[----:B-1----:R-:W-:Y:S01]  /*1d750*/  PRMT R3, R4, 0x7610, R3 ;  /* 0x0000761004037816 */ /* 0x002fe20000000003 */
[----:B------:R-:W-:Y:S01]  /*1d760*/  @P4 IMAD.MOV.U32 R4, RZ, RZ, R6 ;  /* 0x000000ffff044224 */ /* 0x000fe200078e0006 */
[----:B------:R0:W-:Y:S04]  /*1d770*/  STL.S16 [R1+0x2c8], R10 ;  /* 0x0002c80a01007387 */ /* 0x0001e80000100600 */
[----:B------:R1:W-:Y:S04]  /*1d780*/  @P4 STG.E.U16 desc[UR52][R4.64+0x22], R3 ;  /* 0x0000220304004986 */ /* 0x0003e8000c101534 */
[----:B0-----:R2:W5:Y:S04]  /*1d790*/  LDL.LU R10, [R1+0x400] ;  /* 0x00040000010a7983 */ /* 0x0015680000300800 */
[----:B-1----:R2:W5:Y:S04]  /*1d7a0*/  LDL.LU.64 R4, [R1+0x3f8] ;  /* 0x0003f80001047983 */ /* 0x0025680000300a00 */
[----:B------:R2:W5:Y:S01]  /*1d7b0*/  LDL.LU R3, [R1+0x3f0] ;  /* 0x0003f00001037983 */ /* 0x0005620000300800 */
[----:B------:R-:W-:Y:S04]  /*1d7c0*/  BSSY B1, `(.L_x_136) ;  /* 0x0000006000017945 */ /* 0x000fe80003800000 */
[----:B------:R-:W-:Y:S05]  /*1d7d0*/  @!P3 BRA `(.L_x_137) ;  /* 0x000000000010b947 */ /* 0x000fea0003800000 */
[----:B------:R0:W-:Y:S04]  /*1d7e0*/  STL [R1+0x3f0], R0 ;  /* 0x0003f00001007387 */ /* 0x0001e80000100800 */
[----:B0----5:R-:W3:Y:S04]  /*1d7f0*/  LDG.E.LTC128B.U16 R0, desc[UR52][R10.64+0x20] ;  /* 0x000020340a007981 */ /* 0x021ee8000c1e1520 */
[----:B---3--:R0:W-:Y:S04]  /*1d800*/  STL [R1+0x2c8], R0 ;  /* 0x0002c80001007387 */ /* 0x0081e80000100800 */
[----:B0-----:R0:W5:Y:S02]  /*1d810*/  LDL.LU R0, [R1+0x3f0] ;  /* 0x0003f00001007983 */ /* 0x0011640000300800 */
.L_x_137:
[----:B------:R-:W-:Y:S05]  /*1d820*/  BSYNC B1 ;  /* 0x0000000000017941 */ /* 0x000fea0003800000 */
.L_x_136:
[----:B-----5:R-:W-:Y:S04]  /*1d830*/  STL [R1+0x414], R11 ;  /* 0x0004140b01007387 */ /* 0x020fe80000100800 */
[----:B------:R1:W-:Y:S04]  /*1d840*/  STL [R1+0x410], R10 ;  /* 0x0004100a01007387 */ /* 0x0003e80000100800 */
[----:B-1----:R-:W3:Y:S04]  /*1d850*/  LDL.LU R10, [R1+0x2e8] ;  /* 0x0002e800010a7983 */ /* 0x002ee80000300800 */
[----:B------:R-:W-:Y:S04]  /*1d860*/  STL [R1+0x40c], R9 ;  /* 0x00040c0901007387 */ /* 0x000fe80000100800 */
[----:B------:R-:W-:Y:S04]  /*1d870*/  STL [R1+0x408], R8 ;  /* 0x0004080801007387 */ /* 0x000fe80000100800 */
[----:B------:R1:W-:Y:S04]  /*1d880*/  STL [R1+0x404], R7 ;  /* 0x0004040701007387 */ /* 0x0003e80000100800 */
[----:B-1----:R-:W4:Y:S04]  /*1d890*/  LDL.LU R7, [R1+0x2c8] ;  /* 0x0002c80001077983 */ /* 0x002f280000300800 */
        /* <DEDUP_REMOVED lines=28> */
.L_x_139:
[----:B------:R-:W-:Y:S05]  /*1da60*/  BSYNC B1 ;  /* 0x0000000000017941 */ /* 0x000fea0003800000 */
.L_x_138:
[----:B-----5:R-:W-:Y:S04]  /*1da70*/  STL [R1+0x414], R11 ;  /* 0x0004140b01007387 */ /* 0x020fe80000100800 */
[----:B------:R2:W-:Y:S04]  /*1da80*/  STL [R1+0x410], R10 ;  /* 0x0004100a01007387 */ /* 0x0005e80000100800 */
[----:B--2---:R-:W2:Y:S04]  /*1da90*/  LDL.LU R10, [R1+0x2ec] ;  /* 0x0002ec00010a7983 */ /* 0x004ea80000300800 */
[----:B------:R-:W-:Y:S04]  /*1daa0*/  STL [R1+0x40c], R9 ;  /* 0x00040c0901007387 */ /* 0x000fe80000100800 */
[----:B------:R-:W-:Y:S04]  /*1dab0*/  STL [R1+0x408], R8 ;  /* 0x0004080801007387 */ /* 0x000fe80000100800 */
[----:B------:R4:W-:Y:S04]  /*1dac0*/  STL [R1+0x404], R7 ;  /* 0x0004040701007387 */ /* 0x0009e80000100800 */
[----:B----4-:R-:W4:Y:S04]  /*1dad0*/  LDL.LU R7, [R1+0x2c8] ;  /* 0x0002c80001077983 */ /* 0x010f280000300800 */
[----:B------:R-:W-:Y:S04]  /*1dae0*/  STL [R1+0x400], R6 ;  /* 0x0004000601007387 */ /* 0x000fe80000100800 */
[----:B------:R0:W-:Y:S04]  /*1daf0*/  STL.64 [R1+0x3f8], R4 ;  /* 0x0003f80401007387 */ /* 0x0001e80000100a00 */
[----:B0-----:R-:W3:Y:S04]  /*1db00*/  LDL.64 R4, [R1+0x2c0] ;  /* 0x0002c00001047983 */ /* 0x001ee80000100a00 */
[----:B------:R0:W-:Y:S01]  /*1db10*/  STL [R1+0x3f0], R3 ;  /* 0x0003f00301007387 */ /* 0x0001e20000100800 */
[----:B----4-:R-:W-:-:S05]  /*1db20*/  SHF.L.U32 R11, R7, 0x10, RZ ;  /* 0x00000010070b7819 */ /* 0x010fca00000006ff */
        /* <DEDUP_REMOVED lines=13> */
[----:B---3--:R3:W-:Y:S04]  /*1dc00*/  @P2 STG.E.U16 desc[UR52][R4.64+0x22], R3 ;  /* 0x0000220304002986 */ /* 0x0087e8000c101534 */
[----:B0-----:R2:W5:Y:S04]  /*1dc10*/  LDL.LU R6, [R1+0x400] ;  /* 0x0004000001067983 */ /* 0x0015680000300800 */
[----:B---3--:R2:W5:Y:S04]  /*1dc20*/  LDL.LU.64 R4, [R1+0x3f8] ;  /* 0x0003f80001047983 */ /* 0x0085680000300a00 */
[----:B------:R2:W5:Y:S01]  /*1dc30*/  LDL.LU R3, [R1+0x3f0] ;  /* 0x0003f00001037983 */ /* 0x0005620000300800 */
[----:B------:R-:W-:Y:S04]  /*1dc40*/  BSSY B1, `(.L_x_140) ;  /* 0x0000006000017945 */ /* 0x000fe80003800000 */
[----:B------:R-:W-:Y:S05]  /*1dc50*/  @!P3 BRA `(.L_x_141) ;  /* 0x000000000010b947 */ /* 0x000fea0003800000 */
[----:B------:R0:W-:Y:S04]  /*1dc60*/  STL [R1+0x3f0], R0 ;  /* 0x0003f00001007387 */ /* 0x0001e80000100800 */
[----:B0-----:R-:W3:Y:S04]  /*1dc70*/  LDG.E.LTC128B.U16 R0, desc[UR52][R12.64+0x30] ;  /* 0x000030340c007981 */ /* 0x001ee8000c1e1520 */
[----:B---3--:R0:W-:Y:S04]  /*1dc80*/  STL [R1+0x2c8], R0 ;  /* 0x0002c80001007387 */ /* 0x0081e80000100800 */
[----:B0-----:R0:W5:Y:S02]  /*1dc90*/  LDL.LU R0, [R1+0x3f0] ;  /* 0x0003f00001007983 */ /* 0x0011640000300800 */
.L_x_141:
[----:B------:R-:W-:Y:S05]  /*1dca0*/  BSYNC B1 ;  /* 0x0000000000017941 */ /* 0x000fea0003800000 */
.L_x_140:
[----:B------:R-:W-:Y:S04]  /*1dcb0*/  STL [R1+0x40c], R13 ;  /* 0x00040c0d01007387 */ /* 0x000fe80000100800 */
[----:B------:R3:W-:Y:S04]  /*1dcc0*/  STL [R1+0x408], R12 ;  /* 0x0004080c01007387 */ /* 0x0007e80000100800 */
[----:B---3--:R-:W3:Y:S04]  /*1dcd0*/  LDL.LU R12, [R1+0x2f0] ;  /* 0x0002f000010c7983 */ /* 0x008ee80000300800 */
[----:B-----5:R4:W-:Y:S04]  /*1dce0*/  STL [R1+0x404], R11 ;  /* 0x0004040b01007387 */ /* 0x0209e80000100800 */
[----:B----4-:R-:W4:Y:S04]  /*1dcf0*/  LDL.LU R11, [R1+0x2c8] ;  /* 0x0002c800010b7983 */ /* 0x010f280000300800 */
[----:B------:R1:W-:Y:S04]  /*1dd00*/  STL [R1+0x400], R10 ;  /* 0x0004000a01007387 */ /* 0x0003e80000100800 */
[----:B------:R2:W-:Y:S04]  /*1dd10*/  STL.64 [R1+0x3f8], R4 ;  /* 0x0003f80401007387 */ /* 0x0005e80000100a00 */
[----:B------:R0:W-:Y:S01]  /*1dd20*/  STL [R1+0x3f0], R3 ;  /* 0x0003f00301007387 */ /* 0x0001e20000100800 */
[----:B----4-:R-:W-:-:S04]  /*1dd30*/  IMAD.U32 R13, R11, 0x10000, RZ ;  /* 0x000100000b0d7824 */ /* 0x010fc800078e00ff */
[----:B------:R-:W-:-:S04]  /*1dd40*/  FMUL R13, R13, R16 ;  /* 0x000000100d0d7220 */ /* 0x000fc80000400000 */
[----:B---3--:R-:W-:Y:S01]  /*1dd50*/  FFMA R12, R12, R2, R13 ;  /* 0x000000020c0c7223 */ /* 0x008fe2000000000d */
[----:B-1----:R-:W-:Y:S01]  /*1dd60*/  PRMT R10, R11, 0x7610, R10 ;  /* 0x000076100b0a7816 */ /* 0x002fe2000000000a */
[----:B------:R1:W5:Y:S03]  /*1dd70*/  LDL.LU R13, [R1+0x40c] ;  /* 0x00040c00010d7983 */ /* 0x0003660000300800 */
[----:B--2---:R-:W-:Y:S02]  /*1dd80*/  F2FP.BF16.F32.PACK_AB R5, RZ, R12 ;  /* 0x0000000cff05723e */ /* 0x004fe400000010ff */
[----:B------:R1:W5:Y:S01]  /*1dd90*/  LDL.LU R12, [R1+0x408] ;  /* 0x00040800010c7983 */ /* 0x0003620000300800 */
[----:B------:R-:W-:Y:S02]  /*1dda0*/  ISETP.GT.AND P2, PT, R0, 0x180, P0 ;  /* 0x000001800000780c */ /* 0x000fe40000744270 */
[----:B------:R-:W-:Y:S01]  /*1ddb0*/  PRMT R4, R5, 0x7610, R4 ;  /* 0x0000761005047816 */ /* 0x000fe20000000004 */
[----:B------:R-:W-:Y:S01]  /*1ddc0*/  @P3 IMAD.MOV.U32 R5, RZ, RZ, R9 ;  /* 0x000000ffff053224 */ /* 0x000fe200078e0009 */
[----:B------:R1:W5:Y:S02]  /*1ddd0*/  LDL.LU R11, [R1+0x404] ;  /* 0x00040400010b7983 */ /* 0x0003640000300800 */
[----:B0-----:R-:W-:Y:S01]  /*1dde0*/  PRMT R3, R4, 0x7610, R3 ;  /* 0x0000761004037816 */ /* 0x001fe20000000003 */
[----:B------:R-:W-:Y:S01]  /*1ddf0*/  @P3 IMAD.MOV.U32 R4, RZ, RZ, R6 ;  /* 0x000000ffff043224 */ /* 0x000fe200078e0006 */
[----:B------:R0:W-:Y:S04]  /*1de00*/  STL.S16 [R1+0x2c8], R10 ;  /* 0x0002c80a01007387 */ /* 0x0001e80000100600 */
[----:B------:R2:W-:Y:S04]  /*1de10*/  @P3 STG.E.U16 desc[UR52][R4.64+0x30], R3 ;  /* 0x0000300304003986 */ /* 0x0005e8000c101534 */
[----:B0-----:R1:W5:Y:S04]  /*1de20*/  LDL.LU R10, [R1+0x400] ;  /* 0x00040000010a7983 */ /* 0x0013680000300800 */
[----:B--2---:R1:W5:Y:S04]  /*1de30*/  LDL.LU.64 R4, [R1+0x3f8] ;  /* 0x0003f80001047983 */ /* 0x0043680000300a00 */
[----:B------:R1:W5:Y:S01]  /*1de40*/  LDL.LU R3, [R1+0x3f0] ;  /* 0x0003f00001037983 */ /* 0x0003620000300800 */
[----:B------:R-:W-:Y:S04]  /*1de50*/  BSSY B1, `(.L_x_142) ;  /* 0x0000006000017945 */ /* 0x000fe80003800000 */
[----:B------:R-:W-:Y:S05]  /*1de60*/  @!P2 BRA `(.L_x_143) ;  /* 0x000000000010a947 */ /* 0x000fea0003800000 */
[----:B------:R0:W-:Y:S04]  /*1de70*/  STL [R1+0x3f0], R0 ;  /* 0x0003f00001007387 */ /* 0x0001e80000100800 */
[----:B0----5:R-:W2:Y:S04]  /*1de80*/  LDG.E.LTC128B.U16 R0, desc[UR52][R12.64+0x32] ;  /* 0x000032340c007981 */ /* 0x021ea8000c1e1520 */
[----:B--2---:R0:W-:Y:S04]  /*1de90*/  STL [R1+0x2c8], R0 ;  /* 0x0002c80001007387 */ /* 0x0041e80000100800 */
[----:B0-----:R0:W5:Y:S02]  /*1dea0*/  LDL.LU R0, [R1+0x3f0] ;  /* 0x0003f00001007983 */ /* 0x0011640000300800 */
.L_x_143:
[----:B------:R-:W-:Y:S05]  /*1deb0*/  BSYNC B1 ;  /* 0x0000000000017941 */ /* 0x000fea0003800000 */
.L_x_142:
[----:B------:R-:W2:Y:S04]  /*1dec0*/  LDL R8, [R1+0x2c8] ;  /* 0x0002c80001087983 */ /* 0x000ea80000100800 */
[----:B-----5:R3:W-:Y:S04]  /*1ded0*/  STL.64 [R1+0x3f8], R4 ;  /* 0x0003f80401007387 */ /* 0x0207e80000100a00 */
[----:B---3--:R-:W3:Y:S01]  /*1dee0*/  LDL.LU R5, [R1+0x2f4] ;  /* 0x0002f40001057983 */ /* 0x008ee20000300800 */
[----:B------:R-:W-:Y:S01]  /*1def0*/  @P2 IMAD.MOV.U32 R4, RZ, RZ, R6 ;  /* 0x000000ffff042224 */ /* 0x000fe200078e0006 */
[----:B------:R-:W-:-:S02]  /*1df00*/  ISETP.GT.AND P1, PT, R0, 0x188, P1 ;  /* 0x000001880000780c */ /* 0x000fc40000f24270 */
[----:B------:R4:W-:Y:S01]  /*1df10*/  STL [R1+0x3f0], R3 ;  /* 0x0003f00301007387 */ /* 0x0009e20000100800 */
[----:B--2---:R-:W-:-:S04]  /*1df20*/  IMAD.U32 R8, R8, 0x10000, RZ ;  /* 0x0001000008087824 */ /* 0x004fc800078e00ff */
[----:B------:R-:W-:-:S04]  /*1df30*/  FMUL R8, R8, R16 ;  /* 0x0000001008087220 */ /* 0x000fc80000400000 */
[----:B---3--:R-:W-:Y:S01]  /*1df40*/  FFMA R8, R5, R2, R8 ;  /* 0x0000000205087223 */ /* 0x008fe20000000008 */
[----:B------:R-:W-:Y:S02]  /*1df50*/  @P2 MOV R5, R9 ;  /* 0x0000000900052202 */ /* 0x000fe40000000f00 */
[----:B------:R-:W2:Y:S02]  /*1df60*/  LDL.LU R9, [R1+0x2c8] ;  /* 0x0002c80001097983 */ /* 0x000ea40000300800 */
[----:B------:R-:W-:-:S04]  /*1df70*/  F2FP.BF16.F32.PACK_AB R8, RZ, R8 ;  /* 0x00000008ff08723e */ /* 0x000fc800000010ff */
[----:B----4-:R-:W-:-:S05]  /*1df80*/  PRMT R3, R8, 0x7610, R3 ;  /* 0x0000761008037816 */ /* 0x010fca0000000003 */
[----:B------:R3:W-:Y:S04]  /*1df90*/  @P2 STG.E.U16 desc[UR52][R4.64+0x32], R3 ;  /* 0x0000320304002986 */ /* 0x0007e8000c101534 */
[----:B---3--:R3:W5:Y:S04]  /*1dfa0*/  LDL.LU.64 R4, [R1+0x3f8] ;  /* 0x0003f80001047983 */ /* 0x0087680000300a00 */
[----:B------:R3:W5:Y:S01]  /*1dfb0*/  LDL.LU R3, [R1+0x3f0] ;  /* 0x0003f00001037983 */ /* 0x0007620000300800 */
[----:B------:R-:W-:Y:S01]  /*1dfc0*/  BSSY B1, `(.L_x_144) ;  /* 0x0000004000017945 */ /* 0x000fe20003800000 */
[----:B--2---:R-:W-:-:S03]  /*1dfd0*/  PRMT R8, R9, 0x7610, R8 ;  /* 0x0000761009087816 */ /* 0x004fc60000000008 */
[----:B---3--:R-:W-:Y:S05]  /*1dfe0*/  @!P1 BRA `(.L_x_145) ;  /* 0x0000000000049947 */ /* 0x008fea0003800000 */
[----:B------:R2:W5:Y:S02]  /*1dff0*/  LDG.E.LTC128B.U16 R8, desc[UR52][R10.64+0x30] ;  /* 0x000030340a087981 */ /* 0x000564000c1e1520 */
.L_x_145:
[----:B------:R-:W-:Y:S05]  /*1e000*/  BSYNC B1 ;  /* 0x0000000000017941 */ /* 0x000fea0003800000 */
.L_x_144:
[----:B-----5:R3:W-:Y:S04]  /*1e010*/  STL [R1+0x3f8], R3 ;  /* 0x0003f80301007387 */ /* 0x0207e80000100800 */
[----:B---3--:R-:W3:Y:S04]  /*1e020*/  LDL.LU R3, [R1+0x2f8] ;  /* 0x0002f80001037983 */ /* 0x008ee80000300800 */
[----:B------:R4:W-:Y:S04]  /*1e030*/  STL.64 [R1+0x3f0], R4 ;  /* 0x0003f00401007387 */ /* 0x0009e80000100a00 */
[----:B----4-:R-:W4:Y:S01]  /*1e040*/  LDL.64 R4, [R1+0x2c0] ;  /* 0x0002c00001047983 */ /* 0x010f220000100a00 */
[----:B------:R-:W-:-:S04]  /*1e050*/  IMAD.U32 R9, R8, 0x10000, RZ ;  /* 0x0001000008097824 */ /* 0x000fc800078e00ff */
[----:B------:R-:W-:-:S04]  /*1e060*/  FMUL R9, R9, R16 ;  /* 0x0000001009097220 */ /* 0x000fc80000400000 */
[----:B---3--:R-:W-:Y:S02]  /*1e070*/  FFMA R9, R3, R2, R9 ;  /* 0x0000000203097223 */ /* 0x008fe40000000009 */
[----:B------:R3:W5:Y:S01]  /*1e080*/  LDL.LU R3, [R1+0x3f8] ;  /* 0x0003f80001037983 */ /* 0x0007620000300800 */
[----:B------:R-:W-:Y:S02]  /*1e090*/  ISETP.GT.AND P0, PT, R0, 0x188, P0 ;  /* 0x000001880000780c */ /* 0x000fe40000704270 */
[----:B------:R-:W-:-:S05]  /*1e0a0*/  F2FP.BF16.F32.PACK_AB R9, RZ, R9 ;  /* 0x00000009ff09723e */ /* 0x000fca00000010ff */
[----:B----4-:R4:W-:Y:S04]  /*1e0b0*/  @P1 STG.E.U16 desc[UR52][R4.64+0x30], R9 ;  /* 0x0000300904001986 */ /* 0x0109e8000c101534 */
[----:B----4-:R3:W5:Y:S01]  /*1e0c0*/  LDL.LU.64 R4, [R1+0x3f0] ;  /* 0x0003f00001047983 */ /* 0x0107620000300a00 */
[----:B------:R-:W-:Y:S04]  /*1e0d0*/  BSSY B1, `(.L_x_146) ;  /* 0x0000003000017945 */ /* 0x000fe80003800000 */
[----:B------:R-:W-:Y:S05]  /*1e0e0*/  @!P0 BRA `(.L_x_147) ;  /* 0x0000000000048947 */ /* 0x000fea0003800000 */
[----:B------:R4:W5:Y:S02]  /*1e0f0*/  LDG.E.LTC128B.U16 R8, desc[UR52][R10.64+0x32] ;  /* 0x000032340a087981 */ /* 0x000964000c1e1520 */
.L_x_147:
[----:B------:R-:W-:Y:S05]  /*1e100*/  BSYNC B1 ;  /* 0x0000000000017941 */ /* 0x000fea0003800000 */
.L_x_146:
[----:B------:R0:W-:Y:S04]  /*1e110*/  STL [R1+0x3f8], R6 ;  /* 0x0003f80601007387 */ /* 0x0001e80000100800 */
[----:B0-----:R-:W2:Y:S04]  /*1e120*/  LDL.LU R6, [R1+0x2fc] ;  /* 0x0002fc0001067983 */ /* 0x001ea80000300800 */
[----:B-----5:R0:W-:Y:S04]  /*1e130*/  STL.64 [R1+0x3f0], R4 ;  /* 0x0003f00401007387 */ /* 0x0201e80000100a00 */
[----:B0-----:R-:W3:Y:S01]  /*1e140*/  LDL.LU.64 R4, [R1+0x2c0] ;  /* 0x0002c00001047983 */ /* 0x001ee20000300a00 */
[----:B------:R-:W-:-:S04]  /*1e150*/  IMAD.U32 R9, R8, 0x10000, RZ ;  /* 0x0001000008097824 */ /* 0x000fc800078e00ff */
[----:B------:R-:W-:-:S04]  /*1e160*/  FMUL R9, R9, R16 ;  /* 0x0000001009097220 */ /* 0x000fc80000400000 */
[----:B--2---:R-:W-:Y:S02]  /*1e170*/  FFMA R9, R6, R2, R9 ;  /* 0x0000000206097223 */ /* 0x004fe40000000009 */
[----:B------:R0:W5:Y:S01]  /*1e180*/  LDL.LU R6, [R1+0x3f8] ;  /* 0x0003f80001067983 */ /* 0x0001620000300800 */
[----:B------:R-:W-:Y:S02]  /*1e190*/  ISETP.GT.AND P3, PT, R3, 0x20, PT ;  /* 0x000000200300780c */ /* 0x000fe40003f64270 */
[----:B------:R-:W-:Y:S02]  /*1e1a0*/  F2FP.BF16.F32.PACK_AB R9, RZ, R9 ;  /* 0x00000009ff09723e */ /* 0x000fe400000010ff */
[----:B------:R-:W-:Y:S02]  /*1e1b0*/  ISETP.GT.AND P1, PT, R0, RZ, P3 ;  /* 0x000000ff0000720c */ /* 0x000fe40001f24270 */
[----:B------:R-:W-:Y:S01]  /*1e1c0*/  LOP3.LUT R17, R17, 0xfffffffe, RZ, 0xc0, !PT ;  /* 0xfffffffe11117812 */ /* 0x000fe200078ec0ff */
[----:B---3--:R2:W-:Y:S01]  /*1e1d0*/  @P0 STG.E.U16 desc[UR52][R4.64+0x32], R9 ;  /* 0x0000320904000986 */ /* 0x0085e2000c101534 */
[----:B------:R-:W-:Y:S05]  /*1e1e0*/  BSSY B1, `(.L_x_148) ;  /* 0x0000005000017945 */ /* 0x000fea0003800000 */
[----:B------:R-:W-:Y:S01]  /*1e1f0*/  @P3 LOP3.LUT R17, R17, 0x1, RZ, 0xfc, !PT ;  /* 0x0000000111113812 */ /* 0x000fe200078efcff */
[----:B--2---:R0:W5:Y:S03]  /*1e200*/  LDL.LU.64 R4, [R1+0x3f0] ;  /* 0x0003f00001047983 */ /* 0x0041660000300a00 */
[----:B------:R-:W-:Y:S05]  /*1e210*/  @!P1 BRA `(.L_x_149) ;  /* 0x0000000000049947 */ /* 0x000fea0003800000 */
[----:B------:R2:W5:Y:S02]  /*1e220*/  LDG.E.LTC128B.U16 R8, desc[UR52][R236.64+0x40] ;  /* 0x00004034ec087981 */ /* 0x000564000c1e1520 */
.L_x_149:
[----:B------:R-:W-:Y:S05]  /*1e230*/  BSYNC B1 ;  /* 0x0000000000017941 */ /* 0x000fea0003800000 */
.L_x_148:
[----:B-----5:R3:W-:Y:S04]  /*1e240*/  STL [R1+0x3f8], R6 ;  /* 0x0003f80601007387 */ /* 0x0207e80000100800 */
[----:B---3--:R-:W3:Y:S04]  /*1e250*/  LDL.LU R6, [R1+0x280] ;  /* 0x0002800001067983 */ /* 0x008ee80000300800 */
[----:B------:R0:W-:Y:S04]  /*1e260*/  STL.64 [R1+0x3f0], R4 ;  /* 0x0003f00401007387 */ /* 0x0001e80000100a00 */
[----:B0-----:R-:W4:Y:S01]  /*1e270*/  LDL.64 R4, [R1+0x308] ;  /* 0x0003080001047983 */ /* 0x001f220000100a00 */
[----:B------:R-:W-:-:S04]  /*1e280*/  IMAD.U32 R9, R8, 0x10000, RZ ;  /* 0x0001000008097824 */ /* 0x000fc800078e00ff */
[----:B------:R-:W-:-:S04]  /*1e290*/  FMUL R9, R9, R16 ;  /* 0x0000001009097220 */ /* 0x000fc80000400000 */
[----:B---3--:R-:W-:Y:S02]  /*1e2a0*/  FFMA R9, R6, R2, R9 ;  /* 0x0000000206097223 */ /* 0x008fe40000000009 */
[----:B------:R0:W5:Y:S01]  /*1e2b0*/  LDL.LU R6, [R1+0x3f8] ;  /* 0x0003f80001067983 */ /* 0x0001620000300800 */
[----:B------:R-:W-:Y:S02]  /*1e2c0*/  ISETP.GT.AND P2, PT, R3, 0x21, PT ;  /* 0x000000210300780c */ /* 0x000fe40003f44270 */
[----:B------:R-:W-:Y:S02]  /*1e2d0*/  F2FP.BF16.F32.PACK_AB R9, RZ, R9 ;  /* 0x00000009ff09723e */ /* 0x000fe400000010ff */
[----:B------:R-:W-:Y:S02]  /*1e2e0*/  ISETP.GT.AND P0, PT, R0, RZ, P2 ;  /* 0x000000ff0000720c */ /* 0x000fe40001704270 */
[----:B------:R-:W-:Y:S01]  /*1e2f0*/  LOP3.LUT R17, R17, 0xfffffffb, RZ, 0xc0, !PT ;  /* 0xfffffffb11117812 */ /* 0x000fe200078ec0ff */
[----:B----4-:R3:W-:Y:S01]  /*1e300*/  @P1 STG.E.U16 desc[UR52][R4.64+0x40], R9 ;  /* 0x0000400904001986 */ /* 0x0107e2000c101534 */
[----:B------:R-:W-:Y:S05]  /*1e310*/  BSSY B1, `(.L_x_150) ;  /* 0x0000005000017945 */ /* 0x000fea0003800000 */
[----:B------:R-:W-:Y:S01]  /*1e320*/  @P2 LOP3.LUT R17, R17, 0x4, RZ, 0xfc, !PT ;  /* 0x0000000411112812 */ /* 0x000fe200078efcff */
[----:B---3--:R0:W5:Y:S03]  /*1e330*/  LDL.LU.64 R4, [R1+0x3f0] ;  /* 0x0003f00001047983 */ /* 0x0081660000300a00 */
[----:B------:R-:W-:Y:S05]  /*1e340*/  @!P0 BRA `(.L_x_151) ;  /* 0x0000000000048947 */ /* 0x000fea0003800000 */
[----:B------:R3:W5:Y:S02]  /*1e350*/  LDG.E.LTC128B.U16 R8, desc[UR52][R236.64+0x42] ;  /* 0x00004234ec087981 */ /* 0x000764000c1e1520 */
.L_x_151:
[----:B------:R-:W-:Y:S05]  /*1e360*/  BSYNC B1 ;  /* 0x0000000000017941 */ /* 0x000fea0003800000 */
.L_x_150:
[----:B------:R4:W-:Y:S04]  /*1e370*/  STL [R1+0x3f8], R3 ;  /* 0x0003f80301007387 */ /* 0x0009e80000100800 */
[----:B----4-:R-:W4:Y:S04]  /*1e380*/  LDL.LU R3, [R1+0x284] ;  /* 0x0002840001037983 */ /* 0x010f280000300800 */
[----:B-----5:R0:W-:Y:S04]  /*1e390*/  STL.64 [R1+0x3f0], R4 ;  /* 0x0003f00401007387 */ /* 0x0201e80000100a00 */
[----:B0-----:R-:W2:Y:S01]  /*1e3a0*/  LDL.64 R4, [R1+0x308] ;  /* 0x0003080001047983 */ /* 0x001ea20000100a00 */
[----:B------:R-:W-:-:S04]  /*1e3b0*/  IMAD.U32 R9, R8, 0x10000, RZ ;  /* 0x0001000008097824 */ /* 0x000fc800078e00ff */
[----:B------:R-:W-:-:S04]  /*1e3c0*/  FMUL R9, R9, R16 ;  /* 0x0000001009097220 */ /* 0x000fc80000400000 */
[----:B----4-:R-:W-:Y:S02]  /*1e3d0*/  FFMA R9, R3, R2, R9 ;  /* 0x0000000203097223 */ /* 0x010fe40000000009 */
[----:B------:R0:W5:Y:S01]  /*1e3e0*/  LDL.LU R3, [R1+0x3f8] ;  /* 0x0003f80001037983 */ /* 0x0001620000300800 */
[----:B------:R-:W-:Y:S02]  /*1e3f0*/  ISETP.GT.AND P1, PT, R0, 0x8, P3 ;  /* 0x000000080000780c */ /* 0x000fe40001f24270 */
[----:B------:R-:W-:-:S05]  /*1e400*/  F2FP.BF16.F32.PACK_AB R9, RZ, R9 ;  /* 0x00000009ff09723e */ /* 0x000fca00000010ff */
[----:B--2---:R2:W-:Y:S04]  /*1e410*/  @P0 STG.E.U16 desc[UR52][R4.64+0x42], R9 ;  /* 0x0000420904000986 */ /* 0x0045e8000c101534 */
[----:B--2---:R0:W5:Y:S01]  /*1e420*/  LDL.LU.64 R4, [R1+0x3f0] ;  /* 0x0003f00001047983 */ /* 0x0041620000300a00 */
[----:B------:R-:W-:Y:S04]  /*1e430*/  BSSY B1, `(.L_x_152) ;  /* 0x0000003000017945 */ /* 0x000fe80003800000 */
[----:B------:R-:W-:Y:S05]  /*1e440*/  @!P1 BRA `(.L_x_153) ;  /* 0x0000000000049947 */ /* 0x000fea0003800000 */
[----:B------:R2:W5:Y:S02]  /*1e450*/  LDG.E.LTC128B.U16 R8, desc[UR52][R232.64+0x40] ;  /* 0x00004034e8087981 */ /* 0x000564000c1e1520 */
.L_x_153:
[----:B------:R-:W-:Y:S05]  /*1e460*/  BSYNC B1 ;  /* 0x0000000000017941 */ /* 0x000fea0003800000 */
.L_x_152:
[----:B-----5:R4:W-:Y:S04]  /*1e470*/  STL [R1+0x3f0], R3 ;  /* 0x0003f00301007387 */ /* 0x0209e80000100800 */
[----:B----4-:R-:W4:Y:S01]  /*1e480*/  LDL.LU R3, [R1+0x288] ;  /* 0x0002880001037983 */ /* 0x010f220000300800 */
[----:B------:R-:W-:-:S04]  /*1e490*/  IMAD.U32 R9, R8, 0x10000, RZ ;  /* 0x0001000008097824 */ /* 0x000fc800078e00ff */
[----:B------:R-:W-:Y:S01]  /*1e4a0*/  FMUL R9, R9, R16 ;  /* 0x0000001009097220 */ /* 0x000fe20000400000 */
[----:B------:R-:W-:-:S03]  /*1e4b0*/  ISETP.GT.AND P0, PT, R0, 0x8, P2 ;  /* 0x000000080000780c */ /* 0x000fc60001704270 */
[----:B----4-:R-:W-:Y:S02]  /*1e4c0*/  FFMA R9, R3, R2, R9 ;  /* 0x0000000203097223 */ /* 0x010fe40000000009 */
[----:B------:R4:W5:Y:S01]  /*1e4d0*/  LDL.LU R3, [R1+0x3f0] ;  /* 0x0003f00001037983 */ /* 0x0009620000300800 */
[----:B------:R-:W-:Y:S02]  /*1e4e0*/  BSSY B1, `(.L_x_154) ;  /* 0x0000005000017945 */ /* 0x000fe40003800000 */
[----:B------:R-:W-:-:S05]  /*1e4f0*/  F2FP.BF16.F32.PACK_AB R9, RZ, R9 ;  /* 0x00000009ff09723e */ /* 0x000fca00000010ff */
[----:B------:R4:W-:Y:S01]  /*1e500*/  @P1 STG.E.U16 desc[UR52][R4.64+0x40], R9 ;  /* 0x0000400904001986 */ /* 0x0009e2000c101534 */
[----:B------:R-:W-:Y:S05]  /*1e510*/  @!P0 BRA `(.L_x_155) ;  /* 0x0000000000048947 */ /* 0x000fea0003800000 */
[----:B------:R0:W5:Y:S02]  /*1e520*/  LDG.E.LTC128B.U16 R8, desc[UR52][R232.64+0x42] ;  /* 0x00004234e8087981 */ /* 0x000164000c1e1520 */
.L_x_155:
[----:B------:R-:W-:Y:S05]  /*1e530*/  BSYNC B1 ;  /* 0x0000000000017941 */ /* 0x000fea0003800000 */
.L_x_154:
[----:B------:R1:W-:Y:S04]  /*1e540*/  STL [R1+0x3f0], R6 ;  /* 0x0003f00601007387 */ /* 0x0003e80000100800 */
[----:B-1----:R-:W2:Y:S01]  /*1e550*/  LDL.LU R6, [R1+0x28c] ;  /* 0x00028c0001067983 */ /* 0x002ea20000300800 */
[----:B----45:R-:W-:-:S05]  /*1e560*/  SHF.L.U32 R9, R8, 0x10, RZ ;  /* 0x0000001008097819 */ /* 0x030fca00000006ff */
[----:B------:R-:W-:Y:S01]  /*1e570*/  FMUL R9, R9, R16 ;  /* 0x0000001009097220 */ /* 0x000fe20000400000 */
[----:B------:R-:W-:-:S04]  /*1e580*/  ISETP.GT.AND P6, PT, R3, 0x28, PT ;  /* 0x000000280300780c */ /* 0x000fc80003fc4270 */
[----:B------:R-:W-:Y:S01]  /*1e590*/  ISETP.GT.AND P1, PT, R0, RZ, P6 ;  /* 0x000000ff0000720c */ /* 0x000fe20003724270 */
[----:B--2---:R-:W-:Y:S02]  /*1e5a0*/  FFMA R9, R6, R2, R9 ;  /* 0x0000000206097223 */ /* 0x004fe40000000009 */
[----:B------:R1:W5:Y:S01]  /*1e5b0*/  LDL.LU R6, [R1+0x3f0] ;  /* 0x0003f00001067983 */ /* 0x0003620000300800 */
[----:B------:R-:W-:Y:S01]  /*1e5c0*/  LOP3.LUT R17, R17, 0xfffffffd, RZ, 0xc0, !PT ;  /* 0xfffffffd11117812 */ /* 0x000fe200078ec0ff */
[----:B------:R-:W-:Y:S01]  /*1e5d0*/  BSSY B1, `(.L_x_156) ;  /* 0x0000006000017945 */ /* 0x000fe20003800000 */
[----:B------:R-:W-:-:S03]  /*1e5e0*/  F2FP.BF16.F32.PACK_AB R9, RZ, R9 ;  /* 0x00000009ff09723e */ /* 0x000fc600000010ff */
[----:B------:R-:W-:Y:S02]  /*1e5f0*/  @P6 LOP3.LUT R17, R17, 0x2, RZ, 0xfc, !PT ;  /* 0x0000000211116812 */ /* 0x000fe400078efcff */
[----:B------:R1:W-:Y:S02]  /*1e600*/  @P0 STG.E.U16 desc[UR52][R4.64+0x42], R9 ;  /* 0x0000420904000986 */ /* 0x0003e4000c101534 */
[----:B------:R-:W-:Y:S05]  /*1e610*/  @!P1 BRA `(.L_x_157) ;  /* 0x0000000000049947 */ /* 0x000fea0003800000 */
[----:B------:R2:W5:Y:S02]  /*1e620*/  LDG.E.LTC128B.U16 R8, desc[UR52][R236.64+0x50] ;  /* 0x00005034ec087981 */ /* 0x000564000c1e1520 */
.L_x_157:
[----:B------:R-:W-:Y:S05]  /*1e630*/  BSYNC B1 ;  /* 0x0000000000017941 */ /* 0x000fea0003800000 */
.L_x_156:
[----:B-----5:R4:W-:Y:S04]  /*1e640*/  STL [R1+0x3f8], R6 ;  /* 0x0003f80601007387 */ /* 0x0209e80000100800 */
[----:B----4-:R-:W4:Y:S04]  /*1e650*/  LDL.LU R6, [R1+0x290] ;  /* 0x0002900001067983 */ /* 0x010f280000300800 */
[----:B------:R1:W-:Y:S04]  /*1e660*/  STL.64 [R1+0x3f0], R4 ;  /* 0x0003f00401007387 */ /* 0x0003e80000100a00 */
[----:B-1----:R-:W3:Y:S01]  /*1e670*/  LDL.64 R4, [R1+0x308] ;  /* 0x0003080001047983 */ /* 0x002ee20000100a00 */
[----:B------:R-:W-:-:S04]  /*1e680*/  IMAD.U32 R9, R8, 0x10000, RZ ;  /* 0x0001000008097824 */ /* 0x000fc800078e00ff */
[----:B------:R-:W-:-:S04]  /*1e690*/  FMUL R9, R9, R16 ;  /* 0x0000001009097220 */ /* 0x000fc80000400000 */
[----:B----4-:R-:W-:Y:S02]  /*1e6a0*/  FFMA R9, R6, R2, R9 ;  /* 0x0000000206097223 */ /* 0x010fe40000000009 */
[----:B------:R1:W5:Y:S01]  /*1e6b0*/  LDL.LU R6, [R1+0x3f8] ;  /* 0x0003f80001067983 */ /* 0x0003620000300800 */
[----:B------:R-:W-:Y:S02]  /*1e6c0*/  ISETP.GT.AND P4, PT, R3, 0x29, PT ;  /* 0x000000290300780c */ /* 0x000fe40003f84270 */
[----:B------:R-:W-:Y:S02]  /*1e6d0*/  F2FP.BF16.F32.PACK_AB R9, RZ, R9 ;  /* 0x00000009ff09723e */ /* 0x000fe400000010ff */
[----:B------:R-:W-:-:S03]  /*1e6e0*/  ISETP.GT.AND P0, PT, R0, RZ, P4 ;  /* 0x000000ff0000720c */ /* 0x000fc60002704270 */
[----:B---3--:R3:W-:Y:S04]  /*1e6f0*/  @P1 STG.E.U16 desc[UR52][R4.64+0x50], R9 ;  /* 0x0000500904001986 */ /* 0x0087e8000c101534 */
[----:B---3--:R1:W5:Y:S01]  /*1e700*/  LDL.LU.64 R4, [R1+0x3f0] ;  /* 0x0003f00001047983 */ /* 0x0083620000300a00 */
[----:B------:R-:W-:Y:S05]  /*1e710*/  BSSY B1, `(.L_x_158) ;  /* 0x0000003000017945 */ /* 0x000fea0003800000 */
[----:B------:R-:W-:Y:S05]  /*1e720*/  @!P0 BRA `(.L_x_159) ;  /* 0x0000000000048947 */ /* 0x000fea0003800000 */
[----:B------:R3:W5:Y:S02]  /*1e730*/  LDG.E.LTC128B.U16 R8, desc[UR52][R236.64+0x52] ;  /* 0x00005234ec087981 */ /* 0x000764000c1e1520 */
.L_x_159:
[----:B------:R-:W-:Y:S05]  /*1e740*/  BSYNC B1 ;  /* 0x0000000000017941 */ /* 0x000fea0003800000 */
.L_x_158:
        /* <DEDUP_REMOVED lines=15> */
.L_x_161:
[----:B------:R-:W-:Y:S05]  /*1e840*/  BSYNC B1 ;  /* 0x0000000000017941 */ /* 0x000fea0003800000 */
.L_x_160:
        /* <DEDUP_REMOVED lines=12> */
.L_x_163:
[----:B------:R-:W-:Y:S05]  /*1e910*/  BSYNC B1 ;  /* 0x0000000000017941 */ /* 0x000fea0003800000 */
.L_x_162:
[----:B------:R1:W-:Y:S04]  /*1e920*/  STL [R1+0x3f0], R6 ;  /* 0x0003f00601007387 */ /* 0x0003e80000100800 */
[----:B-1----:R-:W2:Y:S01]  /*1e930*/  LDL.LU R6, [R1+0x29c] ;  /* 0x00029c0001067983 */ /* 0x002ea20000300800 */
[----:B----45:R-:W-:-:S04]  /*1e940*/  IMAD.U32 R9, R8, 0x10000, RZ ;  /* 0x0001000008097824 */ /* 0x030fc800078e00ff */
[----:B------:R-:W-:Y:S01]  /*1e950*/  FMUL R9, R9, R16 ;  /* 0x0000001009097220 */ /* 0x000fe20000400000 */
[----:B------:R-:W-:-:S04]  /*1e960*/  ISETP.GT.AND P3, PT, R3, 0x30, PT ;  /* 0x000000300300780c */ /* 0x000fc80003f64270 */
[----:B------:R-:W-:Y:S01]  /*1e970*/  ISETP.GT.AND P0, PT, R0, RZ, P3 ;  /* 0x000000ff0000720c */ /* 0x000fe20001f04270 */
[----:B--2---:R-:W-:Y:S02]  /*1e980*/  FFMA R9, R6, R2, R9 ;  /* 0x0000000206097223 */ /* 0x004fe40000000009 */
[----:B------:R1:W5:Y:S01]  /*1e990*/  LDL.LU R6, [R1+0x3f0] ;  /* 0x0003f00001067983 */ /* 0x0003620000300800 */
[----:B------:R-:W-:Y:S02]  /*1e9a0*/  BSSY B1, `(.L_x_164) ;  /* 0x0000005000017945 */ /* 0x000fe40003800000 */
[----:B------:R-:W-:-:S05]  /*1e9b0*/  F2FP.BF16.F32.PACK_AB R9, RZ, R9 ;  /* 0x00000009ff09723e */ /* 0x000fca00000010ff */
[----:B------:R1:W-:Y:S02]  /*1e9c0*/  @P1 STG.E.U16 desc[UR52][R4.64+0x52], R9 ;  /* 0x0000520904001986 */ /* 0x0003e4000c101534 */
[----:B------:R-:W-:Y:S05]  /*1e9d0*/  @!P0 BRA `(.L_x_165) ;  /* 0x0000000000048947 */ /* 0x000fea0003800000 */
[----:B------:R2:W5:Y:S02]  /*1e9e0*/  LDG.E.LTC128B.U16 R8, desc[UR52][R236.64+0x60] ;  /* 0x00006034ec087981 */ /* 0x000564000c1e1520 */
.L_x_165:
[----:B------:R-:W-:Y:S05]  /*1e9f0*/  BSYNC B1 ;  /* 0x0000000000017941 */ /* 0x000fea0003800000 */
.L_x_164:
        /* <DEDUP_REMOVED lines=9> */
[----:B------:R-:W-:-:S05]  /*1ea90*/  F2FP.BF16.F32.PACK_AB R9, RZ, R9 ;  /* 0x00000009ff09723e */ /* 0x000fca00000010ff */
[----:B---3--:R3:W-:Y:S04]  /*1eaa0*/  @P0 STG.E.U16 desc[UR52][R4.64+0x60], R9 ;  /* 0x0000600904000986 */ /* 0x0087e8000c101534 */
[----:B---3--:R1:W5:Y:S01]  /*1eab0*/  LDL.LU.64 R4, [R1+0x3f0] ;  /* 0x0003f00001047983 */ /* 0x0083620000300a00 */
[----:B------:R-:W-:Y:S01]  /*1eac0*/  ISETP.GT.AND P0, PT, R0, RZ, P2 ;  /* 0x000000ff0000720c */ /* 0x000fe20001704270 */
[----:B------:R-:W-:-:S12]  /*1ead0*/  BSSY B1, `(.L_x_166) ;  /* 0x0000003000017945 */ /* 0x000fd80003800000 */
[----:B-1----:R-:W-:Y:S05]  /*1eae0*/  @!P0 BRA `(.L_x_167) ;  /* 0x0000000000048947 */ /* 0x002fea0003800000 */
[----:B------:R1:W5:Y:S02]  /*1eaf0*/  LDG.E.LTC128B.U16 R8, desc[UR52][R236.64+0x62] ;  /* 0x00006234ec087981 */ /* 0x000364000c1e1520 */
.L_x_167:
[----:B------:R-:W-:Y:S05]  /*1eb00*/  BSYNC B1 ;  /* 0x0000000000017941 */ /* 0x000fea0003800000 */
.L_x_166:
[----:B------:R3:W-:Y:S04]  /*1eb10*/  STL [R1+0x3f8], R3 ;  /* 0x0003f80301007387 */ /* 0x0007e80000100800 */
[----:B---3--:R-:W3:Y:S04]  /*1eb20*/  LDL.LU R3, [R1+0x2a4] ;  /* 0x0002a40001037983 */ /* 0x008ee80000300800 */
[----:B-----5:R4:W-:Y:S04]  /*1eb30*/  STL.64 [R1+0x3f0], R4 ;  /* 0x0003f00401007387 */ /* 0x0209e80000100a00 */
[----:B----4-:R-:W4:Y:S01]  /*1eb40*/  LDL.64 R4, [R1+0x308] ;  /* 0x0003080001047983 */ /* 0x010f220000100a00 */
[----:B------:R-:W-:-:S05]  /*1eb50*/  SHF.L.U32 R9, R8, 0x10, RZ ;  /* 0x0000001008097819 */ /* 0x000fca00000006ff */
[----:B------:R-:W-:-:S04]  /*1eb60*/  FMUL R9, R9, R16 ;  /* 0x0000001009097220 */ /* 0x000fc80000400000 */
[----:B---3--:R-:W-:Y:S02]  /*1eb70*/  FFMA R9, R3, R2, R9 ;  /* 0x0000000203097223 */ /* 0x008fe40000000009 */
[----:B------:R3:W5:Y:S03]  /*1eb80*/  LDL.LU R3, [R1+0x3f8] ;  /* 0x0003f80001037983 */ /* 0x0007660000300800 */
[----:B------:R-:W-:-:S05]  /*1eb90*/  F2FP.BF16.F32.PACK_AB R9, RZ, R9 ;  /* 0x00000009ff09723e */ /* 0x000fca00000010ff */
[----:B----4-:R4:W-:Y:S04]  /*1eba0*/  @P0 STG.E.U16 desc[UR52][R4.64+0x62], R9 ;  /* 0x0000620904000986 */ /* 0x0109e8000c101534 */
[----:B----4-:R3:W5:Y:S01]  /*1ebb0*/  LDL.LU.64 R4, [R1+0x3f0] ;  /* 0x0003f00001047983 */ /* 0x0107620000300a00 */
[----:B------:R-:W-:Y:S01]  /*1ebc0*/  ISETP.GT.AND P0, PT, R0, 0x8, P3 ;  /* 0x000000080000780c */ /* 0x000fe20001f04270 */
[----:B------:R-:W-:-:S12]  /*1ebd0*/  BSSY B1, `(.L_x_168) ;  /* 0x0000003000017945 */ /* 0x000fd80003800000 */
[----:B---3--:R-:W-:Y:S05]  /*1ebe0*/  @!P0 BRA `(.L_x_169) ;  /* 0x0000000000048947 */ /* 0x008fea0003800000 */
[----:B------:R3:W5:Y:S02]  /*1ebf0*/  LDG.E.LTC128B.U16 R8, desc[UR52][R232.64+0x60] ;  /* 0x00006034e8087981 */ /* 0x000764000c1e1520 */
.L_x_169:
[----:B------:R-:W-:Y:S05]  /*1ec00*/  BSYNC B1 ;  /* 0x0000000000017941 */ /* 0x000fea0003800000 */
.L_x_168:
[----:B-----5:R4:W-:Y:S04]  /*1ec10*/  STL [R1+0x3f0], R3 ;  /* 0x0003f00301007387 */ /* 0x0209e80000100800 */
[----:B----4-:R-:W4:Y:S01]  /*1ec20*/  LDL.LU R3, [R1+0x2a8] ;  /* 0x0002a80001037983 */ /* 0x010f220000300800 */
[----:B------:R-:W-:-:S04]  /*1ec30*/  IMAD.U32 R9, R8, 0x10000, RZ ;  /* 0x0001000008097824 */ /* 0x000fc800078e00ff */
[----:B------:R-:W-:Y:S01]  /*1ec40*/  FMUL R9, R9, R16 ;  /* 0x0000001009097220 */ /* 0x000fe20000400000 */
[----:B------:R-:W-:Y:S03]  /*1ec50*/  BSSY B1, `(.L_x_170) ;  /* 0x000000a000017945 */ /* 0x000fe60003800000 */
[----:B----4-:R-:W-:Y:S02]  /*1ec60*/  FFMA R9, R3, R2, R9 ;  /* 0x0000000203097223 */ /* 0x010fe40000000009 */
[----:B------:R4:W5:Y:S03]  /*1ec70*/  LDL.LU R3, [R1+0x3f0] ;  /* 0x0003f00001037983 */ /* 0x0009660000300800 */
[----:B------:R-:W-:Y:S01]  /*1ec80*/  F2FP.BF16.F32.PACK_AB R9, RZ, R9 ;  /* 0x00000009ff09723e */ /* 0x000fe200000010ff */
[----:B------:R4:W-:Y:S04]  /*1ec90*/  STL.S16 [R1+0x280], R8 ;  /* 0x0002800801007387 */ /* 0x0009e80000100600 */
[----:B------:R4:W-:Y:S01]  /*1eca0*/  @P0 STG.E.U16 desc[UR52][R4.64+0x60], R9 ;  /* 0x0000600904000986 */ /* 0x0009e2000c101534 */
[----:B------:R-:W-:-:S13]  /*1ecb0*/  ISETP.GT.AND P0, PT, R0, 0x8, P2 ;  /* 0x000000080000780c */ /* 0x000fda0001704270 */
[----:B----4-:R-:W-:Y:S05]  /*1ecc0*/  @!P0 BRA `(.L_x_171) ;  /* 0x0000000000088947 */ /* 0x010fea0003800000 */
[----:B------:R-:W4:Y:S04]  /*1ecd0*/  LDG.E.LTC128B.U16 R8, desc[UR52][R232.64+0x62] ;  /* 0x00006234e8087981 */ /* 0x000f28000c1e1520 */
[----:B----4-:R4:W-:Y:S02]  /*1ece0*/  STL [R1+0x280], R8 ;  /* 0x0002800801007387 */ /* 0x0109e40000100800 */
.L_x_171:
[----:B------:R-:W-:Y:S05]  /*1ecf0*/  BSYNC B1 ;  /* 0x0000000000017941 */ /* 0x000fea0003800000 */
.L_x_170:
[----:B------:R-:W2:Y:S04]  /*1ed00*/  LDL.LU R9, [R1+0x2ac] ;  /* 0x0002ac0001097983 */ /* 0x000ea80000300800 */
[----:B------:R-:W-:Y:S04]  /*1ed10*/  STL [R1+0x3f8], R12 ;  /* 0x0003f80c01007387 */ /* 0x000fe80000100800 */
[----:B------:R0:W-:Y:S04]  /*1ed20*/  STL [R1+0x3f4], R11 ;  /* 0x0003f40b01007387 */ /* 0x0001e80000100800 */
[----:B0-----:R-:W4:Y:S01]  /*1ed30*/  LDL.LU R11, [R1+0x280] ;  /* 0x00028000010b7983 */ /* 0x001f220000300800 */
[----:B------:R-:W-:-:S03]  /*1ed40*/  IMAD.U32 R12, RZ, RZ, UR9 ;  /* 0x00000009ff0c7e24 */ /* 0x000fc6000f8e00ff */
[----:B------:R-:W-:Y:S01]  /*1ed50*/  STL [R1+0x3f0], R10 ;  /* 0x0003f00a01007387 */ /* 0x000fe20000100800 */
[----:B------:R-:W-:-:S05]  /*1ed60*/  IMAD R12, R12, 0x300, RZ ;  /* 0x000003000c0c7824 */ /* 0x000fca00078e02ff */
[----:B------:R-:W-:Y:S01]  /*1ed70*/  IADD3 R12, R12, R7, RZ ;  /* 0x000000070c0c7210 */ /* 0x000fe20007ffe0ff */
[----:B----4-:R-:W-:-:S04]  /*1ed80*/  IMAD.U32 R8, R11, 0x10000, RZ ;  /* 0x000100000b087824 */ /* 0x010fc800078e00ff */
[----:B------:R-:W-:-:S04]  /*1ed90*/  FMUL R8, R8, R16 ;  /* 0x0000001008087220 */ /* 0x000fc80000400000 */
[----:B--2---:R-:W-:Y:S01]  /*1eda0*/  FFMA R8, R9, R2, R8 ;  /* 0x0000000209087223 */ /* 0x004fe20000000008 */
[----:B------:R-:W-:-:S04]  /*1edb0*/  IMAD.U32 R9, RZ, RZ, UR8 ;  /* 0x00000008ff097e24 */ /* 0x000fc8000f8e00ff */
[----:B------:R-:W-:Y:S01]  /*1edc0*/  F2FP.BF16.F32.PACK_AB R8, RZ, R8 ;  /* 0x00000008ff08723e */ /* 0x000fe200000010ff */
[----:B------:R-:W-:-:S04]  /*1edd0*/  IMAD.SHL.U32 R9, R9, 0x10, RZ ;  /* 0x0000001009097824 */ /* 0x000fc800078e00ff */
[----:B------:R0:W-:Y:S02]  /*1ede0*/  @P0 STG.E.U16 desc[UR52][R4.64+0x62], R8 ;  /* 0x0000620804000986 */ /* 0x0001e4000c101534 */
[----:B0-----:R-:W-:Y:S02]  /*1edf0*/  IADD3 R8, P0, R9, R6, RZ ;  /* 0x0000000609087210 */ /* 0x001fe40007f1e0ff */
[----:B------:R-:W2:Y:S01]  /*1ee00*/  LDL.LU R9, [R1+0x3e4] ;  /* 0x0003e40001097983 */ /* 0x000ea20000300800 */
[----:B------:R-:W-:-:S03]  /*1ee10*/  PRMT R10, R11, 0x7610, R10 ;  /* 0x000076100b0a7816 */ /* 0x000fc6000000000a */
[----:B------:R0:W-:Y:S01]  /*1ee20*/  STL [R1+0x284], R12 ;  /* 0x0002840c01007387 */ /* 0x0001e20000100800 */
[----:B-----5:R-:W-:Y:S01]  /*1ee30*/  ISETP.GT.AND P1, PT, R3, 0x38, PT ;  /* 0x000000380300780c */ /* 0x020fe20003f24270 */
[----:B--2---:R-:W-:Y:S02]  /*1ee40*/  IMAD.X R9, R9, 0x1, R12, P0 ;  /* 0x0000000109097824 */ /* 0x004fe400000e060c */
[----:B0-----:R0:W5:Y:S04]  /*1ee50*/  LDL.LU R12, [R1+0x3f8] ;  /* 0x0003f800010c7983 */ /* 0x0011680000300800 */
[----:B------:R0:W5:Y:S04]  /*1ee60*/  LDL.LU R11, [R1+0x3f4] ;  /* 0x0003f400010b7983 */ /* 0x0001680000300800 */
[----:B------:R2:W-:Y:S04]  /*1ee70*/  STL.S16 [R1+0x280], R10 ;  /* 0x0002800a01007387 */ /* 0x0005e80000100600 */
[----:B--2---:R0:W5:Y:S01]  /*1ee80*/  LDL.LU R10, [R1+0x3f0] ;  /* 0x0003f000010a7983 */ /* 0x0041620000300800 */
[----:B------:R-:W-:Y:S01]  /*1ee90*/  ISETP.GT.AND P0, PT, R0, RZ, P1 ;  /* 0x000000ff0000720c */ /* 0x000fe20000f04270 */
[----:B------:R-:W-:-:S12]  /*1eea0*/  BSSY B1, `(.L_x_172) ;  /* 0x0000006000017945 */ /* 0x000fd80003800000 */
[----:B0-----:R-:W-:Y:S05]  /*1eeb0*/  @!P0 BRA `(.L_x_173) ;  /* 0x0000000000108947 */ /* 0x001fea0003800000 */
[----:B------:R0:W-:Y:S04]  /*1eec0*/  STL [R1+0x3f0], R0 ;  /* 0x0003f00001007387 */ /* 0x0001e80000100800 */
[----:B0-----:R-:W2:Y:S04]  /*1eed0*/  LDG.E.LTC128B.U16 R0, desc[UR52][R236.64+0x70] ;  /* 0x00007034ec007981 */ /* 0x001ea8000c1e1520 */
[----:B--2---:R0:W-:Y:S04]  /*1eee0*/  STL [R1+0x280], R0 ;  /* 0x0002800001007387 */ /* 0x0041e80000100800 */
[----:B0-----:R0:W5:Y:S02]  /*1eef0*/  LDL.LU R0, [R1+0x3f0] ;  /* 0x0003f00001007983 */ /* 0x0011640000300800 */
.L_x_173:
[----:B------:R-:W-:Y:S05]  /*1ef00*/  BSYNC B1 ;  /* 0x0000000000017941 */ /* 0x000fea0003800000 */
.L_x_172:
        /* <DEDUP_REMOVED lines=9> */
[----:B-1----:R-:W3:Y:S04]  /*1efa0*/  LDL.LU R5, [R1+0x280] ;  /* 0x0002800001057983 */ /* 0x002ee80000300800 */
        /* <DEDUP_REMOVED lines=14> */
[----:B------:R2:W5:Y:S04]  /*1f090*/  LDL.LU R6, [R1+0x3f8] ;  /* 0x0003f80001067983 */ /* 0x0005680000300800 */
[----:B------:R2:W5:Y:S04]  /*1f0a0*/  LDL.LU R5, [R1+0x3f4] ;  /* 0x0003f40001057983 */ /* 0x0005680000300800 */
[----:B------:R1:W-:Y:S04]  /*1f0b0*/  STL.S16 [R1+0x280], R4 ;  /* 0x0002800401007387 */ /* 0x0003e80000100600 */
[----:B-1----:R2:W5:Y:S01]  /*1f0c0*/  LDL.LU R4, [R1+0x3f0] ;  /* 0x0003f00001047983 */ /* 0x0025620000300800 */
[----:B------:R-:W-:Y:S01]  /*1f0d0*/  ISETP.GT.AND P0, PT, R3, 0x39, PT ;  /* 0x000000390300780c */ /* 0x000fe20003f04270 */
[----:B------:R-:W-:Y:S03]  /*1f0e0*/  BSSY B1, `(.L_x_174) ;  /* 0x0000007000017945 */ /* 0x000fe60003800000 */
[----:B------:R-:W-:-:S13]  /*1f0f0*/  ISETP.GT.AND P5, PT, R0, RZ, P0 ;  /* 0x000000ff0000720c */ /* 0x000fda00007a4270 */
[----:B--2---:R-:W-:Y:S05]  /*1f100*/  @!P5 BRA `(.L_x_175) ;  /* 0x000000000010d947 */ /* 0x004fea0003800000 */
[----:B------:R1:W-:Y:S04]  /*1f110*/  STL [R1+0x3f0], R0 ;  /* 0x0003f00001007387 */ /* 0x0003e80000100800 */
[----:B-1----:R-:W2:Y:S04]  /*1f120*/  LDG.E.LTC128B.U16 R0, desc[UR52][R236.64+0x72] ;  /* 0x00007234ec007981 */ /* 0x002ea8000c1e1520 */
[----:B--2---:R1:W-:Y:S04]  /*1f130*/  STL [R1+0x280], R0 ;  /* 0x0002800001007387 */ /* 0x0043e80000100800 */
[----:B-1----:R1:W5:Y:S02]  /*1f140*/  LDL.LU R0, [R1+0x3f0] ;  /* 0x0003f00001007983 */ /* 0x0023640000300800 */
.L_x_175:
[----:B------:R-:W-:Y:S05]  /*1f150*/  BSYNC B1 ;  /* 0x0000000000017941 */ /* 0x000fea0003800000 */
.L_x_174:
[----:B-----5:R-:W-:Y:S04]  /*1f160*/  STL [R1+0x414], R11 ;  /* 0x0004140b01007387 */ /* 0x020fe80000100800 */
[----:B------:R2:W-:Y:S04]  /*1f170*/  STL [R1+0x410], R10 ;  /* 0x0004100a01007387 */ /* 0x0005e80000100800 */
[----:B--2---:R-:W2:Y:S04]  /*1f180*/  LDL.LU R10, [R1+0x2b4] ;  /* 0x0002b400010a7983 */ /* 0x004ea80000300800 */
[----:B------:R-:W-:Y:S04]  /*1f190*/  STL [R1+0x40c], R9 ;  /* 0x00040c0901007387 */ /* 0x000fe80000100800 */
[----:B------:R-:W-:Y:S04]  /*1f1a0*/  STL [R1+0x408], R8 ;  /* 0x0004080801007387 */ /* 0x000fe80000100800 */
[----:B------:R3:W-:Y:S04]  /*1f1b0*/  STL.64 [R1+0x400], R6 ;  /* 0x0004000601007387 */ /* 0x0007e80000100a00 */
[----:B---3--:R-:W3:Y:S04]  /*1f1c0*/  LDL.64 R6, [R1+0x308] ;  /* 0x0003080001067983 */ /* 0x008ee80000100a00 */
[----:B------:R-:W-:Y:S04]  /*1f1d0*/  STL [R1+0x3f8], R5 ;  /* 0x0003f80501007387 */ /* 0x000fe80000100800 */
[----:B------:R4:W-:Y:S04]  /*1f1e0*/  STL [R1+0x3f4], R4 ;  /* 0x0003f40401007387 */ /* 0x0009e80000100800 */
[----:B----4-:R-:W4:Y:S04]  /*1f1f0*/  LDL.LU R4, [R1+0x280] ;  /* 0x0002800001047983 */ /* 0x010f280000300800 */
[----:B------:R0:W-:Y:S01]  /*1f200*/  STL [R1+0x3f0], R3 ;  /* 0x0003f00301007387 */ /* 0x0001e20000100800 */
[----:B----4-:R-:W-:-:S04]  /*1f210*/  IMAD.U32 R11, R4, 0x10000, RZ ;  /* 0x00010000040b7824 */ /* 0x010fc800078e00ff */
        /* <DEDUP_REMOVED lines=10> */
[----:B---3--:R0:W-:Y:S04]  /*1f2c0*/  @P5 STG.E.U16 desc[UR52][R6.64+0x72], R5 ;  /* 0x0000720506005986 */ /* 0x0081e8000c101534 */
        /* <DEDUP_REMOVED lines=12> */
.L_x_177:
[----:B------:R-:W-:Y:S05]  /*1f390*/  BSYNC B1 ;  /* 0x0000000000017941 */ /* 0x000fea0003800000 */
.L_x_176:
        /* <DEDUP_REMOVED lines=21> */
[----:B---3--:R2:W5:Y:S04]  /*1f4f0*/  LDL.LU R7, [R1+0x3f8] ;  /* 0x0003f80001077983 */ /* 0x0085680000300800 */
        /* <DEDUP_REMOVED lines=10> */
.L_x_179:
[----:B------:R-:W-:Y:S05]  /*1f5a0*/  BSYNC B1 ;  /* 0x0000000000017941 */ /* 0x000fea0003800000 */
.L_x_178:
        /* <DEDUP_REMOVED lines=33> */
.L_x_181:
[----:B------:R-:W-:Y:S05]  /*1f7c0*/  BSYNC B1 ;  /* 0x0000000000017941 */ /* 0x000fea0003800000 */
.L_x_180:
[----:B-----5:R-:W-:Y:S04]  /*1f7d0*/  STL [R1+0x414], R11 ;  /* 0x0004140b01007387 */ /* 0x020fe80000100800 */
[----:B------:R3:W-:Y:S04]  /*1f7e0*/  STL [R1+0x410], R10 ;  /* 0x0004100a01007387 */ /* 0x0007e80000100800 */
[----:B---3--:R-:W3:Y:S04]  /*1f7f0*/  LDL.LU R10, [R1+0x240] ;  /* 0x00024000010a7983 */ /* 0x008ee80000300800 */
[----:B------:R-:W-:Y:S04]  /*1f800*/  STL [R1+0x40c], R9 ;  /* 0x00040c0901007387 */ /* 0x000fe80000100800 */
[----:B------:R-:W-:Y:S04]  /*1f810*/  STL [R1+0x408], R8 ;  /* 0x0004080801007387 */ /* 0x000fe80000100800 */
[----:B------:R4:W-:Y:S04]  /*1f820*/  STL.64 [R1+0x400], R6 ;  /* 0x0004000601007387 */ /* 0x0009e80000100a00 */
[----:B----4-:R-:W4:Y:S04]  /*1f830*/  LDL.64 R6, [R1+0x340] ;  /* 0x0003400001067983 */ /* 0x010f280000100a00 */
[----:B------:R-:W-:Y:S04]  /*1f840*/  STL [R1+0x3f8], R5 ;  /* 0x0003f80501007387 */ /* 0x000fe80000100800 */
[----:B------:R1:W-:Y:S04]  /*1f850*/  STL [R1+0x3f4], R4 ;  /* 0x0003f40401007387 */ /* 0x0003e80000100800 */
[----:B-1----:R-:W2:Y:S04]  /*1f860*/  LDL.LU R4, [R1+0x280] ;  /* 0x0002800001047983 */ /* 0x002ea80000300800 */
[----:B------:R1:W-:Y:S01]  /*1f870*/  STL [R1+0x3f0], R3 ;  /* 0x0003f00301007387 */ /* 0x0003e20000100800 */
[----:B--2---:R-:W-:-:S05]  /*1f880*/  SHF.L.U32 R11, R4, 0x10, RZ ;  /* 0x00000010040b7819 */ /* 0x004fca00000006ff */
        /* <DEDUP_REMOVED lines=13> */
[----:B------:R-:W-:-:S03]  /*1f960*/  LOP3.LUT P5, RZ, R17, 0x4, RZ, 0xc0, !PT ;  /* 0x0000000411ff7812 */ /* 0x000fc600078ac0ff */
[----:B------:R2:W5:Y:S04]  /*1f970*/  LDL.LU R4, [R1+0x3f4] ;  /* 0x0003f40001047983 */ /* 0x0005680000300800 */
[----:B------:R1:W-:Y:S04]  /*1f980*/  STL.S16 [R1+0x240], R3 ;  /* 0x0002400301007387 */ /* 0x0003e80000100600 */
[----:B-1----:R2:W5:Y:S01]  /*1f990*/  LDL.LU R3, [R1+0x3f0] ;  /* 0x0003f00001037983 */ /* 0x0025620000300800 */
[----:B------:R-:W-:Y:S01]  /*1f9a0*/  ISETP.GT.AND P5, PT, R0, 0x80, P5 ;  /* 0x000000800000780c */ /* 0x000fe20002fa4270 */
[----:B------:R-:W-:-:S12]  /*1f9b0*/  BSSY B1, `(.L_x_182) ;  /* 0x0000006000017945 */ /* 0x000fd80003800000 */
[----:B--2---:R-:W-:Y:S05]  /*1f9c0*/  @!P5 BRA `(.L_x_183) ;  /* 0x000000000010d947 */ /* 0x004fea0003800000 */
[----:B------:R1:W-:Y:S04]  /*1f9d0*/  STL [R1+0x3f0], R0 ;  /* 0x0003f00001007387 */ /* 0x0003e80000100800 */
[----:B-1----:R-:W2:Y:S04]  /*1f9e0*/  LDG.E.LTC128B.U16 R0, desc[UR52][R22.64+0x42] ;  /* 0x0000423416007981 */ /* 0x002ea8000c1e1520 */
[----:B--2---:R1:W-:Y:S04]  /*1f9f0*/  STL [R1+0x240], R0 ;  /* 0x0002400001007387 */ /* 0x0043e80000100800 */
[----:B-1----:R1:W5:Y:S02]  /*1fa00*/  LDL.LU R0, [R1+0x3f0] ;  /* 0x0003f00001007983 */ /* 0x0023640000300800 */
.L_x_183:
[----:B------:R-:W-:Y:S05]  /*1fa10*/  BSYNC B1 ;  /* 0x0000000000017941 */ /* 0x000fea0003800000 */
.L_x_182:
        /* <DEDUP_REMOVED lines=24> */
[----:B------:R2:W5:Y:S01]  /*1fba0*/  LDL.LU R5, [R1+0x3f8] ;  /* 0x0003f80001057983 */ /* 0x0005620000300800 */
[----:B------:R-:W-:-:S03]  /*1fbb0*/  LOP3.LUT P5, RZ, R17, 0x1, RZ, 0xc0, !PT ;  /* 0x0000000111ff7812 */ /* 0x000fc600078ac0ff */
        /* <DEDUP_REMOVED lines=10> */
.L_x_185:
[----:B------:R-:W-:Y:S05]  /*1fc60*/  BSYNC B1 ;  /* 0x0000000000017941 */ /* 0x000fea0003800000 */
.L_x_184:
        /* <DEDUP_REMOVED lines=22> */
[----:B---3--:R1:W-:Y:S04]  /*1fdd0*/  @P5 STG.E.U16 desc[UR52][R6.64+0x40], R5 ;  /* 0x0000400506005986 */ /* 0x0083e8000c101534 */
        /* <DEDUP_REMOVED lines=13> */
.L_x_187:
[----:B------:R-:W-:Y:S05]  /*1feb0*/  BSYNC B1 ;  /* 0x0000000000017941 */ /* 0x000fea0003800000 */
.L_x_186:
        /* <DEDUP_REMOVED lines=35> */
.L_x_189:
[----:B------:R-:W-:Y:S05]  /*200f0*/  BSYNC B1 ;  /* 0x0000000000017941 */ /* 0x000fea0003800000 */
.L_x_188:
        /* <DEDUP_REMOVED lines=24> */
[----:B------:R2:W5:Y:S04]  /*20280*/  LDL.LU R5, [R1+0x3f8] ;  /* 0x0003f80001057983 */ /* 0x0005680000300800 */
        /* <DEDUP_REMOVED lines=10> */
.L_x_191:
[----:B------:R-:W-:Y:S05]  /*20330*/  BSYNC B1 ;  /* 0x0000000000017941 */ /* 0x000fea0003800000 */
.L_x_190:
        /* <DEDUP_REMOVED lines=35> */
.L_x_193:
[----:B------:R-:W-:Y:S05]  /*20570*/  BSYNC B1 ;  /* 0x0000000000017941 */ /* 0x000fea0003800000 */
.L_x_192:
        /* <DEDUP_REMOVED lines=11> */
[----:B----4-:R-:W-:-:S05]  /*20630*/  SHF.L.U32 R11, R4, 0x10, RZ ;  /* 0x00000010040b7819 */ /* 0x010fca00000006ff */
        /* <DEDUP_REMOVED lines=23> */
.L_x_195:
[----:B------:R-:W-:Y:S05]  /*207b0*/  BSYNC B1 ;  /* 0x0000000000017941 */ /* 0x000fea0003800000 */
.L_x_194:
        /* <DEDUP_REMOVED lines=35> */
.L_x_197:
[----:B------:R-:W-:Y:S05]  /*209f0*/  BSYNC B1 ;  /* 0x0000000000017941 */ /* 0x000fea0003800000 */
.L_x_196:
        /* <DEDUP_REMOVED lines=35> */
.L_x_199:
[----:B------:R-:W-:Y:S05]  /*20c30*/  BSYNC B1 ;  /* 0x0000000000017941 */ /* 0x000fea0003800000 */
.L_x_198:
        /* <DEDUP_REMOVED lines=35> */
.L_x_201:
[----:B------:R-:W-:Y:S05]  /*20e70*/  BSYNC B1 ;  /* 0x0000000000017941 */ /* 0x000fea0003800000 */
.L_x_200:
        /* <DEDUP_REMOVED lines=35> */
.L_x_203:
[----:B------:R-:W-:Y:S05]  /*210b0*/  BSYNC B1 ;  /* 0x0000000000017941 */ /* 0x000fea0003800000 */
.L_x_202:
        /* <DEDUP_REMOVED lines=35> */
.L_x_205:
[----:B------:R-:W-:Y:S05]  /*212f0*/  BSYNC B1 ;  /* 0x0000000000017941 */ /* 0x000fea0003800000 */
.L_x_204:
        /* <DEDUP_REMOVED lines=35> */
.L_x_207:
[----:B------:R-:W-:Y:S05]  /*21530*/  BSYNC B1 ;  /* 0x0000000000017941 */ /* 0x000fea0003800000 */
.L_x_206:
        /* <DEDUP_REMOVED lines=35> */
.L_x_209:
[----:B------:R-:W-:Y:S05]  /*21770*/  BSYNC B1 ;  /* 0x0000000000017941 */ /* 0x000fea0003800000 */
.L_x_208:
        /* <DEDUP_REMOVED lines=35> */
.L_x_211:
[----:B------:R-:W-:Y:S05]  /*219b0*/  BSYNC B1 ;  /* 0x0000000000017941 */ /* 0x000fea0003800000 */
.L_x_210:
        /* <DEDUP_REMOVED lines=36> */
.L_x_213:
[----:B------:R-:W-:Y:S05]  /*21c00*/  BSYNC B1 ;  /* 0x0000000000017941 */ /* 0x000fea0003800000 */
.L_x_212:
        /* <DEDUP_REMOVED lines=33> */
.L_x_215:
[----:B------:R-:W-:Y:S05]  /*21e20*/  BSYNC B1 ;  /* 0x0000000000017941 */ /* 0x000fea0003800000 */
.L_x_214:
        /* <DEDUP_REMOVED lines=33> */
.L_x_217:
[----:B------:R-:W-:Y:S05]  /*22040*/  BSYNC B1 ;  /* 0x0000000000017941 */ /* 0x000fea0003800000 */
.L_x_216:
        /* <DEDUP_REMOVED lines=36> */
.L_x_219:
[----:B------:R-:W-:Y:S05]  /*22290*/  BSYNC B1 ;  /* 0x0000000000017941 */ /* 0x000fea0003800000 */
.L_x_218:
        /* <DEDUP_REMOVED lines=35> */
.L_x_221:
[----:B------:R-:W-:Y:S05]  /*224d0*/  BSYNC B1 ;  /* 0x0000000000017941 */ /* 0x000fea0003800000 */
.L_x_220:
        /* <DEDUP_REMOVED lines=32> */
.L_x_223:
[----:B------:R-:W-:Y:S05]  /*226e0*/  BSYNC B1 ;  /* 0x0000000000017941 */ /* 0x000fea0003800000 */
.L_x_222:
        /* <DEDUP_REMOVED lines=32> */
.L_x_225:
[----:B------:R-:W-:Y:S05]  /*228f0*/  BSYNC B1 ;  /* 0x0000000000017941 */ /* 0x000fea0003800000 */
.L_x_224:
        /* <DEDUP_REMOVED lines=35> */
.L_x_227:
[----:B------:R-:W-:Y:S05]  /*22b30*/  BSYNC B1 ;  /* 0x0000000000017941 */ /* 0x000fea0003800000 */
.L_x_226:
        /* <DEDUP_REMOVED lines=35> */
.L_x_229:
[----:B------:R-:W-:Y:S05]  /*22d70*/  BSYNC B1 ;  /* 0x0000000000017941 */ /* 0x000fea0003800000 */
.L_x_228:
        /* <DEDUP_REMOVED lines=9> */
[----:B---3--:R-:W-:-:S05]  /*22e10*/  SHF.L.U32 R9, R4, 0x10, RZ ;  /* 0x0000001004097819 */ /* 0x008fca00000006ff */
        /* <DEDUP_REMOVED lines=22> */
.L_x_231:
[----:B------:R-:W-:Y:S05]  /*22f80*/  BSYNC B1 ;  /* 0x0000000000017941 */ /* 0x000fea0003800000 */
.L_x_230:
        /* <DEDUP_REMOVED lines=32> */
.L_x_233:
[----:B------:R-:W-:Y:S05]  /*23190*/  BSYNC B1 ;  /* 0x0000000000017941 */ /* 0x000fea0003800000 */
.L_x_232:
        /* <DEDUP_REMOVED lines=35> */
.L_x_235:
[----:B------:R-:W-:Y:S05]  /*233d0*/  BSYNC B1 ;  /* 0x0000000000017941 */ /* 0x000fea0003800000 */
.L_x_234:
        /* <DEDUP_REMOVED lines=35> */
.L_x_237:
[----:B------:R-:W-:Y:S05]  /*23610*/  BSYNC B1 ;  /* 0x0000000000017941 */ /* 0x000fea0003800000 */
.L_x_236:
        /* <DEDUP_REMOVED lines=32> */
.L_x_239:
[----:B------:R-:W-:Y:S05]  /*23820*/  BSYNC B1 ;  /* 0x0000000000017941 */ /* 0x000fea0003800000 */
.L_x_238:
        /* <DEDUP_REMOVED lines=32> */
.L_x_241:
[----:B------:R-:W-:Y:S05]  /*23a30*/  BSYNC B1 ;  /* 0x0000000000017941 */ /* 0x000fea0003800000 */
.L_x_240:
        /* <DEDUP_REMOVED lines=35> */
.L_x_243:
[----:B------:R-:W-:Y:S05]  /*23c70*/  BSYNC B1 ;  /* 0x0000000000017941 */ /* 0x000fea0003800000 */
.L_x_242:
        /* <DEDUP_REMOVED lines=36> */
.L_x_245:
[----:B------:R-:W-:Y:S05]  /*23ec0*/  BSYNC B1 ;  /* 0x0000000000017941 */ /* 0x000fea0003800000 */
.L_x_244:
[----:B-----5:R2:W-:Y:S04]  /*23ed0*/  STL [R1+0x400], R9 ;  /* 0x0004000901007387 */ /* 0x0205e80000100800 */
[----:B--2---:R-:W2:Y:S04]  /*23ee0*/  LDL.LU R9, [R1+0x1c0] ;  /* 0x0001c00001097983 */ /* 0x004ea80000300800 */
[----:B------:R3:W-:Y:S04]  /*23ef0*/  STL [R1+0x3fc], R8 ;  /* 0x0003fc0801007387 */ /* 0x0007e80000100800 */
[----:B---3--:R-:W3:Y:S04]  /*23f00*/  LDL.LU R8, [R1+0x284] ;  /* 0x0002840001087983 */ /* 0x008ee80000300800 */
[----:B------:R-:W-:Y:S04]  /*23f10*/  STL [R1+0x3f8], R5 ;  /* 0x0003f80501007387 */ /* 0x000fe80000100800 */
[----:B------:R4:W-:Y:S04]  /*23f20*/  STL [R1+0x3f4], R4 ;  /* 0x0003f40401007387 */ /* 0x0009e80000100800 */
[----:B----4-:R-:W4:Y:S04]  /*23f30*/  LDL.LU R4, [R1+0x200] ;  /* 0x0002000001047983 */ /* 0x010f280000300800 */
[----:B------:R1:W-:Y:S01]  /*23f40*/  STL [R1+0x3f0], R3 ;  /* 0x0003f00301007387 */ /* 0x0003e20000100800 */
[----:B----4-:R-:W-:-:S04]  /*23f50*/  IMAD.U32 R7, R4, 0x10000, RZ ;  /* 0x0001000004077824 */ /* 0x010fc800078e00ff */
[----:B------:R-:W-:-:S04]  /*23f60*/  FMUL R7, R7, R16 ;  /* 0x0000001007077220 */ /* 0x000fc80000400000 */
[----:B--2---:R-:W-:Y:S01]  /*23f70*/  FFMA R7, R9, R2, R7 ;  /* 0x0000000209077223 */ /* 0x004fe20000000007 */
[----:B-1----:R-:W-:Y:S01]  /*23f80*/  PRMT R3, R4, 0x7610, R3 ;  /* 0x0000761004037816 */ /* 0x002fe20000000003 */
[----:B------:R1:W5:Y:S03]  /*23f90*/  LDL.LU R9, [R1+0x400] ;  /* 0x0004000001097983 */ /* 0x0003660000300800 */
[----:B------:R-:W-:-:S04]  /*23fa0*/  F2FP.BF16.F32.PACK_AB R7, RZ, R7 ;  /* 0x00000007ff07723e */ /* 0x000fc800000010ff */
[----:B------:R-:W-:Y:S01]  /*23fb0*/  PRMT R5, R7, 0x7610, R5 ;  /* 0x0000761007057816 */ /* 0x000fe20000000005 */
[----:B---3--:R-:W-:Y:S02]  /*23fc0*/  IMAD.MOV.U32 R7, RZ, RZ, R8 ;  /* 0x000000ffff077224 */ /* 0x008fe400078e0008 */
[----:B------:R1:W5:Y:S04]  /*23fd0*/  LDL.LU R8, [R1+0x3fc] ;  /* 0x0003fc0001087983 */ /* 0x0003680000300800 */
[----:B------:R2:W-:Y:S04]  /*23fe0*/  @P5 STG.E.U16 desc[UR52][R6.64+0x40], R5 ;  /* 0x0000400506005986 */ /* 0x0005e8000c101534 */
[----:B--2---:R1:W5:Y:S01]  /*23ff0*/  LDL.LU R5, [R1+0x3f8] ;  /* 0x0003f80001057983 */ /* 0x0043620000300800 */
[----:B------:R-:W-:-:S03]  /*24000*/  LOP3.LUT P5, RZ, R17, 0x4, RZ, 0xc0, !PT ;  /* 0x0000000411ff7812 */ /* 0x000fc600078ac0ff */
[----:B------:R1:W5:Y:S04]  /*24010*/  LDL.LU R4, [R1+0x3f4] ;  /* 0x0003f40001047983 */ /* 0x0003680000300800 */
[----:B------:R2:W-:Y:S04]  /*24020*/  STL.S16 [R1+0x1c0], R3 ;  /* 0x0001c00301007387 */ /* 0x0005e80000100600 */
[----:B--2---:R1:W5:Y:S01]  /*24030*/  LDL.LU R3, [R1+0x3f0] ;  /* 0x0003f00001037983 */ /* 0x0043620000300800 */
[----:B------:R-:W-:Y:S01]  /*24040*/  ISETP.GT.AND P5, PT, R0, 0x180, P5 ;  /* 0x000001800000780c */ /* 0x000fe20002fa4270 */
[----:B------:R-:W-:-:S12]  /*24050*/  BSSY B1, `(.L_x_246) ;  /* 0x0000006000017945 */ /* 0x000fd80003800000 */
[----:B-1----:R-:W-:Y:S05]  /*24060*/  @!P5 BRA `(.L_x_247) ;  /* 0x000000000010d947 */ /* 0x002fea0003800000 */
[----:B------:R1:W-:Y:S04]  /*24070*/  STL [R1+0x3f0], R0 ;  /* 0x0003f00001007387 */ /* 0x0003e80000100800 */
[----:B-1----:R-:W2:Y:S04]  /*24080*/  LDG.E.LTC128B.U16 R0, desc[UR52][R12.64+0x42] ;  /* 0x000042340c007981 */ /* 0x002ea8000c1e1520 */
[----:B--2---:R1:W-:Y:S04]  /*24090*/  STL [R1+0x1c0], R0 ;  /* 0x0001c00001007387 */ /* 0x0043e80000100800 */
[----:B-1----:R1:W5:Y:S02]  /*240a0*/  LDL.LU R0, [R1+0x3f0] ;  /* 0x0003f00001007983 */ /* 0x0023640000300800 */
.L_x_247:
[----:B------:R-:W-:Y:S05]  /*240b0*/  BSYNC B1 ;  /* 0x0000000000017941 */ /* 0x000fea0003800000 */
.L_x_246:
[----:B------:R-:W-:Y:S04]  /*240c0*/  STL [R1+0x408], R11 ;  /* 0x0004080b01007387 */ /* 0x000fe80000100800 */
[----:B------:R2:W-:Y:S04]  /*240d0*/  STL [R1+0x404], R10 ;  /* 0x0004040a01007387 */ /* 0x0005e80000100800 */
[----:B--2---:R-:W2:Y:S04]  /*240e0*/  LDL.LU R10, [R1+0x1c4] ;  /* 0x0001c400010a7983 */ /* 0x004ea80000300800 */
[----:B-----5:R-:W-:Y:S04]  /*240f0*/  STL [R1+0x400], R9 ;  /* 0x0004000901007387 */ /* 0x020fe80000100800 */
        /* <DEDUP_REMOVED lines=19> */
[----:B------:R2:W5:Y:S01]  /*24230*/  LDL.LU R4, [R1+0x3f4] ;  /* 0x0003f40001047983 */ /* 0x0005620000300800 */
[----:B------:R-:W-:-:S03]  /*24240*/  ISETP.GT.AND P5, PT, R0, 0x188, P5 ;  /* 0x000001880000780c */ /* 0x000fc60002fa4270 */
[----:B------:R3:W-:Y:S04]  /*24250*/  STL.S16 [R1+0x1c0], R3 ;  /* 0x0001c00301007387 */ /* 0x0007e80000100600 */
[----:B---3--:R2:W5:Y:S01]  /*24260*/  LDL.LU R3, [R1+0x3f0] ;  /* 0x0003f00001037983 */ /* 0x0085620000300800 */
[----:B------:R-:W-:Y:S05]  /*24270*/  BSSY B1, `(.L_x_248) ;  /* 0x0000006000017945 */ /* 0x000fea0003800000 */
[----:B------:R-:W-:Y:S05]  /*24280*/  @!P5 BRA `(.L_x_249) ;  /* 0x000000000010d947 */ /* 0x000fea0003800000 */
[----:B------:R3:W-:Y:S04]  /*24290*/  STL [R1+0x3f0], R0 ;  /* 0x0003f00001007387 */ /* 0x0007e80000100800 */
[----:B---3-5:R-:W3:Y:S04]  /*242a0*/  LDG.E.LTC128B.U16 R0, desc[UR52][R10.64+0x40] ;  /* 0x000040340a007981 */ /* 0x028ee8000c1e1520 */
[----:B---3--:R3:W-:Y:S04]  /*242b0*/  STL [R1+0x1c0], R0 ;  /* 0x0001c00001007387 */ /* 0x0087e80000100800 */
[----:B---3--:R3:W5:Y:S02]  /*242c0*/  LDL.LU R0, [R1+0x3f0] ;  /* 0x0003f00001007983 */ /* 0x0087640000300800 */
.L_x_249:
[----:B------:R-:W-:Y:S05]  /*242d0*/  BSYNC B1 ;  /* 0x0000000000017941 */ /* 0x000fea0003800000 */
.L_x_248:
[----:B-----5:R-:W-:Y:S04]  /*242e0*/  STL [R1+0x408], R11 ;  /* 0x0004080b01007387 */ /* 0x020fe80000100800 */
[----:B------:R4:W-:Y:S04]  /*242f0*/  STL [R1+0x404], R10 ;  /* 0x0004040a01007387 */ /* 0x0009e80000100800 */
[----:B----4-:R-:W4:Y:S04]  /*24300*/  LDL.LU R10, [R1+0x1c8] ;  /* 0x0001c800010a7983 */ /* 0x010f280000300800 */
[----:B------:R-:W-:Y:S04]  /*24310*/  STL [R1+0x400], R7 ;  /* 0x0004000701007387 */ /* 0x000fe80000100800 */
[----:B------:R-:W-:Y:S04]  /*24320*/  STL [R1+0x3fc], R6 ;  /* 0x0003fc0601007387 */ /* 0x000fe80000100800 */
[----:B------:R-:W-:Y:S04]  /*24330*/  STL [R1+0x3f8], R5 ;  /* 0x0003f80501007387 */ /* 0x000fe80000100800 */
[----:B------:R0:W-:Y:S04]  /*24340*/  STL [R1+0x3f4], R4 ;  /* 0x0003f40401007387 */ /* 0x0001e80000100800 */
[----:B0-----:R-:W2:Y:S04]  /*24350*/  LDL.LU R4, [R1+0x1c0] ;  /* 0x0001c00001047983 */ /* 0x001ea80000300800 */
[----:B------:R0:W-:Y:S01]  /*24360*/  STL [R1+0x3f0], R3 ;  /* 0x0003f00301007387 */ /* 0x0001e20000100800 */
[----:B--2---:R-:W-:-:S04]  /*24370*/  IMAD.U32 R11, R4, 0x10000, RZ ;  /* 0x00010000040b7824 */ /* 0x004fc800078e00ff */
[----:B------:R-:W-:-:S04]  /*24380*/  FMUL R11, R11, R16 ;  /* 0x000000100b0b7220 */ /* 0x000fc80000400000 */
[----:B----4-:R-:W-:Y:S01]  /*24390*/  FFMA R10, R10, R2, R11 ;  /* 0x000000020a0a7223 */ /* 0x010fe2000000000b */
        /* <DEDUP_REMOVED lines=9> */
[----:B--2---:R0:W5:Y:S01]  /*24430*/  LDL.LU R5, [R1+0x3f8] ;  /* 0x0003f80001057983 */ /* 0x0041620000300800 */
[----:B------:R-:W-:-:S03]  /*24440*/  LOP3.LUT P5, RZ, R17, 0x4, RZ, 0xc0, !PT ;  /* 0x0000000411ff7812 */ /* 0x000fc600078ac0ff */
[----:B------:R0:W5:Y:S01]  /*24450*/  LDL.LU R4, [R1+0x3f4] ;  /* 0x0003f40001047983 */ /* 0x0001620000300800 */
[----:B------:R-:W-:-:S03]  /*24460*/  ISETP.GT.AND P5, PT, R0, 0x188, P5 ;  /* 0x000001880000780c */ /* 0x000fc60002fa4270 */
[----:B------:R2:W-:Y:S04]  /*24470*/  STL.S16 [R1+0x1c0], R3 ;  /* 0x0001c00301007387 */ /* 0x0005e80000100600 */
[----:B--2---:R0:W5:Y:S01]  /*24480*/  LDL.LU R3, [R1+0x3f0] ;  /* 0x0003f00001037983 */ /* 0x0041620000300800 */
[----:B------:R-:W-:Y:S05]  /*24490*/  BSSY B1, `(.L_x_250) ;  /* 0x0000006000017945 */ /* 0x000fea0003800000 */
[----:B------:R-:W-:Y:S05]  /*244a0*/  @!P5 BRA `(.L_x_251) ;  /* 0x000000000010d947 */ /* 0x000fea0003800000 */
[----:B------:R2:W-:Y:S04]  /*244b0*/  STL [R1+0x3f0], R0 ;  /* 0x0003f00001007387 */ /* 0x0005e80000100800 */
[----:B--2--5:R-:W2:Y:S04]  /*244c0*/  LDG.E.LTC128B.U16 R0, desc[UR52][R10.64+0x42] ;  /* 0x000042340a007981 */ /* 0x024ea8000c1e1520 */
[----:B--2---:R2:W-:Y:S04]  /*244d0*/  STL [R1+0x1c0], R0 ;  /* 0x0001c00001007387 */ /* 0x0045e80000100800 */
[----:B--2---:R2:W5:Y:S02]  /*244e0*/  LDL.LU R0, [R1+0x3f0] ;  /* 0x0003f00001007983 */ /* 0x0045640000300800 */
.L_x_251:
[----:B------:R-:W-:Y:S05]  /*244f0*/  BSYNC B1 ;  /* 0x0000000000017941 */ /* 0x000fea0003800000 */
.L_x_250:
[----:B-----5:R-:W-:Y:S04]  /*24500*/  STL [R1+0x408], R11 ;  /* 0x0004080b01007387 */ /* 0x020fe80000100800 */
[----:B------:R4:W-:Y:S04]  /*24510*/  STL [R1+0x404], R10 ;  /* 0x0004040a01007387 */ /* 0x0009e80000100800 */
[----:B----4-:R-:W4:Y:S04]  /*24520*/  LDL.LU R10, [R1+0x1cc] ;  /* 0x0001cc00010a7983 */ /* 0x010f280000300800 */
[----:B------:R-:W-:Y:S04]  /*24530*/  STL [R1+0x400], R7 ;  /* 0x0004000701007387 */ /* 0x000fe80000100800 */
[----:B------:R-:W-:Y:S04]  /*24540*/  STL [R1+0x3fc], R6 ;  /* 0x0003fc0601007387 */ /* 0x000fe80000100800 */
[----:B------:R-:W-:Y:S04]  /*24550*/  STL [R1+0x3f8], R5 ;  /* 0x0003f80501007387 */ /* 0x000fe80000100800 */
[----:B------:R0:W-:Y:S04]  /*24560*/  STL [R1+0x3f4], R4 ;  /* 0x0003f40401007387 */ /* 0x0001e80000100800 */
[----:B0-----:R-:W3:Y:S04]  /*24570*/  LDL.LU R4, [R1+0x1c0] ;  /* 0x0001c00001047983 */ /* 0x001ee80000300800 */
[----:B------:R0:W-:Y:S01]  /*24580*/  STL [R1+0x3f0], R3 ;  /* 0x0003f00301007387 */ /* 0x0001e20000100800 */
[----:B---3--:R-:W-:-:S05]  /*24590*/  SHF.L.U32 R11, R4, 0x10, RZ ;  /* 0x00000010040b7819 */ /* 0x008fca00000006ff */
        /* <DEDUP_REMOVED lines=12> */
[----:B------:R-:W-:-:S03]  /*24660*/  ISETP.GT.AND P5, PT, R0, 0x180, P6 ;  /* 0x000001800000780c */ /* 0x000fc600037a4270 */
[----:B------:R0:W5:Y:S04]  /*24670*/  LDL.LU R4, [R1+0x3f4] ;  /* 0x0003f40001047983 */ /* 0x0001680000300800 */
[----:B------:R3:W-:Y:S04]  /*24680*/  STL.S16 [R1+0x1c0], R3 ;  /* 0x0001c00301007387 */ /* 0x0007e80000100600 */
[----:B---3--:R0:W5:Y:S01]  /*24690*/  LDL.LU R3, [R1+0x3f0] ;  /* 0x0003f00001037983 */ /* 0x0081620000300800 */
[----:B------:R-:W-:Y:S04]  /*246a0*/  BSSY B1, `(.L_x_252) ;  /* 0x0000006000017945 */ /* 0x000fe80003800000 */
[----:B------:R-:W-:Y:S05]  /*246b0*/  @!P5 BRA `(.L_x_253) ;  /* 0x000000000010d947 */ /* 0x000fea0003800000 */
[----:B------:R3:W-:Y:S04]  /*246c0*/  STL [R1+0x3f0], R0 ;  /* 0x0003f00001007387 */ /* 0x0007e80000100800 */
[----:B---3--:R-:W3:Y:S04]  /*246d0*/  LDG.E.LTC128B.U16 R0, desc[UR52][R12.64+0x50] ;  /* 0x000050340c007981 */ /* 0x008ee8000c1e1520 */
[----:B---3--:R3:W-:Y:S04]  /*246e0*/  STL [R1+0x1c0], R0 ;  /* 0x0001c00001007387 */ /* 0x0087e80000100800 */
[----:B---3--:R3:W5:Y:S02]  /*246f0*/  LDL.LU R0, [R1+0x3f0] ;  /* 0x0003f00001007983 */ /* 0x0087640000300800 */
.L_x_253:
[----:B------:R-:W-:Y:S05]  /*24700*/  BSYNC B1 ;  /* 0x0000000000017941 */ /* 0x000fea0003800000 */
.L_x_252:
        /* <DEDUP_REMOVED lines=22> */
[----:B------:R-:W-:-:S03]  /*24870*/  ISETP.GT.AND P5, PT, R0, 0x180, P4 ;  /* 0x000001800000780c */ /* 0x000fc600027a4270 */
[----:B------:R0:W5:Y:S04]  /*24880*/  LDL.LU R4, [R1+0x3f4] ;  /* 0x0003f40001047983 */ /* 0x0001680000300800 */
[----:B------:R2:W-:Y:S04]  /*24890*/  STL.S16 [R1+0x1c0], R3 ;  /* 0x0001c00301007387 */ /* 0x0005e80000100600 */
[----:B--2---:R0:W5:Y:S01]  /*248a0*/  LDL.LU R3, [R1+0x3f0] ;  /* 0x0003f00001037983 */ /* 0x0041620000300800 */
[----:B------:R-:W-:Y:S04]  /*248b0*/  BSSY B1, `(.L_x_254) ;  /* 0x0000006000017945 */ /* 0x000fe80003800000 */
[----:B------:R-:W-:Y:S05]  /*248c0*/  @!P5 BRA `(.L_x_255) ;  /* 0x000000000010d947 */ /* 0x000fea0003800000 */
[----:B------:R2:W-:Y:S04]  /*248d0*/  STL [R1+0x3f0], R0 ;  /* 0x0003f00001007387 */ /* 0x0005e80000100800 */
[----:B--2---:R-:W2:Y:S04]  /*248e0*/  LDG.E.LTC128B.U16 R0, desc[UR52][R12.64+0x52] ;  /* 0x000052340c007981 */ /* 0x004ea8000c1e1520 */
[----:B--2---:R2:W-:Y:S04]  /*248f0*/  STL [R1+0x1c0], R0 ;  /* 0x0001c00001007387 */ /* 0x0045e80000100800 */
[----:B--2---:R2:W5:Y:S02]  /*24900*/  LDL.LU R0, [R1+0x3f0] ;  /* 0x0003f00001007983 */ /* 0x0045640000300800 */
.L_x_255:
[----:B------:R-:W-:Y:S05]  /*24910*/  BSYNC B1 ;  /* 0x0000000000017941 */ /* 0x000fea0003800000 */
.L_x_254:
[----:B-----5:R-:W-:Y:S04]  /*24920*/  STL [R1+0x408], R11 ;  /* 0x0004080b01007387 */ /* 0x020fe80000100800 */
[----:B------:R4:W-:Y:S04]  /*24930*/  STL [R1+0x404], R10 ;  /* 0x0004040a01007387 */ /* 0x0009e80000100800 */
[----:B----4-:R-:W4:Y:S04]  /*24940*/  LDL.LU R10, [R1+0x1d4] ;  /* 0x0001d400010a7983 */ /* 0x010f280000300800 */
[----:B------:R-:W-:Y:S04]  /*24950*/  STL [R1+0x400], R9 ;  /* 0x0004000901007387 */ /* 0x000fe80000100800 */
[----:B------:R-:W-:Y:S04]  /*24960*/  STL [R1+0x3fc], R8 ;  /* 0x0003fc0801007387 */ /* 0x000fe80000100800 */
[----:B------:R0:W-:Y:S04]  /*24970*/  STL [R1+0x3f8], R5 ;  /* 0x0003f80501007387 */ /* 0x0001e80000100800 */
[----:B0-----:R-:W3:Y:S04]  /*24980*/  LDL.LU R5, [R1+0x1c0] ;  /* 0x0001c00001057983 */ /* 0x001ee80000300800 */
[----:B------:R0:W-:Y:S04]  /*24990*/  STL [R1+0x3f4], R4 ;  /* 0x0003f40401007387 */ /* 0x0001e80000100800 */
[----:B------:R1:W-:Y:S01]  /*249a0*/  STL [R1+0x3f0], R3 ;  /* 0x0003f00301007387 */ /* 0x0003e20000100800 */
[----:B---3--:R-:W-:-:S04]  /*249b0*/  IMAD.U32 R11, R5, 0x10000, RZ ;  /* 0x00010000050b7824 */ /* 0x008fc800078e00ff */
[----:B------:R-:W-:-:S04]  /*249c0*/  FMUL R11, R11, R16 ;  /* 0x000000100b0b7220 */ /* 0x000fc80000400000 */
[----:B----4-:R-:W-:Y:S01]  /*249d0*/  FFMA R10, R10, R2, R11 ;  /* 0x000000020a0a7223 */ /* 0x010fe2000000000b */
[----:B0-----:R-:W-:Y:S01]  /*249e0*/  PRMT R4, R5, 0x7610, R4 ;  /* 0x0000761005047816 */ /* 0x001fe20000000004 */
        /* <DEDUP_REMOVED lines=10> */
[----:B------:R3:W-:Y:S04]  /*24a90*/  @P5 STG.E.U16 desc[UR52][R6.64+0x52], R3 ;  /* 0x0000520306005986 */ /* 0x0007e8000c101534 */
[----:B-1----:R0:W5:Y:S04]  /*24aa0*/  LDL.LU R4, [R1+0x3f4] ;  /* 0x0003f40001047983 */ /* 0x0021680000300800 */
[----:B---3--:R0:W5:Y:S01]  /*24ab0*/  LDL.LU R3, [R1+0x3f0] ;  /* 0x0003f00001037983 */ /* 0x0081620000300800 */
[----:B------:R-:W-:Y:S04]  /*24ac0*/  BSSY B1, `(.L_x_256) ;  /* 0x0000006000017945 */ /* 0x000fe80003800000 */
[----:B------:R-:W-:Y:S05]  /*24ad0*/  @!P6 BRA `(.L_x_257) ;  /* 0x000000000010e947 */ /* 0x000fea0003800000 */
[----:B------:R1:W-:Y:S04]  /*24ae0*/  STL [R1+0x3f0], R0 ;  /* 0x0003f00001007387 */ /* 0x0003e80000100800 */
[----:B-1---5:R-:W3:Y:S04]  /*24af0*/  LDG.E.LTC128B.U16 R0, desc[UR52][R10.64+0x50] ;  /* 0x000050340a007981 */ /* 0x022ee8000c1e1520 */
[----:B---3--:R1:W-:Y:S04]  /*24b00*/  STL [R1+0x1c0], R0 ;  /* 0x0001c00001007387 */ /* 0x0083e80000100800 */
[----:B-1----:R1:W5:Y:S02]  /*24b10*/  LDL.LU R0, [R1+0x3f0] ;  /* 0x0003f00001007983 */ /* 0x0023640000300800 */
.L_x_257:
[----:B------:R-:W-:Y:S05]  /*24b20*/  BSYNC B1 ;  /* 0x0000000000017941 */ /* 0x000fea0003800000 */
.L_x_256:
[----:B-----5:R-:W-:Y:S04]  /*24b30*/  STL [R1+0x408], R11 ;  /* 0x0004080b01007387 */ /* 0x020fe80000100800 */
[----:B------:R3:W-:Y:S04]  /*24b40*/  STL [R1+0x404], R10 ;  /* 0x0004040a01007387 */ /* 0x0007e80000100800 */
[----:B---3--:R-:W3:Y:S04]  /*24b50*/  LDL.LU R10, [R1+0x1d8] ;  /* 0x0001d800010a7983 */ /* 0x008ee80000300800 */
[----:B------:R-:W-:Y:S04]  /*24b60*/  STL [R1+0x400], R7 ;  /* 0x0004000701007387 */ /* 0x000fe80000100800 */
[----:B------:R-:W-:Y:S04]  /*24b70*/  STL [R1+0x3fc], R6 ;  /* 0x0003fc0601007387 */ /* 0x000fe80000100800 */
[----:B------:R4:W-:Y:S04]  /*24b80*/  STL [R1+0x3f8], R5 ;  /* 0x0003f80501007387 */ /* 0x0009e80000100800 */
[----:B----4-:R-:W4:Y:S04]  /*24b90*/  LDL.LU R5, [R1+0x1c0] ;  /* 0x0001c00001057983 */ /* 0x010f280000300800 */
[----:B------:R0:W-:Y:S04]  /*24ba0*/  STL [R1+0x3f4], R4 ;  /* 0x0003f40401007387 */ /* 0x0001e80000100800 */
        /* <DEDUP_REMOVED lines=9> */
[----:B------:R0:W5:Y:S01]  /*24c40*/  LDL.LU R7, [R1+0x400] ;  /* 0x0004000001077983 */ /* 0x0001620000300800 */
[----:B------:R-:W-:-:S02]  /*24c50*/  ISETP.GT.AND P4, PT, R0, 0x188, P4 ;  /* 0x000001880000780c */ /* 0x000fc40002784270 */
[----:B--2---:R-:W-:Y:S02]  /*24c60*/  PRMT R3, R6, 0x7610, R3 ;  /* 0x0000761006037816 */ /* 0x004fe40000000003 */
[----:B------:R0:W5:Y:S04]  /*24c70*/  LDL.LU R6, [R1+0x3fc] ;  /* 0x0003fc0001067983 */ /* 0x0001680000300800 */
[----:B------:R0:W5:Y:S04]  /*24c80*/  LDL.LU R5, [R1+0x3f8] ;  /* 0x0003f80001057983 */ /* 0x0001680000300800 */
[----:B------:R2:W-:Y:S04]  /*24c90*/  STL.S16 [R1+0x1c0], R4 ;  /* 0x0001c00401007387 */ /* 0x0005e80000100600 */
[----:B------:R3:W-:Y:S04]  /*24ca0*/  @P6 STG.E.U16 desc[UR52][R8.64+0x50], R3 ;  /* 0x0000500308006986 */ /* 0x0007e8000c101534 */
[----:B--2---:R0:W5:Y:S04]  /*24cb0*/  LDL.LU R4, [R1+0x3f4] ;  /* 0x0003f40001047983 */ /* 0x0041680000300800 */
[----:B---3--:R0:W5:Y:S01]  /*24cc0*/  LDL.LU R3, [R1+0x3f0] ;  /* 0x0003f00001037983 */ /* 0x0081620000300800 */
[----:B------:R-:W-:Y:S04]  /*24cd0*/  BSSY B1, `(.L_x_258) ;  /* 0x0000006000017945 */ /* 0x000fe80003800000 */
[----:B------:R-:W-:Y:S05]  /*24ce0*/  @!P4 BRA `(.L_x_259) ;  /* 0x000000000010c947 */ /* 0x000fea0003800000 */
[----:B------:R2:W-:Y:S04]  /*24cf0*/  STL [R1+0x3f0], R0 ;  /* 0x0003f00001007387 */ /* 0x0005e80000100800 */
[----:B--2--5:R-:W2:Y:S04]  /*24d00*/  LDG.E.LTC128B.U16 R0, desc[UR52][R10.64+0x52] ;  /* 0x000052340a007981 */ /* 0x024ea8000c1e1520 */
[----:B--2---:R2:W-:Y:S04]  /*24d10*/  STL [R1+0x1c0], R0 ;  /* 0x0001c00001007387 */ /* 0x0045e80000100800 */
[----:B--2---:R2:W5:Y:S02]  /*24d20*/  LDL.LU R0, [R1+0x3f0] ;  /* 0x0003f00001007983 */ /* 0x0045640000300800 */
.L_x_259:
[----:B------:R-:W-:Y:S05]  /*24d30*/  BSYNC B1 ;  /* 0x0000000000017941 */ /* 0x000fea0003800000 */
.L_x_258:
        /* <DEDUP_REMOVED lines=29> */
[----:B-1----:R-:W3:Y:S04]  /*24f10*/  LDG.E.LTC128B.U16 R0, desc[UR52][R12.64+0x60] ;  /* 0x000060340c007981 */ /* 0x002ee8000c1e1520 */
[----:B---3--:R1:W-:Y:S04]  /*24f20*/  STL [R1+0x1c0], R0 ;  /* 0x0001c00001007387 */ /* 0x0083e80000100800 */
[----:B-1----:R1:W5:Y:S02]  /*24f30*/  LDL.LU R0, [R1+0x3f0] ;  /* 0x0003f00001007983 */ /* 0x0023640000300800 */
.L_x_261:
[----:B------:R-:W-:Y:S05]  /*24f40*/  BSYNC B1 ;  /* 0x0000000000017941 */ /* 0x000fea0003800000 */
.L_x_260:
        /* <DEDUP_REMOVED lines=29> */
[----:B--2---:R-:W2:Y:S04]  /*25120*/  LDG.E.LTC128B.U16 R0, desc[UR52][R12.64+0x62] ;  /* 0x000062340c007981 */ /* 0x004ea8000c1e1520 */
[----:B--2---:R2:W-:Y:S04]  /*25130*/  STL [R1+0x1c0], R0 ;  /* 0x0001c00001007387 */ /* 0x0045e80000100800 */
[----:B--2---:R2:W5:Y:S02]  /*25140*/  LDL.LU R0, [R1+0x3f0] ;  /* 0x0003f00001007983 */ /* 0x0045640000300800 */
.L_x_263:
[----:B------:R-:W-:Y:S05]  /*25150*/  BSYNC B1 ;  /* 0x0000000000017941 */ /* 0x000fea0003800000 */
.L_x_262:
        /* <DEDUP_REMOVED lines=9> */
[----:B----4-:R-:W-:-:S05]  /*251f0*/  SHF.L.U32 R11, R5, 0x10, RZ ;  /* 0x00000010050b7819 */ /* 0x010fca00000006ff */
        /* <DEDUP_REMOVED lines=22> */
.L_x_265:
[----:B------:R-:W-:Y:S05]  /*25360*/  BSYNC B1 ;  /* 0x0000000000017941 */ /* 0x000fea0003800000 */
.L_x_264:
        /* <DEDUP_REMOVED lines=32> */
.L_x_267:
[----:B------:R-:W-:Y:S05]  /*25570*/  BSYNC B1 ;  /* 0x0000000000017941 */ /* 0x000fea0003800000 */
.L_x_266:
        /* <DEDUP_REMOVED lines=32> */
.L_x_269:
[----:B------:R-:W-:Y:S05]  /*25780*/  BSYNC B1 ;  /* 0x0000000000017941 */ /* 0x000fea0003800000 */
.L_x_268:
        /* <DEDUP_REMOVED lines=32> */
.L_x_271:
[----:B------:R-:W-:Y:S05]  /*25990*/  BSYNC B1 ;  /* 0x0000000000017941 */ /* 0x000fea0003800000 */
.L_x_270:
        /* <DEDUP_REMOVED lines=32> */
.L_x_273:
[----:B------:R-:W-:Y:S05]  /*25ba0*/  BSYNC B1 ;  /* 0x0000000000017941 */ /* 0x000fea0003800000 */
.L_x_272:
        /* <DEDUP_REMOVED lines=32> */
.L_x_275:
[----:B------:R-:W-:Y:S05]  /*25db0*/  BSYNC B1 ;  /* 0x0000000000017941 */ /* 0x000fea0003800000 */
.L_x_274:
[----:B------:R-:W-:Y:S04]  /*25dc0*/  STL [R1+0x408], R12 ;  /* 0x0004080c01007387 */ /* 0x000fe80000100800 */
[----:B-----5:R3:W-:Y:S04]  /*25dd0*/  STL [R1+0x404], R11 ;  /* 0x0004040b01007387 */ /* 0x0207e80000100800 */
        /* <DEDUP_REMOVED lines=11> */
[----:B------:R0:W5:Y:S01]  /*25e90*/  LDL.LU R12, [R1+0x408] ;  /* 0x00040800010c7983 */ /* 0x0001620000300800 */
[----:B------:R-:W-:Y:S02]  /*25ea0*/  ISETP.GT.AND P3, PT, R3, 0x40, PT ;  /* 0x000000400300780c */ /* 0x000fe40003f64270 */
[----:B------:R-:W-:Y:S02]  /*25eb0*/  F2FP.BF16.F32.PACK_AB R10, RZ, R11 ;  /* 0x0000000bff0a723e */ /* 0x000fe400000010ff */
[----:B------:R0:W5:Y:S02]  /*25ec0*/  LDL.LU R11, [R1+0x404] ;  /* 0x00040400010b7983 */ /* 0x0001640000300800 */
[----:B------:R-:W-:Y:S02]  /*25ed0*/  PRMT R7, R10, 0x7610, R7 ;  /* 0x000076100a077816 */ /* 0x000fe40000000007 */
[----:B------:R0:W5:Y:S01]  /*25ee0*/  LDL.LU R10, [R1+0x400] ;  /* 0x00040000010a7983 */ /* 0x0001620000300800 */
[----:B------:R-:W-:-:S02]  /*25ef0*/  ISETP.GT.AND P1, PT, R0, RZ, P3 ;  /* 0x000000ff0000720c */ /* 0x000fc40001f24270 */
[----:B-1----:R-:W-:Y:S02]  /*25f00*/  PRMT R4, R7, 0x7610, R4 ;  /* 0x0000761007047816 */ /* 0x002fe40000000004 */
[----:B------:R0:W5:Y:S01]  /*25f10*/  LDL.LU R7, [R1+0x3fc] ;  /* 0x0003fc0001077983 */ /* 0x0001620000300800 */
[----:B------:R-:W-:-:S03]  /*25f20*/  LOP3.LUT R17, R17, 0xfffffffe, RZ, 0xc0, !PT ;  /* 0xfffffffe11117812 */ /* 0x000fc600078ec0ff */
[----:B------:R0:W5:Y:S01]  /*25f30*/  LDL.LU R6, [R1+0x3f8] ;  /* 0x0003f80001067983 */ /* 0x0001620000300800 */
[----:B------:R-:W-:Y:S01]  /*25f40*/  BSSY B1, `(.L_x_276) ;  /* 0x000000b000017945 */ /* 0x000fe20003800000 */
[----:B------:R-:W-:Y:S02]  /*25f50*/  @P3 LOP3.LUT R17, R17, 0x1, RZ, 0xfc, !PT ;  /* 0x0000000111113812 */ /* 0x000fe400078efcff */
[----:B------:R1:W-:Y:S04]  /*25f60*/  STL.S16 [R1+0x1c0], R5 ;  /* 0x0001c00501007387 */ /* 0x0003e80000100600 */
[----:B------:R3:W-:Y:S04]  /*25f70*/  @P0 STG.E.U16 desc[UR52][R8.64+0x72], R4 ;  /* 0x0000720408000986 */ /* 0x0007e8000c101534 */
[----:B-1----:R0:W5:Y:S04]  /*25f80*/  LDL.LU R5, [R1+0x3f4] ;  /* 0x0003f40001057983 */ /* 0x0021680000300800 */
[----:B---3--:R0:W5:Y:S01]  /*25f90*/  LDL.LU R4, [R1+0x3f0] ;  /* 0x0003f00001047983 */ /* 0x0081620000300800 */
[----:B------:R-:W-:Y:S05]  /*25fa0*/  @!P1 BRA `(.L_x_277) ;  /* 0x0000000000109947 */ /* 0x000fea0003800000 */
[----:B------:R1:W-:Y:S04]  /*25fb0*/  STL [R1+0x3f0], R0 ;  /* 0x0003f00001007387 */ /* 0x0003e80000100800 */
[----:B-1----:R-:W3:Y:S04]  /*25fc0*/  LDG.E.LTC128B.U16 R0, desc[UR52][R236.64+0x80] ;  /* 0x00008034ec007981 */ /* 0x002ee8000c1e1520 */
[----:B---3--:R1:W-:Y:S04]  /*25fd0*/  STL [R1+0x1c0], R0 ;  /* 0x0001c00001007387 */ /* 0x0083e80000100800 */
[----:B-1----:R1:W5:Y:S02]  /*25fe0*/  LDL.LU R0, [R1+0x3f0] ;  /* 0x0003f00001007983 */ /* 0x0023640000300800 */
.L_x_277:
[----:B------:R-:W-:Y:S05]  /*25ff0*/  BSYNC B1 ;  /* 0x0000000000017941 */ /* 0x000fea0003800000 */
.L_x_276:
        /* <DEDUP_REMOVED lines=9> */
[----:B0-----:R-:W2:Y:S04]  /*26090*/  LDL.64 R6, [R1+0x308] ;  /* 0x0003080001067983 */ /* 0x001ea80000100a00 */
[----:B------:R0:W-:Y:S01]  /*260a0*/  STL [R1+0x3f0], R4 ;  /* 0x0003f00401007387 */ /* 0x0001e20000100800 */
[----:B----4-:R-:W-:-:S04]  /*260b0*/  IMAD.U32 R12, R8, 0x10000, RZ ;  /* 0x00010000080c7824 */ /* 0x010fc800078e00ff */
[----:B------:R-:W-:-:S04]  /*260c0*/  FMUL R12, R12, R16 ;  /* 0x000000100c0c7220 */ /* 0x000fc80000400000 */
[----:B---3--:R-:W-:Y:S01]  /*260d0*/  FFMA R11, R11, R2, R12 ;  /* 0x000000020b0b7223 */ /* 0x008fe2000000000c */
[----:B------:R-:W-:Y:S01]  /*260e0*/  PRMT R5, R8, 0x7610, R5 ;  /* 0x0000761008057816 */ /* 0x000fe20000000005 */
[----:B------:R3:W5:Y:S01]  /*260f0*/  LDL.LU R12, [R1+0x414] ;  /* 0x00041400010c7983 */ /* 0x0007620000300800 */
[----:B------:R-:W-:Y:S02]  /*26100*/  ISETP.GT.AND P2, PT, R3, 0x41, PT ;  /* 0x000000410300780c */ /* 0x000fe40003f44270 */
[----:B------:R-:W-:Y:S02]  /*26110*/  F2FP.BF16.F32.PACK_AB R10, RZ, R11 ;  /* 0x0000000bff0a723e */ /* 0x000fe400000010ff */
[----:B------:R3:W5:Y:S02]  /*26120*/  LDL.LU R11, [R1+0x410] ;  /* 0x00041000010b7983 */ /* 0x0007640000300800 */
[----:B------:R-:W-:Y:S02]  /*26130*/  PRMT R9, R10, 0x7610, R9 ;  /* 0x000076100a097816 */ /* 0x000fe40000000009 */
[----:B------:R3:W5:Y:S01]  /*26140*/  LDL.LU R10, [R1+0x40c] ;  /* 0x00040c00010a7983 */ /* 0x0007620000300800 */
[----:B------:R-:W-:-:S02]  /*26150*/  ISETP.GT.AND P0, PT, R0, RZ, P2 ;  /* 0x000000ff0000720c */ /* 0x000fc40001704270 */
[----:B0-----:R-:W-:Y:S02]  /*26160*/  PRMT R4, R9, 0x7610, R4 ;  /* 0x0000761009047816 */ /* 0x001fe40000000004 */
[----:B------:R3:W5:Y:S01]  /*26170*/  LDL.LU R9, [R1+0x408] ;  /* 0x0004080001097983 */ /* 0x0007620000300800 */
[----:B------:R-:W-:-:S03]  /*26180*/  LOP3.LUT R17, R17, 0xfffffffb, RZ, 0xc0, !PT ;  /* 0xfffffffb11117812 */ /* 0x000fc600078ec0ff */
[----:B------:R3:W5:Y:S01]  /*26190*/  LDL.LU R8, [R1+0x404] ;  /* 0x0004040001087983 */ /* 0x0007620000300800 */
[----:B------:R-:W-:Y:S01]  /*261a0*/  BSSY B1, `(.L_x_278) ;  /* 0x000000c000017945 */ /* 0x000fe20003800000 */
[----:B------:R-:W-:Y:S02]  /*261b0*/  @P2 LOP3.LUT R17, R17, 0x4, RZ, 0xfc, !PT ;  /* 0x0000000411112812 */ /* 0x000fe400078efcff */
[----:B------:R0:W-:Y:S04]  /*261c0*/  STL.S16 [R1+0x180], R5 ;  /* 0x0001800501007387 */ /* 0x0001e80000100600 */
[----:B--2---:R2:W-:Y:S04]  /*261d0*/  @P1 STG.E.U16 desc[UR52][R6.64+0x80], R4 ;  /* 0x0000800406001986 */ /* 0x0045e8000c101534 */
[----:B0-----:R3:W5:Y:S04]  /*261e0*/  LDL.LU R5, [R1+0x400] ;  /* 0x0004000001057983 */ /* 0x0017680000300800 */
[----:B--2---:R3:W5:Y:S04]  /*261f0*/  LDL.LU.64 R6, [R1+0x3f8] ;  /* 0x0003f80001067983 */ /* 0x0047680000300a00 */
[----:B------:R3:W5:Y:S01]  /*26200*/  LDL.LU R4, [R1+0x3f0] ;  /* 0x0003f00001047983 */ /* 0x0007620000300800 */
[----:B------:R-:W-:Y:S05]  /*26210*/  @!P0 BRA `(.L_x_279) ;  /* 0x0000000000108947 */ /* 0x000fea0003800000 */
[----:B------:R0:W-:Y:S04]  /*26220*/  STL [R1+0x3f0], R0 ;  /* 0x0003f00001007387 */ /* 0x0001e80000100800 */
[----:B0-----:R-:W2:Y:S04]  /*26230*/  LDG.E.LTC128B.U16 R0, desc[UR52][R236.64+0x82] ;  /* 0x00008234ec007981 */ /* 0x001ea8000c1e1520 */
[----:B--2---:R0:W-:Y:S04]  /*26240*/  STL [R1+0x180], R0 ;  /* 0x0001800001007387 */ /* 0x0041e80000100800 */
[----:B0-----:R0:W5:Y:S02]  /*26250*/  LDL.LU R0, [R1+0x3f0] ;  /* 0x0003f00001007983 */ /* 0x0011640000300800 */
.L_x_279:
[----:B------:R-:W-:Y:S05]  /*26260*/  BSYNC B1 ;  /* 0x0000000000017941 */ /* 0x000fea0003800000 */
.L_x_278:
        /* <DEDUP_REMOVED lines=9> */
[----:B-1----:R-:W3:Y:S04]  /*26300*/  LDL.64 R4, [R1+0x308] ;  /* 0x0003080001047983 */ /* 0x002ee80000100a00 */
[----:B------:R1:W-:Y:S01]  /*26310*/  STL [R1+0x3f0], R3 ;  /* 0x0003f00301007387 */ /* 0x0003e20000100800 */
[----:B----4-:R-:W-:-:S04]  /*26320*/  IMAD.U32 R11, R7, 0x10000, RZ ;  /* 0x00010000070b7824 */ /* 0x010fc800078e00ff */
        /* <DEDUP_REMOVED lines=13> */
[----:B---3--:R3:W-:Y:S04]  /*26400*/  @P0 STG.E.U16 desc[UR52][R4.64+0x82], R3 ;  /* 0x0000820304000986 */ /* 0x0087e8000c101534 */
[----:B-1----:R2:W5:Y:S04]  /*26410*/  LDL.LU R6, [R1+0x400] ;  /* 0x0004000001067983 */ /* 0x0025680000300800 */
[----:B---3--:R2:W5:Y:S04]  /*26420*/  LDL.LU.64 R4, [R1+0x3f8] ;  /* 0x0003f80001047983 */ /* 0x0085680000300a00 */
[----:B------:R2:W5:Y:S01]  /*26430*/  LDL.LU R3, [R1+0x3f0] ;  /* 0x0003f00001037983 */ /* 0x0005620000300800 */
[----:B------:R-:W-:Y:S04]  /*26440*/  BSSY B1, `(.L_x_280) ;  /* 0x0000006000017945 */ /* 0x000fe80003800000 */
[----:B------:R-:W-:Y:S05]  /*26450*/  @!P1 BRA `(.L_x_281) ;  /* 0x0000000000109947 */ /* 0x000fea0003800000 */
[----:B------:R1:W-:Y:S04]  /*26460*/  STL [R1+0x3f0], R0 ;  /* 0x0003f00001007387 */ /* 0x0003e80000100800 */
[----:B-1----:R-:W3:Y:S04]  /*26470*/  LDG.E.LTC128B.U16 R0, desc[UR52][R232.64+0x80] ;  /* 0x00008034e8007981 */ /* 0x002ee8000c1e1520 */
[----:B---3--:R1:W-:Y:S04]  /*26480*/  STL [R1+0x180], R0 ;  /* 0x0001800001007387 */ /* 0x0083e80000100800 */
[----:B-1----:R1:W5:Y:S02]  /*26490*/  LDL.LU R0, [R1+0x3f0] ;  /* 0x0003f00001007983 */ /* 0x0023640000300800 */
.L_x_281:
[----:B------:R-:W-:Y:S05]  /*264a0*/  BSYNC B1 ;  /* 0x0000000000017941 */ /* 0x000fea0003800000 */
.L_x_280:
        /* <DEDUP_REMOVED lines=32> */
.L_x_283:
[----:B------:R-:W-:Y:S05]  /*266b0*/  BSYNC B1 ;  /* 0x0000000000017941 */ /* 0x000fea0003800000 */
.L_x_282:
        /* <DEDUP_REMOVED lines=35> */
.L_x_285:
[----:B------:R-:W-:Y:S05]  /*268f0*/  BSYNC B1 ;  /* 0x0000000000017941 */ /* 0x000fea0003800000 */
.L_x_284:
        /* <DEDUP_REMOVED lines=23> */
[----:B------:R3:W5:Y:S04]  /*26a70*/  LDL.LU R9, [R1+0x408] ;  /* 0x0004080001097983 */ /* 0x0007680000300800 */
[----:B------:R3:W5:Y:S04]  /*26a80*/  LDL.LU R8, [R1+0x404] ;  /* 0x0004040001087983 */ /* 0x0007680000300800 */
[----:B------:R0:W-:Y:S04]  /*26a90*/  STL.S16 [R1+0x180], R5 ;  /* 0x0001800501007387 */ /* 0x0001e80000100600 */
[----:B--2---:R2:W-:Y:S04]  /*26aa0*/  @P1 STG.E.U16 desc[UR52][R6.64+0x90], R4 ;  /* 0x0000900406001986 */ /* 0x0045e8000c101534 */
[----:B0-----:R3:W5:Y:S04]  /*26ab0*/  LDL.LU R5, [R1+0x400] ;  /* 0x0004000001057983 */ /* 0x0017680000300800 */
[----:B--2---:R3:W5:Y:S04]  /*26ac0*/  LDL.LU.64 R6, [R1+0x3f8] ;  /* 0x0003f80001067983 */ /* 0x0047680000300a00 */
[----:B------:R3:W5:Y:S01]  /*26ad0*/  LDL.LU R4, [R1+0x3f0] ;  /* 0x0003f00001047983 */ /* 0x0007620000300800 */
[----:B------:R-:W-:Y:S04]  /*26ae0*/  BSSY B1, `(.L_x_286) ;  /* 0x0000006000017945 */ /* 0x000fe80003800000 */
[----:B------:R-:W-:Y:S05]  /*26af0*/  @!P0 BRA `(.L_x_287) ;  /* 0x0000000000108947 */ /* 0x000fea0003800000 */
[----:B------:R0:W-:Y:S04]  /*26b00*/  STL [R1+0x3f0], R0 ;  /* 0x0003f00001007387 */ /* 0x0001e80000100800 */
[----:B0-----:R-:W2:Y:S04]  /*26b10*/  LDG.E.LTC128B.U16 R0, desc[UR52][R236.64+0x92] ;  /* 0x00009234ec007981 */ /* 0x001ea8000c1e1520 */
[----:B--2---:R0:W-:Y:S04]  /*26b20*/  STL [R1+0x180], R0 ;  /* 0x0001800001007387 */ /* 0x0041e80000100800 */
[----:B0-----:R0:W5:Y:S02]  /*26b30*/  LDL.LU R0, [R1+0x3f0] ;  /* 0x0003f00001007983 */ /* 0x0011640000300800 */
.L_x_287:
[----:B------:R-:W-:Y:S05]  /*26b40*/  BSYNC B1 ;  /* 0x0000000000017941 */ /* 0x000fea0003800000 */
.L_x_286:
        /* <DEDUP_REMOVED lines=35> */
.L_x_289:
[----:B------:R-:W-:Y:S05]  /*26d80*/  BSYNC B1 ;  /* 0x0000000000017941 */ /* 0x000fea0003800000 */
.L_x_288:
        /* <DEDUP_REMOVED lines=32> */
.L_x_291:
[----:B------:R-:W-:Y:S05]  /*26f90*/  BSYNC B1 ;  /* 0x0000000000017941 */ /* 0x000fea0003800000 */
.L_x_290:
        /* <DEDUP_REMOVED lines=33> */
.L_x_293:
[----:B------:R-:W-:Y:S05]  /*271b0*/  BSYNC B1 ;  /* 0x0000000000017941 */ /* 0x000fea0003800000 */
.L_x_292:
        /* <DEDUP_REMOVED lines=21> */
[----:B------:R2:W5:Y:S01]  /*27310*/  LDL.LU R7, [R1+0x408] ;  /* 0x0004080001077983 */ /* 0x0005620000300800 */
[----:B------:R-:W-:-:S03]  /*27320*/  ISETP.GT.AND P2, PT, R3, 0x51, PT ;  /* 0x000000510300780c */ /* 0x000fc60003f44270 */
[----:B----4-:R0:W-:Y:S04]  /*27330*/  @P0 STG.E.U16 desc[UR52][R8.64+0xa0], R6 ;  /* 0x0000a00608000986 */ /* 0x0101e8000c101534 */
[----:B0-----:R2:W5:Y:S04]  /*27340*/  LDL.LU.64 R8, [R1+0x400] ;  /* 0x0004000001087983 */ /* 0x0015680000300a00 */
[----:B------:R2:W5:Y:S01]  /*27350*/  LDL.LU R6, [R1+0x3f8] ;  /* 0x0003f80001067983 */ /* 0x0005620000300800 */
[----:B------:R-:W-:-:S03]  /*27360*/  ISETP.GT.AND P0, PT, R0, RZ, P2 ;  /* 0x000000ff0000720c */ /* 0x000fc60001704270 */
[----:B------:R2:W5:Y:S04]  /*27370*/  LDL.LU R5, [R1+0x3f4] ;  /* 0x0003f40001057983 */ /* 0x0005680000300800 */
[----:B------:R0:W-:Y:S04]  /*27380*/  STL.S16 [R1+0x180], R4 ;  /* 0x0001800401007387 */ /* 0x0001e80000100600 */
[----:B0-----:R2:W5:Y:S01]  /*27390*/  LDL.LU R4, [R1+0x3f0] ;  /* 0x0003f00001047983 */ /* 0x0015620000300800 */
[----:B------:R-:W-:Y:S04]  /*273a0*/  BSSY B1, `(.L_x_294) ;  /* 0x0000006000017945 */ /* 0x000fe80003800000 */
[----:B------:R-:W-:Y:S05]  /*273b0*/  @!P0 BRA `(.L_x_295) ;  /* 0x0000000000108947 */ /* 0x000fea0003800000 */
[----:B------:R0:W-:Y:S04]  /*273c0*/  STL [R1+0x3f0], R0 ;  /* 0x0003f00001007387 */ /* 0x0001e80000100800 */
[----:B0-----:R-:W3:Y:S04]  /*273d0*/  LDG.E.LTC128B.U16 R0, desc[UR52][R236.64+0xa2] ;  /* 0x0000a234ec007981 */ /* 0x001ee8000c1e1520 */
[----:B---3--:R0:W-:Y:S04]  /*273e0*/  STL [R1+0x180], R0 ;  /* 0x0001800001007387 */ /* 0x0081e80000100800 */
[----:B0-----:R0:W5:Y:S02]  /*273f0*/  LDL.LU R0, [R1+0x3f0] ;  /* 0x0003f00001007983 */ /* 0x0011640000300800 */
.L_x_295:
[----:B------:R-:W-:Y:S05]  /*27400*/  BSYNC B1 ;  /* 0x0000000000017941 */ /* 0x000fea0003800000 */
.L_x_294:
        /* <DEDUP_REMOVED lines=35> */
.L_x_297:
[----:B------:R-:W-:Y:S05]  /*27640*/  BSYNC B1 ;  /* 0x0000000000017941 */ /* 0x000fea0003800000 */
.L_x_296:
        /* <DEDUP_REMOVED lines=32> */
.L_x_299:
[----:B------:R-:W-:Y:S05]  /*27850*/  BSYNC B1 ;  /* 0x0000000000017941 */ /* 0x000fea0003800000 */
.L_x_298:
[----:B------:R-:W-:Y:S04]  /*27860*/  STL [R1+0x408], R12 ;  /* 0x0004080c01007387 */ /* 0x000fe80000100800 */
[----:B-----5:R4:W-:Y:S04]  /*27870*/  STL [R1+0x404], R11 ;  /* 0x0004040b01007387 */ /* 0x0209e80000100800 */
[----:B----4-:R-:W4:Y:S04]  /*27880*/  LDL.LU R11, [R1+0x1ac] ;  /* 0x0001ac00010b7983 */ /* 0x010f280000300800 */
[----:B------:R-:W-:Y:S04]  /*27890*/  STL [R1+0x400], R10 ;  /* 0x0004000a01007387 */ /* 0x000fe80000100800 */
[----:B------:R-:W-:Y:S04]  /*278a0*/  STL [R1+0x3fc], R9 ;  /* 0x0003fc0901007387 */ /* 0x000fe80000100800 */
[----:B------:R-:W-:Y:S04]  /*278b0*/  STL [R1+0x3f8], R8 ;  /* 0x0003f80801007387 */ /* 0x000fe80000100800 */
[----:B------:R0:W-:Y:S04]  /*278c0*/  STL [R1+0x3f4], R7 ;  /* 0x0003f40701007387 */ /* 0x0001e80000100800 */
[----:B0-----:R-:W2:Y:S04]  /*278d0*/  LDL.LU R7, [R1+0x180] ;  /* 0x0001800001077983 */ /* 0x001ea80000300800 */
[----:B------:R0:W-:Y:S01]  /*278e0*/  STL [R1+0x3f0], R6 ;  /* 0x0003f00601007387 */ /* 0x0001e20000100800 */
[----:B--2---:R-:W-:-:S05]  /*278f0*/  SHF.L.U32 R12, R7, 0x10, RZ ;  /* 0x00000010070c7819 */ /* 0x004fca00000006ff */
        /* <DEDUP_REMOVED lines=12> */
[----:B------:R-:W-:-:S03]  /*279c0*/  ISETP.GT.AND P1, PT, R3, 0x58, PT ;  /* 0x000000580300780c */ /* 0x000fc60003f24270 */
        /* <DEDUP_REMOVED lines=10> */
.L_x_301:
[----:B------:R-:W-:Y:S05]  /*27a70*/  BSYNC B1 ;  /* 0x0000000000017941 */ /* 0x000fea0003800000 */
.L_x_300:
        /* <DEDUP_REMOVED lines=36> */
.L_x_303:
[----:B------:R-:W-:Y:S05]  /*27cc0*/  BSYNC B1 ;  /* 0x0000000000017941 */ /* 0x000fea0003800000 */
.L_x_302:
        /* <DEDUP_REMOVED lines=35> */
.L_x_305:
[----:B------:R-:W-:Y:S05]  /*27f00*/  BSYNC B1 ;  /* 0x0000000000017941 */ /* 0x000fea0003800000 */
.L_x_304:
        /* <DEDUP_REMOVED lines=32> */
.L_x_307:
[----:B------:R-:W-:Y:S05]  /*28110*/  BSYNC B1 ;  /* 0x0000000000017941 */ /* 0x000fea0003800000 */
.L_x_306:
        /* <DEDUP_REMOVED lines=33> */
.L_x_309:
[----:B------:R-:W-:Y:S05]  /*28330*/  BSYNC B1 ;  /* 0x0000000000017941 */ /* 0x000fea0003800000 */
.L_x_308:
        /* <DEDUP_REMOVED lines=36> */
.L_x_311:
[----:B------:R-:W-:Y:S05]  /*28580*/  BSYNC B1 ;  /* 0x0000000000017941 */ /* 0x000fea0003800000 */
.L_x_310:
        /* <DEDUP_REMOVED lines=36> */
.L_x_313:
[----:B------:R-:W-:Y:S05]  /*287d0*/  BSYNC B1 ;  /* 0x0000000000017941 */ /* 0x000fea0003800000 */
.L_x_312:
        /* <DEDUP_REMOVED lines=36> */
.L_x_315:
[----:B------:R-:W-:Y:S05]  /*28a20*/  BSYNC B1 ;  /* 0x0000000000017941 */ /* 0x000fea0003800000 */
.L_x_314:
        /* <DEDUP_REMOVED lines=35> */
.L_x_317:
[----:B------:R-:W-:Y:S05]  /*28c60*/  BSYNC B1 ;  /* 0x0000000000017941 */ /* 0x000fea0003800000 */
.L_x_316:
        /* <DEDUP_REMOVED lines=35> */
.L_x_319:
[----:B------:R-:W-:Y:S05]  /*28ea0*/  BSYNC B1 ;  /* 0x0000000000017941 */ /* 0x000fea0003800000 */
.L_x_318:
        /* <DEDUP_REMOVED lines=35> */
.L_x_321:
[----:B------:R-:W-:Y:S05]  /*290e0*/  BSYNC B1 ;  /* 0x0000000000017941 */ /* 0x000fea0003800000 */
.L_x_320:
        /* <DEDUP_REMOVED lines=35> */
.L_x_323:
[----:B------:R-:W-:Y:S05]  /*29320*/  BSYNC B1 ;  /* 0x0000000000017941 */ /* 0x000fea0003800000 */
.L_x_322:
        /* <DEDUP_REMOVED lines=35> */
.L_x_325:
[----:B------:R-:W-:Y:S05]  /*29560*/  BSYNC B1 ;  /* 0x0000000000017941 */ /* 0x000fea0003800000 */
.L_x_324:
        /* <DEDUP_REMOVED lines=35> */
.L_x_327:
[----:B------:R-:W-:Y:S05]  /*297a0*/  BSYNC B1 ;  /* 0x0000000000017941 */ /* 0x000fea0003800000 */
.L_x_326:
        /* <DEDUP_REMOVED lines=35> */
.L_x_329:
[----:B------:R-:W-:Y:S05]  /*299e0*/  BSYNC B1 ;  /* 0x0000000000017941 */ /* 0x000fea0003800000 */
.L_x_328:
        /* <DEDUP_REMOVED lines=35> */
.L_x_331:
[----:B------:R-:W-:Y:S05]  /*29c20*/  BSYNC B1 ;  /* 0x0000000000017941 */ /* 0x000fea0003800000 */
.L_x_330:
        /* <DEDUP_REMOVED lines=35> */
.L_x_333:
[----:B------:R-:W-:Y:S05]  /*29e60*/  BSYNC B1 ;  /* 0x0000000000017941 */ /* 0x000fea0003800000 */
.L_x_332:
        /* <DEDUP_REMOVED lines=35> */
.L_x_335:
[----:B------:R-:W-:Y:S05]  /*2a0a0*/  BSYNC B1 ;  /* 0x0000000000017941 */ /* 0x000fea0003800000 */
.L_x_334:
        /* <DEDUP_REMOVED lines=35> */
.L_x_337:
[----:B------:R-:W-:Y:S05]  /*2a2e0*/  BSYNC B1 ;  /* 0x0000000000017941 */ /* 0x000fea0003800000 */
.L_x_336:
        /* <DEDUP_REMOVED lines=35> */
.L_x_339:
[----:B------:R-:W-:Y:S05]  /*2a520*/  BSYNC B1 ;  /* 0x0000000000017941 */ /* 0x000fea0003800000 */
.L_x_338:
        /* <DEDUP_REMOVED lines=36> */
.L_x_341:
[----:B------:R-:W-:Y:S05]  /*2a770*/  BSYNC B1 ;  /* 0x0000000000017941 */ /* 0x000fea0003800000 */
.L_x_340:
        /* <DEDUP_REMOVED lines=33> */
.L_x_343:
[----:B------:R-:W-:Y:S05]  /*2a990*/  BSYNC B1 ;  /* 0x0000000000017941 */ /* 0x000fea0003800000 */
.L_x_342:
        /* <DEDUP_REMOVED lines=33> */
.L_x_345:
[----:B------:R-:W-:Y:S05]  /*2abb0*/  BSYNC B1 ;  /* 0x0000000000017941 */ /* 0x000fea0003800000 */
.L_x_344:
        /* <DEDUP_REMOVED lines=36> */
.L_x_347:
[----:B------:R-:W-:Y:S05]  /*2ae00*/  BSYNC B1 ;  /* 0x0000000000017941 */ /* 0x000fea0003800000 */
.L_x_346:
        /* <DEDUP_REMOVED lines=35> */
.L_x_349:
[----:B------:R-:W-:Y:S05]  /*2b040*/  BSYNC B1 ;  /* 0x0000000000017941 */ /* 0x000fea0003800000 */
.L_x_348:
        /* <DEDUP_REMOVED lines=32> */
.L_x_351:
[----:B------:R-:W-:Y:S05]  /*2b250*/  BSYNC B1 ;  /* 0x0000000000017941 */ /* 0x000fea0003800000 */
.L_x_350:
        /* <DEDUP_REMOVED lines=32> */
.L_x_353:
[----:B------:R-:W-:Y:S05]  /*2b460*/  BSYNC B1 ;  /* 0x0000000000017941 */ /* 0x000fea0003800000 */
.L_x_352:
        /* <DEDUP_REMOVED lines=35> */
.L_x_355:
[----:B------:R-:W-:Y:S05]  /*2b6a0*/  BSYNC B1 ;  /* 0x0000000000017941 */ /* 0x000fea0003800000 */
.L_x_354:
        /* <DEDUP_REMOVED lines=35> */
.L_x_357:
[----:B------:R-:W-:Y:S05]  /*2b8e0*/  BSYNC B1 ;  /* 0x0000000000017941 */ /* 0x000fea0003800000 */
.L_x_356:
        /* <DEDUP_REMOVED lines=32> */
.L_x_359:
[----:B------:R-:W-:Y:S05]  /*2baf0*/  BSYNC B1 ;  /* 0x0000000000017941 */ /* 0x000fea0003800000 */
.L_x_358:
        /* <DEDUP_REMOVED lines=32> */
.L_x_361:
[----:B------:R-:W-:Y:S05]  /*2bd00*/  BSYNC B1 ;  /* 0x0000000000017941 */ /* 0x000fea0003800000 */
.L_x_360:
        /* <DEDUP_REMOVED lines=35> */
.L_x_363:
[----:B------:R-:W-:Y:S05]  /*2bf40*/  BSYNC B1 ;  /* 0x0000000000017941 */ /* 0x000fea0003800000 */
.L_x_362:
        /* <DEDUP_REMOVED lines=35> */
.L_x_365:
[----:B------:R-:W-:Y:S05]  /*2c180*/  BSYNC B1 ;  /* 0x0000000000017941 */ /* 0x000fea0003800000 */
.L_x_364:
        /* <DEDUP_REMOVED lines=32> */
.L_x_367:
[----:B------:R-:W-:Y:S05]  /*2c390*/  BSYNC B1 ;  /* 0x0000000000017941 */ /* 0x000fea0003800000 */
.L_x_366:
        /* <DEDUP_REMOVED lines=32> */
.L_x_369:
[----:B------:R-:W-:Y:S05]  /*2c5a0*/  BSYNC B1 ;  /* 0x0000000000017941 */ /* 0x000fea0003800000 */
.L_x_368:
        /* <DEDUP_REMOVED lines=35> */
.L_x_371:
[----:B------:R-:W-:Y:S05]  /*2c7e0*/  BSYNC B1 ;  /* 0x0000000000017941 */ /* 0x000fea0003800000 */
.L_x_370:
        /* <DEDUP_REMOVED lines=36> */
.L_x_373:
[----:B------:R-:W-:Y:S05]  /*2ca30*/  BSYNC B1 ;  /* 0x0000000000017941 */ /* 0x000fea0003800000 */
.L_x_372:
        /* <DEDUP_REMOVED lines=33> */
.L_x_375:
[----:B------:R-:W-:Y:S05]  /*2cc50*/  BSYNC B1 ;  /* 0x0000000000017941 */ /* 0x000fea0003800000 */
.L_x_374:
        /* <DEDUP_REMOVED lines=33> */
.L_x_377:
[----:B------:R-:W-:Y:S05]  /*2ce70*/  BSYNC B1 ;  /* 0x0000000000017941 */ /* 0x000fea0003800000 */
.L_x_376:
        /* <DEDUP_REMOVED lines=33> */
.L_x_379:
[----:B------:R-:W-:Y:S05]  /*2d090*/  BSYNC B1 ;  /* 0x0000000000017941 */ /* 0x000fea0003800000 */
.L_x_378:
        /* <DEDUP_REMOVED lines=32> */
.L_x_381:
[----:B------:R-:W-:Y:S05]  /*2d2a0*/  BSYNC B1 ;  /* 0x0000000000017941 */ /* 0x000fea0003800000 */
.L_x_380:
        /* <DEDUP_REMOVED lines=32> */
.L_x_383:
[----:B------:R-:W-:Y:S05]  /*2d4b0*/  BSYNC B1 ;  /* 0x0000000000017941 */ /* 0x000fea0003800000 */
.L_x_382:
        /* <DEDUP_REMOVED lines=32> */
.L_x_385:
[----:B------:R-:W-:Y:S05]  /*2d6c0*/  BSYNC B1 ;  /* 0x0000000000017941 */ /* 0x000fea0003800000 */
.L_x_384:
        /* <DEDUP_REMOVED lines=32> */
.L_x_387:
[----:B------:R-:W-:Y:S05]  /*2d8d0*/  BSYNC B1 ;  /* 0x0000000000017941 */ /* 0x000fea0003800000 */
.L_x_386:
        /* <DEDUP_REMOVED lines=32> */
.L_x_389:
[----:B------:R-:W-:Y:S05]  /*2dae0*/  BSYNC B1 ;  /* 0x0000000000017941 */ /* 0x000fea0003800000 */
.L_x_388:
        /* <DEDUP_REMOVED lines=32> */
.L_x_391:
[----:B------:R-:W-:Y:S05]  /*2dcf0*/  BSYNC B1 ;  /* 0x0000000000017941 */ /* 0x000fea0003800000 */
.L_x_390:
        /* <DEDUP_REMOVED lines=32> */
.L_x_393:
[----:B------:R-:W-:Y:S05]  /*2df00*/  BSYNC B1 ;  /* 0x0000000000017941 */ /* 0x000fea0003800000 */
.L_x_392:
        /* <DEDUP_REMOVED lines=32> */
.L_x_395:
[----:B------:R-:W-:Y:S05]  /*2e110*/  BSYNC B1 ;  /* 0x0000000000017941 */ /* 0x000fea0003800000 */
.L_x_394:
        /* <DEDUP_REMOVED lines=32> */
.L_x_397:
[----:B------:R-:W-:Y:S05]  /*2e320*/  BSYNC B1 ;  /* 0x0000000000017941 */ /* 0x000fea0003800000 */
.L_x_396:
        /* <DEDUP_REMOVED lines=32> */
.L_x_399:
[----:B------:R-:W-:Y:S05]  /*2e530*/  BSYNC B1 ;  /* 0x0000000000017941 */ /* 0x000fea0003800000 */
.L_x_398:
        /* <DEDUP_REMOVED lines=32> */
.L_x_401:
[----:B------:R-:W-:Y:S05]  /*2e740*/  BSYNC B1 ;  /* 0x0000000000017941 */ /* 0x000fea0003800000 */
.L_x_400:
        /* <DEDUP_REMOVED lines=32> */
.L_x_403:
[----:B------:R-:W-:Y:S05]  /*2e950*/  BSYNC B1 ;  /* 0x0000000000017941 */ /* 0x000fea0003800000 */
.L_x_402:
        /* <DEDUP_REMOVED lines=35> */
.L_x_405:
[----:B------:R-:W-:Y:S05]  /*2eb90*/  BSYNC B1 ;  /* 0x0000000000017941 */ /* 0x000fea0003800000 */
.L_x_404:
        /* <DEDUP_REMOVED lines=38> */
.L_x_407:
[----:B------:R-:W-:Y:S05]  /*2ee00*/  BSYNC B1 ;  /* 0x0000000000017941 */ /* 0x000fea0003800000 */
.L_x_406:
        /* <DEDUP_REMOVED lines=35> */
.L_x_409:
[----:B------:R-:W-:Y:S05]  /*2f040*/  BSYNC B1 ;  /* 0x0000000000017941 */ /* 0x000fea0003800000 */
.L_x_408:
        /* <DEDUP_REMOVED lines=32> */
.L_x_411:
[----:B------:R-:W-:Y:S05]  /*2f250*/  BSYNC B1 ;  /* 0x0000000000017941 */ /* 0x000fea0003800000 */
.L_x_410:
        /* <DEDUP_REMOVED lines=35> */
.L_x_413:
[----:B------:R-:W-:Y:S05]  /*2f490*/  BSYNC B1 ;  /* 0x0000000000017941 */ /* 0x000fea0003800000 */
.L_x_412:
        /* <DEDUP_REMOVED lines=36> */
.L_x_415:
[----:B------:R-:W-:Y:S05]  /*2f6e0*/  BSYNC B1 ;  /* 0x0000000000017941 */ /* 0x000fea0003800000 */
.L_x_414:
        /* <DEDUP_REMOVED lines=35> */
.L_x_417:
[----:B------:R-:W-:Y:S05]  /*2f920*/  BSYNC B1 ;  /* 0x0000000000017941 */ /* 0x000fea0003800000 */
.L_x_416:
        /* <DEDUP_REMOVED lines=32> */
.L_x_419:
[----:B------:R-:W-:Y:S05]  /*2fb30*/  BSYNC B1 ;  /* 0x0000000000017941 */ /* 0x000fea0003800000 */
.L_x_418:
        /* <DEDUP_REMOVED lines=33> */
.L_x_421:
[----:B------:R-:W-:Y:S05]  /*2fd50*/  BSYNC B1 ;  /* 0x0000000000017941 */ /* 0x000fea0003800000 */
.L_x_420:
        /* <DEDUP_REMOVED lines=36> */
.L_x_423:
[----:B------:R-:W-:Y:S05]  /*2ffa0*/  BSYNC B1 ;  /* 0x0000000000017941 */ /* 0x000fea0003800000 */
.L_x_422:
        /* <DEDUP_REMOVED lines=35> */
.L_x_425:
[----:B------:R-:W-:Y:S05]  /*301e0*/  BSYNC B1 ;  /* 0x0000000000017941 */ /* 0x000fea0003800000 */
.L_x_424:
        /* <DEDUP_REMOVED lines=32> */
.L_x_427:
[----:B------:R-:W-:Y:S05]  /*303f0*/  BSYNC B1 ;  /* 0x0000000000017941 */ /* 0x000fea0003800000 */
.L_x_426:
        /* <DEDUP_REMOVED lines=33> */
.L_x_429:
[----:B------:R-:W-:Y:S05]  /*30610*/  BSYNC B1 ;  /* 0x0000000000017941 */ /* 0x000fea0003800000 */
.L_x_428:
        /* <DEDUP_REMOVED lines=36> */
.L_x_431:
[----:B------:R-:W-:Y:S05]  /*30860*/  BSYNC B1 ;  /* 0x0000000000017941 */ /* 0x000fea0003800000 */
.L_x_430:
        /* <DEDUP_REMOVED lines=35> */
.L_x_433:
[----:B------:R-:W-:Y:S05]  /*30aa0*/  BSYNC B1 ;  /* 0x0000000000017941 */ /* 0x000fea0003800000 */
.L_x_432:
        /* <DEDUP_REMOVED lines=32> */
.L_x_435:
[----:B------:R-:W-:Y:S05]  /*30cb0*/  BSYNC B1 ;  /* 0x0000000000017941 */ /* 0x000fea0003800000 */
.L_x_434:
        /* <DEDUP_REMOVED lines=33> */
.L_x_437:
[----:B------:R-:W-:Y:S05]  /*30ed0*/  BSYNC B1 ;  /* 0x0000000000017941 */ /* 0x000fea0003800000 */
.L_x_436:
        /* <DEDUP_REMOVED lines=36> */
.L_x_439:
[----:B------:R-:W-:Y:S05]  /*31120*/  BSYNC B1 ;  /* 0x0000000000017941 */ /* 0x000fea0003800000 */
.L_x_438:
        /* <DEDUP_REMOVED lines=36> */
.L_x_441:
[----:B------:R-:W-:Y:S05]  /*31370*/  BSYNC B1 ;  /* 0x0000000000017941 */ /* 0x000fea0003800000 */
.L_x_440:
        /* <DEDUP_REMOVED lines=36> */
.L_x_443:
[----:B------:R-:W-:Y:S05]  /*315c0*/  BSYNC B1 ;  /* 0x0000000000017941 */ /* 0x000fea0003800000 */
.L_x_442:
        /* <DEDUP_REMOVED lines=35> */
.L_x_445:
[----:B------:R-:W-:Y:S05]  /*31800*/  BSYNC B1 ;  /* 0x0000000000017941 */ /* 0x000fea0003800000 */
.L_x_444:
        /* <DEDUP_REMOVED lines=35> */
.L_x_447:
[----:B------:R-:W-:Y:S05]  /*31a40*/  BSYNC B1 ;  /* 0x0000000000017941 */ /* 0x000fea0003800000 */
.L_x_446:
        /* <DEDUP_REMOVED lines=35> */
.L_x_449:
[----:B------:R-:W-:Y:S05]  /*31c80*/  BSYNC B1 ;  /* 0x0000000000017941 */ /* 0x000fea0003800000 */
.L_x_448:
        /* <DEDUP_REMOVED lines=35> */
.L_x_451:
[----:B------:R-:W-:Y:S05]  /*31ec0*/  BSYNC B1 ;  /* 0x0000000000017941 */ /* 0x000fea0003800000 */
.L_x_450:
        /* <DEDUP_REMOVED lines=35> */
.L_x_453:
[----:B------:R-:W-:Y:S05]  /*32100*/  BSYNC B1 ;  /* 0x0000000000017941 */ /* 0x000fea0003800000 */
.L_x_452:
        /* <DEDUP_REMOVED lines=35> */
.L_x_455:
[----:B------:R-:W-:Y:S05]  /*32340*/  BSYNC B1 ;  /* 0x0000000000017941 */ /* 0x000fea0003800000 */
.L_x_454:
        /* <DEDUP_REMOVED lines=35> */
.L_x_457:
[----:B------:R-:W-:Y:S05]  /*32580*/  BSYNC B1 ;  /* 0x0000000000017941 */ /* 0x000fea0003800000 */
.L_x_456:
        /* <DEDUP_REMOVED lines=35> */
.L_x_459:
[----:B------:R-:W-:Y:S05]  /*327c0*/  BSYNC B1 ;  /* 0x0000000000017941 */ /* 0x000fea0003800000 */
.L_x_458:
        /* <DEDUP_REMOVED lines=35> */
.L_x_461:
[----:B------:R-:W-:Y:S05]  /*32a00*/  BSYNC B1 ;  /* 0x0000000000017941 */ /* 0x000fea0003800000 */
.L_x_460:
        /* <DEDUP_REMOVED lines=35> */
.L_x_463:
[----:B------:R-:W-:Y:S05]  /*32c40*/  BSYNC B1 ;  /* 0x0000000000017941 */ /* 0x000fea0003800000 */
.L_x_462:
        /* <DEDUP_REMOVED lines=35> */
.L_x_465:
[----:B------:R-:W-:Y:S05]  /*32e80*/  BSYNC B1 ;  /* 0x0000000000017941 */ /* 0x000fea0003800000 */
.L_x_464:
        /* <DEDUP_REMOVED lines=35> */
.L_x_467:
[----:B------:R-:W-:Y:S05]  /*330c0*/  BSYNC B1 ;  /* 0x0000000000017941 */ /* 0x000fea0003800000 */
.L_x_466:
        /* <DEDUP_REMOVED lines=36> */
.L_x_469:
[----:B------:R-:W-:Y:S05]  /*33310*/  BSYNC B1 ;  /* 0x0000000000017941 */ /* 0x000fea0003800000 */
.L_x_468:
[----:B-----5:R-:W-:Y:S04]  /*33320*/  STL [R1+0x408], R9 ;  /* 0x0004080901007387 */ /* 0x020fe80000100800 */
[----:B------:R2:W-:Y:S04]  /*33330*/  STL [R1+0x404], R8 ;  /* 0x0004040801007387 */ /* 0x0005e80000100800 */
[----:B--2---:R-:W2:Y:S04]  /*33340*/  LDL.LU R8, [R1] ;  /* 0x0000000001087983 */ /* 0x004ea80000300800 */
        /* <DEDUP_REMOVED lines=21> */
[----:B------:R3:W-:Y:S04]  /*334a0*/  STL.S16 [R1], R3 ;  /* 0x0000000301007387 */ /* 0x0007e80000100600 */
[----:B---3--:R2:W5:Y:S01]  /*334b0*/  LDL.LU R3, [R1+0x3f0] ;  /* 0x0003f00001037983 */ /* 0x0085620000300800 */
[----:B------:R-:W-:Y:S01]  /*334c0*/  ISETP.GT.AND P5, PT, R0, 0x100, P5 ;  /* 0x000001000000780c */ /* 0x000fe20002fa4270 */
[----:B------:R-:W-:-:S12]  /*334d0*/  BSSY B1, `(.L_x_470) ;  /* 0x0000006000017945 */ /* 0x000fd80003800000 */
[----:B--2---:R-:W-:Y:S05]  /*334e0*/  @!P5 BRA `(.L_x_471) ;  /* 0x000000000010d947 */ /* 0x004fea0003800000 */
[----:B------:R2:W-:Y:S04]  /*334f0*/  STL [R1+0x3f0], R0 ;  /* 0x0003f00001007387 */ /* 0x0005e80000100800 */
[----:B--2---:R-:W2:Y:S04]  /*33500*/  LDG.E.LTC128B.U16 R0, desc[UR52][R18.64+0xc2] ;  /* 0x0000c23412007981 */ /* 0x004ea8000c1e1520 */
[----:B--2---:R2:W-:Y:S04]  /*33510*/  STL [R1], R0 ;  /* 0x0000000001007387 */ /* 0x0045e80000100800 */
[----:B--2---:R2:W5:Y:S02]  /*33520*/  LDL.LU R0, [R1+0x3f0] ;  /* 0x0003f00001007983 */ /* 0x0045640000300800 */
.L_x_471:
[----:B------:R-:W-:Y:S05]  /*33530*/  BSYNC B1 ;  /* 0x0000000000017941 */ /* 0x000fea0003800000 */
.L_x_470:
[----:B-----5:R-:W-:Y:S04]  /*33540*/  STL [R1+0x408], R9 ;  /* 0x0004080901007387 */ /* 0x020fe80000100800 */
[----:B------:R3:W-:Y:S04]  /*33550*/  STL [R1+0x404], R8 ;  /* 0x0004040801007387 */ /* 0x0007e80000100800 */
[----:B---3--:R-:W3:Y:S04]  /*33560*/  LDL.LU R8, [R1+0x4] ;  /* 0x0000040001087983 */ /* 0x008ee80000300800 */
[----:B------:R-:W-:Y:S04]  /*33570*/  STL [R1+0x400], R7 ;  /* 0x0004000701007387 */ /* 0x000fe80000100800 */
[----:B------:R-:W-:Y:S04]  /*33580*/  STL [R1+0x3fc], R6 ;  /* 0x0003fc0601007387 */ /* 0x000fe80000100800 */
[----:B------:R-:W-:Y:S04]  /*33590*/  STL [R1+0x3f8], R5 ;  /* 0x0003f80501007387 */ /* 0x000fe80000100800 */
[----:B------:R4:W-:Y:S04]  /*335a0*/  STL [R1+0x3f4], R4 ;  /* 0x0003f40401007387 */ /* 0x0009e80000100800 */
[----:B----4-:R-:W4:Y:S04]  /*335b0*/  LDL.LU R4, [R1] ;  /* 0x0000000001047983 */ /* 0x010f280000300800 */
        /* <DEDUP_REMOVED lines=20> */
[----:B0-----:R-:W-:Y:S05]  /*33700*/  @!P5 BRA `(.L_x_473) ;  /* 0x000000000010d947 */ /* 0x001fea0003800000 */
[----:B------:R0:W-:Y:S04]  /*33710*/  STL [R1+0x3f0], R0 ;  /* 0x0003f00001007387 */ /* 0x0001e80000100800 */
[----:B0-----:R-:W3:Y:S04]  /*33720*/  LDG.E.LTC128B.U16 R0, desc[UR52][R14.64+0xc0] ;  /* 0x0000c0340e007981 */ /* 0x001ee8000c1e1520 */
[----:B---3--:R0:W-:Y:S04]  /*33730*/  STL [R1], R0 ;  /* 0x0000000001007387 */ /* 0x0081e80000100800 */
[----:B0-----:R0:W5:Y:S02]  /*33740*/  LDL.LU R0, [R1+0x3f0] ;  /* 0x0003f00001007983 */ /* 0x0011640000300800 */
.L_x_473:
[----:B------:R-:W-:Y:S05]  /*33750*/  BSYNC B1 ;  /* 0x0000000000017941 */ /* 0x000fea0003800000 */
.L_x_472:
        /* <DEDUP_REMOVED lines=9> */
[----:B-1----:R-:W2:Y:S04]  /*337f0*/  LDL.LU R4, [R1] ;  /* 0x0000000001047983 */ /* 0x002ea80000300800 */
        /* <DEDUP_REMOVED lines=17> */
[----:B------:R1:W-:Y:S04]  /*33910*/  STL.S16 [R1], R3 ;  /* 0x0000000301007387 */ /* 0x0003e80000100600 */
[----:B-1----:R2:W5:Y:S01]  /*33920*/  LDL.LU R3, [R1+0x3f0] ;  /* 0x0003f00001037983 */ /* 0x0025620000300800 */
[----:B------:R-:W-:Y:S01]  /*33930*/  ISETP.GT.AND P5, PT, R0, 0x108, P5 ;  /* 0x000001080000780c */ /* 0x000fe20002fa4270 */
[----:B------:R-:W-:-:S12]  /*33940*/  BSSY B1, `(.L_x_474) ;  /* 0x0000006000017945 */ /* 0x000fd80003800000 */
[----:B--2---:R-:W-:Y:S05]  /*33950*/  @!P5 BRA `(.L_x_475) ;  /* 0x000000000010d947 */ /* 0x004fea0003800000 */
[----:B------:R1:W-:Y:S04]  /*33960*/  STL [R1+0x3f0], R0 ;  /* 0x0003f00001007387 */ /* 0x0003e80000100800 */
[----:B-1----:R-:W2:Y:S04]  /*33970*/  LDG.E.LTC128B.U16 R0, desc[UR52][R14.64+0xc2] ;  /* 0x0000c2340e007981 */ /* 0x002ea8000c1e1520 */
[----:B--2---:R1:W-:Y:S04]  /*33980*/  STL [R1], R0 ;  /* 0x0000000001007387 */ /* 0x0043e80000100800 */
[----:B-1----:R1:W5:Y:S02]  /*33990*/  LDL.LU R0, [R1+0x3f0] ;  /* 0x0003f00001007983 */ /* 0x0023640000300800 */
.L_x_475:
[----:B------:R-:W-:Y:S05]  /*339a0*/  BSYNC B1 ;  /* 0x0000000000017941 */ /* 0x000fea0003800000 */
.L_x_474:
        /* <DEDUP_REMOVED lines=9> */
[----:B----4-:R-:W4:Y:S04]  /*33a40*/  LDL.LU R4, [R1] ;  /* 0x0000000001047983 */ /* 0x010f280000300800 */
        /* <DEDUP_REMOVED lines=16> */
[----:B------:R0:W-:Y:S04]  /*33b50*/  STL.S16 [R1], R3 ;  /* 0x0000000301007387 */ /* 0x0001e80000100600 */
[----:B0-----:R2:W5:Y:S01]  /*33b60*/  LDL.LU R3, [R1+0x3f0] ;  /* 0x0003f00001037983 */ /* 0x0015620000300800 */
[----:B------:R-:W-:Y:S01]  /*33b70*/  ISETP.GT.AND P5, PT, R0, 0x100, P6 ;  /* 0x000001000000780c */ /* 0x000fe200037a4270 */
[----:B------:R-:W-:-:S12]  /*33b80*/  BSSY B1, `(.L_x_476) ;  /* 0x0000006000017945 */ /* 0x000fd80003800000 */
[----:B--2---:R-:W-:Y:S05]  /*33b90*/  @!P5 BRA `(.L_x_477) ;  /* 0x000000000010d947 */ /* 0x004fea0003800000 */
[----:B------:R0:W-:Y:S04]  /*33ba0*/  STL [R1+0x3f0], R0 ;  /* 0x0003f00001007387 */ /* 0x0001e80000100800 */
[----:B0-----:R-:W2:Y:S04]  /*33bb0*/  LDG.E.LTC128B.U16 R0, desc[UR52][R18.64+0xd0] ;  /* 0x0000d03412007981 */ /* 0x001ea8000c1e1520 */
[----:B--2---:R0:W-:Y:S04]  /*33bc0*/  STL [R1], R0 ;  /* 0x0000000001007387 */ /* 0x0041e80000100800 */
[----:B0-----:R0:W5:Y:S02]  /*33bd0*/  LDL.LU R0, [R1+0x3f0] ;  /* 0x0003f00001007983 */ /* 0x0011640000300800 */
.L_x_477:
[----:B------:R-:W-:Y:S05]  /*33be0*/  BSYNC B1 ;  /* 0x0000000000017941 */ /* 0x000fea0003800000 */
.L_x_476:
[----:B-----5:R-:W-:Y:S04]  /*33bf0*/  STL [R1+0x408], R9 ;  /* 0x0004080901007387 */ /* 0x020fe80000100800 */
[----:B------:R2:W-:Y:S04]  /*33c00*/  STL [R1+0x404], R8 ;  /* 0x0004040801007387 */ /* 0x0005e80000100800 */
[----:B--2---:R-:W2:Y:S04]  /*33c10*/  LDL.LU R8, [R1+0x10] ;  /* 0x0000100001087983 */ /* 0x004ea80000300800 */
[----:B------:R-:W-:Y:S04]  /*33c20*/  STL [R1+0x400], R7 ;  /* 0x0004000701007387 */ /* 0x000fe80000100800 */
[----:B------:R-:W-:Y:S04]  /*33c30*/  STL [R1+0x3fc], R6 ;  /* 0x0003fc0601007387 */ /* 0x000fe80000100800 */
[----:B------:R-:W-:Y:S04]  /*33c40*/  STL [R1+0x3f8], R5 ;  /* 0x0003f80501007387 */ /* 0x000fe80000100800 */
[----:B------:R3:W-:Y:S04]  /*33c50*/  STL [R1+0x3f4], R4 ;  /* 0x0003f40401007387 */ /* 0x0007e80000100800 */
[----:B---3--:R-:W3:Y:S04]  /*33c60*/  LDL.LU R4, [R1] ;  /* 0x0000000001047983 */ /* 0x008ee80000300800 */
        /* <DEDUP_REMOVED lines=24> */
.L_x_479:
[----:B------:R-:W-:Y:S05]  /*33df0*/  BSYNC B1 ;  /* 0x0000000000017941 */ /* 0x000fea0003800000 */
.L_x_478:
        /* <DEDUP_REMOVED lines=32> */
.L_x_481:
[----:B------:R-:W-:Y:S05]  /*34000*/  BSYNC B1 ;  /* 0x0000000000017941 */ /* 0x000fea0003800000 */
.L_x_480:
        /* <DEDUP_REMOVED lines=35> */
.L_x_483:
[----:B------:R-:W-:Y:S05]  /*34240*/  BSYNC B1 ;  /* 0x0000000000017941 */ /* 0x000fea0003800000 */
.L_x_482:
        /* <DEDUP_REMOVED lines=35> */
.L_x_485:
[----:B------:R-:W-:Y:S05]  /*34480*/  BSYNC B1 ;  /* 0x0000000000017941 */ /* 0x000fea0003800000 */
.L_x_484:
        /* <DEDUP_REMOVED lines=32> */
.L_x_487:
[----:B------:R-:W-:Y:S05]  /*34690*/  BSYNC B1 ;  /* 0x0000000000017941 */ /* 0x000fea0003800000 */
.L_x_486:
        /* <DEDUP_REMOVED lines=32> */
.L_x_489:
[----:B------:R-:W-:Y:S05]  /*348a0*/  BSYNC B1 ;  /* 0x0000000000017941 */ /* 0x000fea0003800000 */
.L_x_488:
        /* <DEDUP_REMOVED lines=35> */
.L_x_491:
[----:B------:R-:W-:Y:S05]  /*34ae0*/  BSYNC B1 ;  /* 0x0000000000017941 */ /* 0x000fea0003800000 */
.L_x_490:
        /* <DEDUP_REMOVED lines=35> */
.L_x_493:
[----:B------:R-:W-:Y:S05]  /*34d20*/  BSYNC B1 ;  /* 0x0000000000017941 */ /* 0x000fea0003800000 */
.L_x_492:
        /* <DEDUP_REMOVED lines=32> */
.L_x_495:
[----:B------:R-:W-:Y:S05]  /*34f30*/  BSYNC B1 ;  /* 0x0000000000017941 */ /* 0x000fea0003800000 */
.L_x_494:
        /* <DEDUP_REMOVED lines=32> */
.L_x_497:
[----:B------:R-:W-:Y:S05]  /*35140*/  BSYNC B1 ;  /* 0x0000000000017941 */ /* 0x000fea0003800000 */
.L_x_496:
        /* <DEDUP_REMOVED lines=35> */
.L_x_499:
[----:B------:R-:W-:Y:S05]  /*35380*/  BSYNC B1 ;  /* 0x0000000000017941 */ /* 0x000fea0003800000 */
.L_x_498:
        /* <DEDUP_REMOVED lines=36> */
.L_x_501:
[----:B------:R-:W-:Y:S05]  /*355d0*/  BSYNC B1 ;  /* 0x0000000000017941 */ /* 0x000fea0003800000 */
.L_x_500:
[----:B-----5:R-:W-:Y:S04]  /*355e0*/  STL [R1+0x3f4], R4 ;  /* 0x0003f40401007387 */ /* 0x020fe80000100800 */
[----:B------:R2:W-:Y:S04]  /*355f0*/  STL [R1+0x3f0], R3 ;  /* 0x0003f00301007387 */ /* 0x0005e80000100800 */
[----:B--2---:R-:W2:Y:S02]  /*35600*/  LDL.LU R3, [R1] ;  /* 0x0000000001037983 */ /* 0x004ea40000300800 */
[----:B--2---:R-:W-:-:S04]  /*35610*/  IMAD.U32 R4, R3, 0x10000, RZ ;  /* 0x0001000003047824 */ /* 0x004fc800078e00ff */
[----:B------:R-:W-:-:S04]  /*35620*/  FMUL R4, R4, R16 ;  /* 0x0000001004047220 */ /* 0x000fc80000400000 */
[----:B------:R-:W-:Y:S02]  /*35630*/  FFMA R216, R216, R2, R4 ;  /* 0x00000002d8d87223 */ /* 0x000fe40000000004 */
[----:B------:R2:W5:Y:S03]  /*35640*/  LDL.LU R4, [R1+0x3f4] ;  /* 0x0003f40001047983 */ /* 0x0005660000300800 */
[----:B------:R-:W-:-:S05]  /*35650*/  F2FP.BF16.F32.PACK_AB R216, RZ, R216 ;  /* 0x000000d8ffd8723e */ /* 0x000fca00000010ff */
[----:B------:R3:W-:Y:S01]  /*35660*/  @P5 STG.E.U16 desc[UR52][R6.64+0xc0], R216 ;  /* 0x0000c0d806005986 */ /* 0x0007e2000c101534 */
[----:B------:R-:W-:Y:S02]  /*35670*/  LOP3.LUT P5, RZ, R17, 0x4, RZ, 0xc0, !PT ;  /* 0x0000000411ff7812 */ /* 0x000fe400078ac0ff */
[----:B---3--:R-:W-:Y:S02]  /*35680*/  PRMT R216, R3, 0x7610, R216 ;  /* 0x0000761003d87816 */ /* 0x008fe400000000d8 */
[----:B------:R2:W5:Y:S01]  /*35690*/  LDL.LU R3, [R1+0x3f0] ;  /* 0x0003f00001037983 */ /* 0x0005620000300800 */
[----:B------:R-:W-:Y:S01]  /*356a0*/  ISETP.GT.AND P5, PT, R0, 0x180, P5 ;  /* 0x000001800000780c */ /* 0x000fe20002fa4270 */
[----:B------:R-:W-:-:S12]  /*356b0*/  BSSY B1, `(.L_x_502) ;  /* 0x0000003000017945 */ /* 0x000fd80003800000 */
[----:B--2---:R-:W-:Y:S05]  /*356c0*/  @!P5 BRA `(.L_x_503) ;  /* 0x000000000004d947 */ /* 0x004fea0003800000 */
[----:B------:R2:W5:Y:S02]  /*356d0*/  LDG.E.LTC128B.U16 R216, desc[UR52][R12.64+0xc2] ;  /* 0x0000c2340cd87981 */ /* 0x000564000c1e1520 */
.L_x_503:
[----:B------:R-:W-:Y:S05]  /*356e0*/  BSYNC B1 ;  /* 0x0000000000017941 */ /* 0x000fea0003800000 */
.L_x_502:
[----:B-----5:R3:W-:Y:S02]  /*356f0*/  STL [R1+0x3f0], R3 ;  /* 0x0003f00301007387 */ /* 0x0207e40000100800 */
[----:B---3--:R-:W-:-:S05]  /*35700*/  SHF.L.U32 R3, R216, 0x10, RZ ;  /* 0x00000010d8037819 */ /* 0x008fca00000006ff */
[----:B------:R-:W-:-:S04]  /*35710*/  FMUL R3, R3, R16 ;  /* 0x0000001003037220 */ /* 0x000fc80000400000 */
[----:B------:R-:W-:Y:S02]  /*35720*/  FFMA R217, R217, R2, R3 ;  /* 0x00000002d9d97223 */ /* 0x000fe40000000003 */
[----:B------:R3:W5:Y:S01]  /*35730*/  LDL.LU R3, [R1+0x3f0] ;  /* 0x0003f00001037983 */ /* 0x0007620000300800 */
[----:B------:R-:W-:Y:S02]  /*35740*/  BSSY B1, `(.L_x_504) ;  /* 0x0000007000017945 */ /* 0x000fe40003800000 */
[----:B------:R-:W-:-:S05]  /*35750*/  F2FP.BF16.F32.PACK_AB R217, RZ, R217 ;  /* 0x000000d9ffd9723e */ /* 0x000fca00000010ff */
[----:B------:R3:W-:Y:S01]  /*35760*/  @P5 STG.E.U16 desc[UR52][R6.64+0xc2], R217 ;  /* 0x0000c2d906005986 */ /* 0x0007e2000c101534 */
[----:B------:R-:W-:-:S04]  /*35770*/  LOP3.LUT P5, RZ, R17, 0x1, RZ, 0xc0, !PT ;  /* 0x0000000111ff7812 */ /* 0x000fc800078ac0ff */
[----:B------:R-:W-:-:S13]  /*35780*/  ISETP.GT.AND P5, PT, R0, 0x188, P5 ;  /* 0x000001880000780c */ /* 0x000fda0002fa4270 */
[----:B---3--:R-:W-:Y:S05]  /*35790*/  @!P5 BRA `(.L_x_505) ;  /* 0x000000000004d947 */ /* 0x008fea0003800000 */
[----:B------:R3:W5:Y:S02]  /*357a0*/  LDG.E.LTC128B.U16 R216, desc[UR52][R10.64+0xc0] ;  /* 0x0000c0340ad87981 */ /* 0x000764000c1e1520 */
.L_x_505:
[----:B------:R-:W-:Y:S05]  /*357b0*/  BSYNC B1 ;  /* 0x0000000000017941 */ /* 0x000fea0003800000 */
.L_x_504:
[----:B-----5:R-:W-:Y:S01]  /*357c0*/  IMAD.U32 R217, R216, 0x10000, RZ ;  /* 0x00010000d8d97824 */ /* 0x020fe200078e00ff */
[----:B------:R-:W-:Y:S03]  /*357d0*/  BSSY B1, `(.L_x_506) ;  /* 0x0000009000017945 */ /* 0x000fe60003800000 */
[----:B------:R-:W-:-:S04]  /*357e0*/  FMUL R217, R217, R16 ;  /* 0x00000010d9d97220 */ /* 0x000fc80000400000 */
[----:B------:R-:W-:-:S05]  /*357f0*/  FFMA R217, R218, R2, R217 ;  /* 0x00000002dad97223 */ /* 0x000fca00000000d9 */
[----:B------:R-:W-:-:S05]  /*35800*/  F2FP.BF16.F32.PACK_AB R217, RZ, R217 ;  /* 0x000000d9ffd9723e */ /* 0x000fca00000010ff */
[----:B------:R4:W-:Y:S01]  /*35810*/  @P5 STG.E.U16 desc[UR52][R8.64+0xc0], R217 ;  /* 0x0000c0d908005986 */ /* 0x0009e2000c101534 */
[----:B------:R-:W-:-:S04]  /*35820*/  LOP3.LUT P5, RZ, R17, 0x4, RZ, 0xc0, !PT ;  /* 0x0000000411ff7812 */ /* 0x000fc800078ac0ff */
[----:B------:R-:W-:-:S13]  /*35830*/  ISETP.GT.AND P5, PT, R0, 0x188, P5 ;  /* 0x000001880000780c */ /* 0x000fda0002fa4270 */
[----:B----4-:R-:W-:Y:S05]  /*35840*/  @!P5 BRA `(.L_x_507) ;  /* 0x000000000004d947 */ /* 0x010fea0003800000 */
[----:B------:R4:W5:Y:S02]  /*35850*/  LDG.E.LTC128B.U16 R216, desc[UR52][R10.64+0xc2] ;  /* 0x0000c2340ad87981 */ /* 0x000964000c1e1520 */
.L_x_507:
[----:B------:R-:W-:Y:S05]  /*35860*/  BSYNC B1 ;  /* 0x0000000000017941 */ /* 0x000fea0003800000 */
.L_x_506:
[----:B-----5:R-:W-:Y:S01]  /*35870*/  IMAD.U32 R217, R216, 0x10000, RZ ;  /* 0x00010000d8d97824 */ /* 0x020fe200078e00ff */
[----:B------:R-:W-:Y:S03]  /*35880*/  BSSY B1, `(.L_x_508) ;  /* 0x0000008000017945 */ /* 0x000fe60003800000 */
[----:B------:R-:W-:-:S04]  /*35890*/  FMUL R217, R217, R16 ;  /* 0x00000010d9d97220 */ /* 0x000fc80000400000 */
[----:B------:R-:W-:-:S05]  /*358a0*/  FFMA R217, R219, R2, R217 ;  /* 0x00000002dbd97223 */ /* 0x000fca00000000d9 */
[----:B------:R-:W-:-:S05]  /*358b0*/  F2FP.BF16.F32.PACK_AB R217, RZ, R217 ;  /* 0x000000d9ffd9723e */ /* 0x000fca00000010ff */
[----:B------:R0:W-:Y:S01]  /*358c0*/  @P5 STG.E.U16 desc[UR52][R8.64+0xc2], R217 ;  /* 0x0000c2d908005986 */ /* 0x0001e2000c101534 */
[----:B------:R-:W-:-:S13]  /*358d0*/  ISETP.GT.AND P5, PT, R0, 0x180, P6 ;  /* 0x000001800000780c */ /* 0x000fda00037a4270 */
[----:B0-----:R-:W-:Y:S05]  /*358e0*/  @!P5 BRA `(.L_x_509) ;  /* 0x000000000004d947 */ /* 0x001fea0003800000 */
[----:B------:R0:W5:Y:S02]  /*358f0*/  LDG.E.LTC128B.U16 R216, desc[UR52][R12.64+0xd0] ;  /* 0x0000d0340cd87981 */ /* 0x000164000c1e1520 */
.L_x_509:
[----:B------:R-:W-:Y:S05]  /*35900*/  BSYNC B1 ;  /* 0x0000000000017941 */ /* 0x000fea0003800000 */
.L_x_508:
        /* <DEDUP_REMOVED lines=9> */
.L_x_511:
[----:B------:R-:W-:Y:S05]  /*359a0*/  BSYNC B1 ;  /* 0x0000000000017941 */ /* 0x000fea0003800000 */
.L_x_510:
[----:B-----5:R-:W-:Y:S01]  /*359b0*/  IMAD.U32 R217, R216, 0x10000, RZ ;  /* 0x00010000d8d97824 */ /* 0x020fe200078e00ff */
[----:B------:R-:W-:Y:S01]  /*359c0*/  ISETP.GT.AND P6, PT, R0, 0x188, P6 ;  /* 0x000001880000780c */ /* 0x000fe200037c4270 */
[----:B------:R-:W-:Y:S02]  /*359d0*/  BSSY B1, `(.L_x_512) ;  /* 0x0000007000017945 */ /* 0x000fe40003800000 */
[----:B------:R-:W-:-:S04]  /*359e0*/  FMUL R217, R217, R16 ;  /* 0x00000010d9d97220 */ /* 0x000fc80000400000 */
[----:B------:R-:W-:-:S05]  /*359f0*/  FFMA R217, R221, R2, R217 ;  /* 0x00000002ddd97223 */ /* 0x000fca00000000d9 */
[----:B------:R-:W-:-:S05]  /*35a00*/  F2FP.BF16.F32.PACK_AB R217, RZ, R217 ;  /* 0x000000d9ffd9723e */ /* 0x000fca00000010ff */
[----:B------:R0:W-:Y:S01]  /*35a10*/  @P5 STG.E.U16 desc[UR52][R6.64+0xd2], R217 ;  /* 0x0000d2d906005986 */ /* 0x0001e2000c101534 */
[----:B------:R-:W-:Y:S05]  /*35a20*/  @!P6 BRA `(.L_x_513) ;  /* 0x000000000004e947 */ /* 0x000fea0003800000 */
[----:B------:R0:W5:Y:S02]  /*35a30*/  LDG.E.LTC128B.U16 R216, desc[UR52][R10.64+0xd0] ;  /* 0x0000d0340ad87981 */ /* 0x000164000c1e1520 */
.L_x_513:
[----:B------:R-:W-:Y:S05]  /*35a40*/  BSYNC B1 ;  /* 0x0000000000017941 */ /* 0x000fea0003800000 */
.L_x_512:
[----:B0----5:R-:W-:Y:S01]  /*35a50*/  IMAD.U32 R217, R216, 0x10000, RZ ;  /* 0x00010000d8d97824 */ /* 0x021fe200078e00ff */
        /* <DEDUP_REMOVED lines=8> */
.L_x_515:
[----:B------:R-:W-:Y:S05]  /*35ae0*/  BSYNC B1 ;  /* 0x0000000000017941 */ /* 0x000fea0003800000 */
.L_x_514:
[----:B0----5:R-:W-:Y:S01]  /*35af0*/  SHF.L.U32 R217, R216, 0x10, RZ ;  /* 0x00000010d8d97819 */ /* 0x021fe200000006ff */
[----:B------:R-:W-:Y:S01]  /*35b00*/  BSSY B1, `(.L_x_516) ;  /* 0x0000008000017945 */ /* 0x000fe20003800000 */
[----:B------:R-:W-:-:S03]  /*35b10*/  ISETP.GT.AND P5, PT, R0, 0x180, P3 ;  /* 0x000001800000780c */ /* 0x000fc60001fa4270 */
[----:B------:R-:W-:-:S04]  /*35b20*/  FMUL R217, R217, R16 ;  /* 0x00000010d9d97220 */ /* 0x000fc80000400000 */
[----:B------:R-:W-:-:S05]  /*35b30*/  FFMA R217, R223, R2, R217 ;  /* 0x00000002dfd97223 */ /* 0x000fca00000000d9 */
[----:B------:R-:W-:-:S05]  /*35b40*/  F2FP.BF16.F32.PACK_AB R217, RZ, R217 ;  /* 0x000000d9ffd9723e */ /* 0x000fca00000010ff */
[----:B------:R0:W-:Y:S01]  /*35b50*/  @P4 STG.E.U16 desc[UR52][R8.64+0xd2], R217 ;  /* 0x0000d2d908004986 */ /* 0x0001e2000c101534 */
[----:B------:R-:W-:Y:S05]  /*35b60*/  @!P5 BRA `(.L_x_517) ;  /* 0x000000000004d947 */ /* 0x000fea0003800000 */
[----:B------:R0:W5:Y:S02]  /*35b70*/  LDG.E.LTC128B.U16 R216, desc[UR52][R12.64+0xe0] ;  /* 0x0000e0340cd87981 */ /* 0x000164000c1e1520 */
.L_x_517:
[----:B------:R-:W-:Y:S05]  /*35b80*/  BSYNC B1 ;  /* 0x0000000000017941 */ /* 0x000fea0003800000 */
.L_x_516:
        /* <DEDUP_REMOVED lines=9> */
.L_x_519:
[----:B------:R-:W-:Y:S05]  /*35c20*/  BSYNC B1 ;  /* 0x0000000000017941 */ /* 0x000fea0003800000 */
.L_x_518:
        /* <DEDUP_REMOVED lines=9> */
.L_x_521:
[----:B------:R-:W-:Y:S05]  /*35cc0*/  BSYNC B1 ;  /* 0x0000000000017941 */ /* 0x000fea0003800000 */
.L_x_520:
        /* <DEDUP_REMOVED lines=9> */
.L_x_523:
[----:B------:R-:W-:Y:S05]  /*35d60*/  BSYNC B1 ;  /* 0x0000000000017941 */ /* 0x000fea0003800000 */
.L_x_522:
        /* <DEDUP_REMOVED lines=9> */
.L_x_525:
[----:B------:R-:W-:Y:S05]  /*35e00*/  BSYNC B1 ;  /* 0x0000000000017941 */ /* 0x000fea0003800000 */
.L_x_524:
        /* <DEDUP_REMOVED lines=9> */
.L_x_527:
[----:B------:R-:W-:Y:S05]  /*35ea0*/  BSYNC B1 ;  /* 0x0000000000017941 */ /* 0x000fea0003800000 */
.L_x_526:
        /* <DEDUP_REMOVED lines=9> */
.L_x_529:
[----:B------:R-:W-:Y:S05]  /*35f40*/  BSYNC B1 ;  /* 0x0000000000017941 */ /* 0x000fea0003800000 */
.L_x_528:
        /* <DEDUP_REMOVED lines=9> */
.L_x_531:
[----:B------:R-:W-:Y:S05]  /*35fe0*/  BSYNC B1 ;  /* 0x0000000000017941 */ /* 0x000fea0003800000 */
.L_x_530:
[----:B0----5:R-:W-:Y:S01]  /*35ff0*/  IMAD.U32 R217, R216, 0x10000, RZ ;  /* 0x00010000d8d97824 */ /* 0x021fe200078e00ff */
[----:B------:R-:W-:Y:S01]  /*36000*/  ISETP.GT.AND P3, PT, R3, 0x80, PT ;  /* 0x000000800300780c */ /* 0x000fe20003f64270 */
[----:B------:R-:W-:Y:S01]  /*36010*/  BSSY B1, `(.L_x_532) ;  /* 0x000000a000017945 */ /* 0x000fe20003800000 */
[----:B------:R-:W-:Y:S01]  /*36020*/  LOP3.LUT R17, R17, 0xfffffffe, RZ, 0xc0, !PT ;  /* 0xfffffffe11117812 */ /* 0x000fe200078ec0ff */
[----:B------:R-:W-:Y:S01]  /*36030*/  FMUL R218, R217, R16 ;  /* 0x00000010d9da7220 */ /* 0x000fe20000400000 */
[----:B------:R-:W-:-:S03]  /*36040*/  ISETP.GT.AND P1, PT, R0, RZ, P3 ;  /* 0x000000ff0000720c */ /* 0x000fc60001f24270 */
[----:B------:R-:W-:-:S05]  /*36050*/  FFMA R218, R231, R2, R218 ;  /* 0x00000002e7da7223 */ /* 0x000fca00000000da */
[----:B------:R-:W-:Y:S02]  /*36060*/  F2FP.BF16.F32.PACK_AB R218, RZ, R218 ;  /* 0x000000daffda723e */ /* 0x000fe400000010ff */
[----:B------:R-:W-:-:S03]  /*36070*/  @P3 LOP3.LUT R17, R17, 0x1, RZ, 0xfc, !PT ;  /* 0x0000000111113812 */ /* 0x000fc600078efcff */
[----:B------:R0:W-:Y:S01]  /*36080*/  @P0 STG.E.U16 desc[UR52][R8.64+0xf2], R218 ;  /* 0x0000f2da08000986 */ /* 0x0001e2000c101534 */
[----:B------:R-:W-:Y:S05]  /*36090*/  @!P1 BRA `(.L_x_533) ;  /* 0x0000000000049947 */ /* 0x000fea0003800000 */
[----:B------:R0:W5:Y:S02]  /*360a0*/  LDG.E.LTC128B.U16 R216, desc[UR52][R236.64+0x100] ;  /* 0x00010034ecd87981 */ /* 0x000164000c1e1520 */
.L_x_533:
[----:B------:R-:W-:Y:S05]  /*360b0*/  BSYNC B1 ;  /* 0x0000000000017941 */ /* 0x000fea0003800000 */
.L_x_532:
[----:B0-----:R-:W2:Y:S01]  /*360c0*/  LDL.64 R218, [R1+0x308] ;  /* 0x0003080001da7983 */ /* 0x001ea20000100a00 */
[----:B-----5:R-:W-:Y:S01]  /*360d0*/  IMAD.U32 R217, R216, 0x10000, RZ ;  /* 0x00010000d8d97824 */ /* 0x020fe200078e00ff */
[----:B------:R-:W-:Y:S01]  /*360e0*/  ISETP.GT.AND P2, PT, R3, 0x81, PT ;  /* 0x000000810300780c */ /* 0x000fe20003f44270 */
[----:B------:R-:W-:Y:S01]  /*360f0*/  BSSY B1, `(.L_x_534) ;  /* 0x000000b000017945 */ /* 0x000fe20003800000 */
[----:B------:R-:W-:Y:S01]  /*36100*/  LOP3.LUT R17, R17, 0xfffffffb, RZ, 0xc0, !PT ;  /* 0xfffffffb11117812 */ /* 0x000fe200078ec0ff */
[----:B------:R-:W-:Y:S01]  /*36110*/  FMUL R217, R217, R16 ;  /* 0x00000010d9d97220 */ /* 0x000fe20000400000 */
[----:B------:R-:W-:-:S03]  /*36120*/  ISETP.GT.AND P0, PT, R0, RZ, P2 ;  /* 0x000000ff0000720c */ /* 0x000fc60001704270 */
[----:B------:R-:W-:Y:S01]  /*36130*/  FFMA R217, R200, R2, R217 ;  /* 0x00000002c8d97223 */ /* 0x000fe200000000d9 */
[----:B------:R-:W-:-:S04]  /*36140*/  PRMT R200, R216, 0x7610, R200 ;  /* 0x00007610d8c87816 */ /* 0x000fc800000000c8 */
[----:B------:R-:W-:Y:S02]  /*36150*/  F2FP.BF16.F32.PACK_AB R217, RZ, R217 ;  /* 0x000000d9ffd9723e */ /* 0x000fe400000010ff */
[----:B------:R-:W-:-:S03]  /*36160*/  @P2 LOP3.LUT R17, R17, 0x4, RZ, 0xfc, !PT ;  /* 0x0000000411112812 */ /* 0x000fc600078efcff */
[----:B--2---:R0:W-:Y:S01]  /*36170*/  @P1 STG.E.U16 desc[UR52][R218.64+0x100], R217 ;  /* 0x000100d9da001986 */ /* 0x0041e2000c101534 */
[----:B------:R-:W-:Y:S05]  /*36180*/  @!P0 BRA `(.L_x_535) ;  /* 0x0000000000048947 */ /* 0x000fea0003800000 */
[----:B------:R2:W5:Y:S02]  /*36190*/  LDG.E.LTC128B.U16 R200, desc[UR52][R236.64+0x102] ;  /* 0x00010234ecc87981 */ /* 0x000564000c1e1520 */
.L_x_535:
[----:B------:R-:W-:Y:S05]  /*361a0*/  BSYNC B1 ;  /* 0x0000000000017941 */ /* 0x000fea0003800000 */
.L_x_534:
        /* <DEDUP_REMOVED lines=9> */
.L_x_537:
[----:B------:R-:W-:Y:S05]  /*36240*/  BSYNC B1 ;  /* 0x0000000000017941 */ /* 0x000fea0003800000 */
.L_x_536:
        /* <DEDUP_REMOVED lines=9> */
.L_x_539:
[----:B------:R-:W-:Y:S05]  /*362e0*/  BSYNC B1 ;  /* 0x0000000000017941 */ /* 0x000fea0003800000 */
.L_x_538:
[----:B0----5:R-:W-:Y:S01]  /*362f0*/  SHF.L.U32 R201, R200, 0x10, RZ ;  /* 0x00000010c8c97819 */ /* 0x021fe200000006ff */
[----:B------:R-:W-:Y:S01]  /*36300*/  BSSY B1, `(.L_x_540) ;  /* 0x000000b000017945 */ /* 0x000fe20003800000 */
[----:B------:R-:W-:Y:S02]  /*36310*/  ISETP.GT.AND P6, PT, R3, 0x88, PT ;  /* 0x000000880300780c */ /* 0x000fe40003fc4270 */
        /* <DEDUP_REMOVED lines=9> */
.L_x_541:
[----:B------:R-:W-:Y:S05]  /*363b0*/  BSYNC B1 ;  /* 0x0000000000017941 */ /* 0x000fea0003800000 */
.L_x_540:
[----:B-----5:R-:W-:Y:S01]  /*363c0*/  IMAD.U32 R201, R200, 0x10000, RZ ;  /* 0x00010000c8c97824 */ /* 0x020fe200078e00ff */
[----:B------:R-:W-:Y:S01]  /*363d0*/  ISETP.GT.AND P4, PT, R3, 0x89, PT ;  /* 0x000000890300780c */ /* 0x000fe20003f84270 */
[----:B------:R-:W-:Y:S02]  /*363e0*/  BSSY B1, `(.L_x_542) ;  /* 0x0000008000017945 */ /* 0x000fe40003800000 */
[----:B------:R-:W-:Y:S01]  /*363f0*/  FMUL R201, R201, R16 ;  /* 0x00000010c9c97220 */ /* 0x000fe20000400000 */
[----:B------:R-:W-:-:S03]  /*36400*/  ISETP.GT.AND P0, PT, R0, RZ, P4 ;  /* 0x000000ff0000720c */ /* 0x000fc60002704270 */
[----:B------:R-:W-:-:S05]  /*36410*/  FFMA R201, R204, R2, R201 ;  /* 0x00000002ccc97223 */ /* 0x000fca00000000c9 */
[----:B------:R-:W-:-:S05]  /*36420*/  F2FP.BF16.F32.PACK_AB R201, RZ, R201 ;  /* 0x000000c9ffc9723e */ /* 0x000fca00000010ff */
[----:B------:R0:W-:Y:S01]  /*36430*/  @P1 STG.E.U16 desc[UR52][R218.64+0x110], R201 ;  /* 0x000110c9da001986 */ /* 0x0001e2000c101534 */
[----:B------:R-:W-:Y:S05]  /*36440*/  @!P0 BRA `(.L_x_543) ;  /* 0x0000000000048947 */ /* 0x000fea0003800000 */
[----:B------:R0:W5:Y:S02]  /*36450*/  LDG.E.LTC128B.U16 R200, desc[UR52][R236.64+0x112] ;  /* 0x00011234ecc87981 */ /* 0x000164000c1e1520 */
.L_x_543:
[----:B------:R-:W-:Y:S05]  /*36460*/  BSYNC B1 ;  /* 0x0000000000017941 */ /* 0x000fea0003800000 */
.L_x_542:
        /* <DEDUP_REMOVED lines=9> */
.L_x_545:
[----:B------:R-:W-:Y:S05]  /*36500*/  BSYNC B1 ;  /* 0x0000000000017941 */ /* 0x000fea0003800000 */
.L_x_544:
        /* <DEDUP_REMOVED lines=9> */
.L_x_547:
[----:B------:R-:W-:Y:S05]  /*365a0*/  BSYNC B1 ;  /* 0x0000000000017941 */ /* 0x000fea0003800000 */
.L_x_546:
[----:B0----5:R-:W-:Y:S01]  /*365b0*/  IMAD.U32 R201, R200, 0x10000, RZ ;  /* 0x00010000c8c97824 */ /* 0x021fe200078e00ff */
        /* <DEDUP_REMOVED lines=9> */
.L_x_549:
[----:B------:R-:W-:Y:S05]  /*36650*/  BSYNC B1 ;  /* 0x0000000000017941 */ /* 0x000fea0003800000 */
.L_x_548:
[----:B-----5:R-:W-:Y:S01]  /*36660*/  IMAD.U32 R201, R200, 0x10000, RZ ;  /* 0x00010000c8c97824 */ /* 0x020fe200078e00ff */
[----:B------:R-:W-:Y:S01]  /*36670*/  ISETP.GT.AND P2, PT, R3, 0x91, PT ;  /* 0x000000910300780c */ /* 0x000fe20003f44270 */
[----:B------:R-:W-:Y:S02]  /*36680*/  BSSY B1, `(.L_x_550) ;  /* 0x0000008000017945 */ /* 0x000fe40003800000 */
[----:B------:R-:W-:-:S04]  /*36690*/  FMUL R201, R201, R16 ;  /* 0x00000010c9c97220 */ /* 0x000fc80000400000 */
[----:B------:R-:W-:-:S05]  /*366a0*/  FFMA R201, R208, R2, R201 ;  /* 0x00000002d0c97223 */ /* 0x000fca00000000c9 */
[----:B------:R-:W-:-:S05]  /*366b0*/  F2FP.BF16.F32.PACK_AB R201, RZ, R201 ;  /* 0x000000c9ffc9723e */ /* 0x000fca00000010ff */
[----:B------:R0:W-:Y:S01]  /*366c0*/  @P0 STG.E.U16 desc[UR52][R218.64+0x120], R201 ;  /* 0x000120c9da000986 */ /* 0x0001e2000c101534 */
[----:B------:R-:W-:-:S13]  /*366d0*/  ISETP.GT.AND P0, PT, R0, RZ, P2 ;  /* 0x000000ff0000720c */ /* 0x000fda0001704270 */
[----:B0-----:R-:W-:Y:S05]  /*366e0*/  @!P0 BRA `(.L_x_551) ;  /* 0x0000000000048947 */ /* 0x001fea0003800000 */
[----:B------:R0:W5:Y:S02]  /*366f0*/  LDG.E.LTC128B.U16 R200, desc[UR52][R236.64+0x122] ;  /* 0x00012234ecc87981 */ /* 0x000164000c1e1520 */
.L_x_551:
[----:B------:R-:W-:Y:S05]  /*36700*/  BSYNC B1 ;  /* 0x0000000000017941 */ /* 0x000fea0003800000 */
.L_x_550:
[----:B-----5:R-:W-:Y:S01]  /*36710*/  SHF.L.U32 R201, R200, 0x10, RZ ;  /* 0x00000010c8c97819 */ /* 0x020fe200000006ff */
[----:B------:R-:W-:Y:S04]  /*36720*/  BSSY B1, `(.L_x_552) ;  /* 0x0000008000017945 */ /* 0x000fe80003800000 */
[----:B------:R-:W-:-:S04]  /*36730*/  FMUL R202, R201, R16 ;  /* 0x00000010c9ca7220 */ /* 0x000fc80000400000 */
[----:B------:R-:W-:-:S05]  /*36740*/  FFMA R202, R209, R2, R202 ;  /* 0x00000002d1ca7223 */ /* 0x000fca00000000ca */
[----:B------:R-:W-:-:S05]  /*36750*/  F2FP.BF16.F32.PACK_AB R202, RZ, R202 ;  /* 0x000000caffca723e */ /* 0x000fca00000010ff */
[----:B------:R0:W-:Y:S01]  /*36760*/  @P0 STG.E.U16 desc[UR52][R218.64+0x122], R202 ;  /* 0x000122cada000986 */ /* 0x0001e2000c101534 */
[----:B------:R-:W-:-:S13]  /*36770*/  ISETP.GT.AND P0, PT, R0, 0x8, P3 ;  /* 0x000000080000780c */ /* 0x000fda0001f04270 */
[----:B0-----:R-:W-:Y:S05]  /*36780*/  @!P0 BRA `(.L_x_553) ;  /* 0x0000000000048947 */ /* 0x001fea0003800000 */
[----:B------:R0:W5:Y:S02]  /*36790*/  LDG.E.LTC128B.U16 R200, desc[UR52][R232.64+0x120] ;  /* 0x00012034e8c87981 */ /* 0x000164000c1e1520 */
.L_x_553:
[----:B------:R-:W-:Y:S05]  /*367a0*/  BSYNC B1 ;  /* 0x0000000000017941 */ /* 0x000fea0003800000 */
.L_x_552:
        /* <DEDUP_REMOVED lines=9> */
.L_x_555:
[----:B------:R-:W-:Y:S05]  /*36840*/  BSYNC B1 ;  /* 0x0000000000017941 */ /* 0x000fea0003800000 */
.L_x_554:
        /* <DEDUP_REMOVED lines=10> */
.L_x_557:
[----:B------:R-:W-:Y:S05]  /*368f0*/  BSYNC B1 ;  /* 0x0000000000017941 */ /* 0x000fea0003800000 */
.L_x_556:
[----:B-----5:R-:W-:Y:S01]  /*36900*/  IMAD.U32 R201, R200, 0x10000, RZ ;  /* 0x00010000c8c97824 */ /* 0x020fe200078e00ff */
[----:B------:R-:W-:Y:S03]  /*36910*/  BSSY B1, `(.L_x_558) ;  /* 0x0000009000017945 */ /* 0x000fe60003800000 */
[----:B------:R-:W-:-:S04]  /*36920*/  FMUL R201, R201, R16 ;  /* 0x00000010c9c97220 */ /* 0x000fc80000400000 */
[----:B------:R-:W-:-:S05]  /*36930*/  FFMA R201, R212, R2, R201 ;  /* 0x00000002d4c97223 */ /* 0x000fca00000000c9 */
[----:B------:R-:W-:-:S05]  /*36940*/  F2FP.BF16.F32.PACK_AB R201, RZ, R201 ;  /* 0x000000c9ffc9723e */ /* 0x000fca00000010ff */
[----:B------:R0:W-:Y:S01]  /*36950*/  @P0 STG.E.U16 desc[UR52][R218.64+0x130], R201 ;  /* 0x000130c9da000986 */ /* 0x0001e2000c101534 */
[----:B------:R-:W-:-:S04]  /*36960*/  ISETP.GT.AND P0, PT, R3, 0x99, PT ;  /* 0x000000990300780c */ /* 0x000fc80003f04270 */
[----:B------:R-:W-:-:S13]  /*36970*/  ISETP.GT.AND P5, PT, R0, RZ, P0 ;  /* 0x000000ff0000720c */ /* 0x000fda00007a4270 */
[----:B0-----:R-:W-:Y:S05]  /*36980*/  @!P5 BRA `(.L_x_559) ;  /* 0x000000000004d947 */ /* 0x001fea0003800000 */
[----:B------:R0:W5:Y:S02]  /*36990*/  LDG.E.LTC128B.U16 R200, desc[UR52][R236.64+0x132] ;  /* 0x00013234ecc87981 */ /* 0x000164000c1e1520 */
.L_x_559:
[----:B------:R-:W-:Y:S05]  /*369a0*/  BSYNC B1 ;  /* 0x0000000000017941 */ /* 0x000fea0003800000 */
.L_x_558:
        /* <DEDUP_REMOVED lines=9> */
.L_x_561:
[----:B------:R-:W-:Y:S05]  /*36a40*/  BSYNC B1 ;  /* 0x0000000000017941 */ /* 0x000fea0003800000 */
.L_x_560:
        /* <DEDUP_REMOVED lines=9> */
.L_x_563:
[----:B------:R-:W-:Y:S05]  /*36ae0*/  BSYNC B1 ;  /* 0x0000000000017941 */ /* 0x000fea0003800000 */
.L_x_562:
[----:B-----5:R-:W-:Y:S01]  /*36af0*/  SHF.L.U32 R201, R200, 0x10, RZ ;  /* 0x00000010c8c97819 */ /* 0x020fe200000006ff */
[----:B------:R-:W-:Y:S04]  /*36b00*/  BSSY B1, `(.L_x_564) ;  /* 0x0000009000017945 */ /* 0x000fe80003800000 */
[----:B------:R-:W-:-:S04]  /*36b10*/  FMUL R202, R201, R16 ;  /* 0x00000010c9ca7220 */ /* 0x000fc80000400000 */
[----:B------:R-:W-:-:S05]  /*36b20*/  FFMA R202, R215, R2, R202 ;  /* 0x00000002d7ca7223 */ /* 0x000fca00000000ca */
[----:B------:R-:W-:-:S05]  /*36b30*/  F2FP.BF16.F32.PACK_AB R202, RZ, R202 ;  /* 0x000000caffca723e */ /* 0x000fca00000010ff */
[----:B------:R0:W-:Y:S01]  /*36b40*/  @P5 STG.E.U16 desc[UR52][R4.64+0x132], R202 ;  /* 0x000132ca04005986 */ /* 0x0001e2000c101534 */
[----:B------:R-:W-:-:S04]  /*36b50*/  LOP3.LUT P5, RZ, R17, 0x1, RZ, 0xc0, !PT ;  /* 0x0000000111ff7812 */ /* 0x000fc800078ac0ff */
[----:B------:R-:W-:-:S13]  /*36b60*/  ISETP.GT.AND P5, PT, R0, 0x80, P5 ;  /* 0x000000800000780c */ /* 0x000fda0002fa4270 */
[----:B0-----:R-:W-:Y:S05]  /*36b70*/  @!P5 BRA `(.L_x_565) ;  /* 0x000000000004d947 */ /* 0x001fea0003800000 */
[----:B------:R0:W5:Y:S02]  /*36b80*/  LDG.E.LTC128B.U16 R200, desc[UR52][R22.64+0x100] ;  /* 0x0001003416c87981 */ /* 0x000164000c1e1520 */
.L_x_565:
[----:B------:R-:W-:Y:S05]  /*36b90*/  BSYNC B1 ;  /* 0x0000000000017941 */ /* 0x000fea0003800000 */
.L_x_564:
[----:B------:R-:W2:Y:S01]  /*36ba0*/  LDL.64 R204, [R1+0x340] ;  /* 0x0003400001cc7983 */ /* 0x000ea20000100a00 */
[----:B-----5:R-:W-:Y:S01]  /*36bb0*/  IMAD.U32 R201, R200, 0x10000, RZ ;  /* 0x00010000c8c97824 */ /* 0x020fe200078e00ff */
[----:B------:R-:W-:Y:S03]  /*36bc0*/  BSSY B1, `(.L_x_566) ;  /* 0x0000009000017945 */ /* 0x000fe60003800000 */
[----:B------:R-:W-:-:S04]  /*36bd0*/  FMUL R201, R201, R16 ;  /* 0x00000010c9c97220 */ /* 0x000fc80000400000 */
[----:B------:R-:W-:-:S05]  /*36be0*/  FFMA R201, R184, R2, R201 ;  /* 0x00000002b8c97223 */ /* 0x000fca00000000c9 */
[----:B------:R-:W-:-:S05]  /*36bf0*/  F2FP.BF16.F32.PACK_AB R201, RZ, R201 ;  /* 0x000000c9ffc9723e */ /* 0x000fca00000010ff */
[----:B--2---:R2:W-:Y:S01]  /*36c00*/  @P5 STG.E.U16 desc[UR52][R204.64+0x100], R201 ;  /* 0x000100c9cc005986 */ /* 0x0045e2000c101534 */
[----:B------:R-:W-:-:S04]  /*36c10*/  LOP3.LUT P5, RZ, R17, 0x4, RZ, 0xc0, !PT ;  /* 0x0000000411ff7812 */ /* 0x000fc800078ac0ff */
[----:B------:R-:W-:-:S13]  /*36c20*/  ISETP.GT.AND P5, PT, R0, 0x80, P5 ;  /* 0x000000800000780c */ /* 0x000fda0002fa4270 */
[----:B--2---:R-:W-:Y:S05]  /*36c30*/  @!P5 BRA `(.L_x_567) ;  /* 0x000000000004d947 */ /* 0x004fea0003800000 */
[----:B------:R2:W5:Y:S02]  /*36c40*/  LDG.E.LTC128B.U16 R200, desc[UR52][R22.64+0x102] ;  /* 0x0001023416c87981 */ /* 0x000564000c1e1520 */
.L_x_567:
[----:B------:R-:W-:Y:S05]  /*36c50*/  BSYNC B1 ;  /* 0x0000000000017941 */ /* 0x000fea0003800000 */
.L_x_566:
        /* <DEDUP_REMOVED lines=10> */
.L_x_569:
[----:B------:R-:W-:Y:S05]  /*36d00*/  BSYNC B1 ;  /* 0x0000000000017941 */ /* 0x000fea0003800000 */
.L_x_568:
        /* <DEDUP_REMOVED lines=11> */
.L_x_571:
[----:B------:R-:W-:Y:S05]  /*36dc0*/  BSYNC B1 ;  /* 0x0000000000017941 */ /* 0x000fea0003800000 */
.L_x_570:
        /* <DEDUP_REMOVED lines=9> */
.L_x_573:
[----:B------:R-:W-:Y:S05]  /*36e60*/  BSYNC B1 ;  /* 0x0000000000017941 */ /* 0x000fea0003800000 */
.L_x_572:
        /* <DEDUP_REMOVED lines=9> */
.L_x_575:
[----:B------:R-:W-:Y:S05]  /*36f00*/  BSYNC B1 ;  /* 0x0000000000017941 */ /* 0x000fea0003800000 */
.L_x_574:
        /* <DEDUP_REMOVED lines=9> */
.L_x_577:
[----:B------:R-:W-:Y:S05]  /*36fa0*/  BSYNC B1 ;  /* 0x0000000000017941 */ /* 0x000fea0003800000 */
.L_x_576:
        /* <DEDUP_REMOVED lines=9> */
.L_x_579:
[----:B------:R-:W-:Y:S05]  /*37040*/  BSYNC B1 ;  /* 0x0000000000017941 */ /* 0x000fea0003800000 */
.L_x_578:
        /* <DEDUP_REMOVED lines=9> */
.L_x_581:
[----:B------:R-:W-:Y:S05]  /*370e0*/  BSYNC B1 ;  /* 0x0000000000017941 */ /* 0x000fea0003800000 */
.L_x_580:
        /* <DEDUP_REMOVED lines=9> */
.L_x_583:
[----:B------:R-:W-:Y:S05]  /*37180*/  BSYNC B1 ;  /* 0x0000000000017941 */ /* 0x000fea0003800000 */
.L_x_582:
        /* <DEDUP_REMOVED lines=9> */
.L_x_585:
[----:B------:R-:W-:Y:S05]  /*37220*/  BSYNC B1 ;  /* 0x0000000000017941 */ /* 0x000fea0003800000 */
.L_x_584:
        /* <DEDUP_REMOVED lines=9> */
.L_x_587:
[----:B------:R-:W-:Y:S05]  /*372c0*/  BSYNC B1 ;  /* 0x0000000000017941 */ /* 0x000fea0003800000 */
.L_x_586:
        /* <DEDUP_REMOVED lines=9> */
.L_x_589:
[----:B------:R-:W-:Y:S05]  /*37360*/  BSYNC B1 ;  /* 0x0000000000017941 */ /* 0x000fea0003800000 */
.L_x_588:
        /* <DEDUP_REMOVED lines=9> */
.L_x_591:
[----:B------:R-:W-:Y:S05]  /*37400*/  BSYNC B1 ;  /* 0x0000000000017941 */ /* 0x000fea0003800000 */
.L_x_590:
        /* <DEDUP_REMOVED lines=9> */
.L_x_593:
[----:B------:R-:W-:Y:S05]  /*374a0*/  BSYNC B1 ;  /* 0x0000000000017941 */ /* 0x000fea0003800000 */
.L_x_592:
        /* <DEDUP_REMOVED lines=9> */
.L_x_595:
[----:B------:R-:W-:Y:S05]  /*37540*/  BSYNC B1 ;  /* 0x0000000000017941 */ /* 0x000fea0003800000 */
.L_x_594:
        /* <DEDUP_REMOVED lines=10> */
.L_x_597:
[----:B------:R-:W-:Y:S05]  /*375f0*/  BSYNC B1 ;  /* 0x0000000000017941 */ /* 0x000fea0003800000 */
.L_x_596:
        /* <DEDUP_REMOVED lines=10> */
.L_x_599:
[----:B------:R-:W-:Y:S05]  /*376a0*/  BSYNC B1 ;  /* 0x0000000000017941 */ /* 0x000fea0003800000 */
.L_x_598:
        /* <DEDUP_REMOVED lines=10> */
.L_x_601:
[----:B------:R-:W-:Y:S05]  /*37750*/  BSYNC B1 ;  /* 0x0000000000017941 */ /* 0x000fea0003800000 */
.L_x_600:
        /* <DEDUP_REMOVED lines=11> */
.L_x_603:
[----:B------:R-:W-:Y:S05]  /*37810*/  BSYNC B1 ;  /* 0x0000000000017941 */ /* 0x000fea0003800000 */
.L_x_602:
        /* <DEDUP_REMOVED lines=9> */
.L_x_605:
[----:B------:R-:W-:Y:S05]  /*378b0*/  BSYNC B1 ;  /* 0x0000000000017941 */ /* 0x000fea0003800000 */
.L_x_604:
        /* <DEDUP_REMOVED lines=9> */
.L_x_607:
[----:B------:R-:W-:Y:S05]  /*37950*/  BSYNC B1 ;  /* 0x0000000000017941 */ /* 0x000fea0003800000 */
.L_x_606:
        /* <DEDUP_REMOVED lines=9> */
.L_x_609:
[----:B------:R-:W-:Y:S05]  /*379f0*/  BSYNC B1 ;  /* 0x0000000000017941 */ /* 0x000fea0003800000 */
.L_x_608:
        /* <DEDUP_REMOVED lines=9> */
.L_x_611:
[----:B------:R-:W-:Y:S05]  /*37a90*/  BSYNC B1 ;  /* 0x0000000000017941 */ /* 0x000fea0003800000 */
.L_x_610:
        /* <DEDUP_REMOVED lines=9> */
.L_x_613:
[----:B------:R-:W-:Y:S05]  /*37b30*/  BSYNC B1 ;  /* 0x0000000000017941 */ /* 0x000fea0003800000 */
.L_x_612:
        /* <DEDUP_REMOVED lines=9> */
.L_x_615:
[----:B------:R-:W-:Y:S05]  /*37bd0*/  BSYNC B1 ;  /* 0x0000000000017941 */ /* 0x000fea0003800000 */
.L_x_614:
        /* <DEDUP_REMOVED lines=9> */
.L_x_617:
[----:B------:R-:W-:Y:S05]  /*37c70*/  BSYNC B1 ;  /* 0x0000000000017941 */ /* 0x000fea0003800000 */
.L_x_616:
        /* <DEDUP_REMOVED lines=9> */
.L_x_619:
[----:B------:R-:W-:Y:S05]  /*37d10*/  BSYNC B1 ;  /* 0x0000000000017941 */ /* 0x000fea0003800000 */
.L_x_618:
        /* <DEDUP_REMOVED lines=9> */
.L_x_621:
[----:B------:R-:W-:Y:S05]  /*37db0*/  BSYNC B1 ;  /* 0x0000000000017941 */ /* 0x000fea0003800000 */
.L_x_620:
        /* <DEDUP_REMOVED lines=9> */
.L_x_623:
[----:B------:R-:W-:Y:S05]  /*37e50*/  BSYNC B1 ;  /* 0x0000000000017941 */ /* 0x000fea0003800000 */
.L_x_622:
        /* <DEDUP_REMOVED lines=9> */
.L_x_625:
[----:B------:R-:W-:Y:S05]  /*37ef0*/  BSYNC B1 ;  /* 0x0000000000017941 */ /* 0x000fea0003800000 */
.L_x_624:
        /* <DEDUP_REMOVED lines=9> */
.L_x_627:
[----:B------:R-:W-:Y:S05]  /*37f90*/  BSYNC B1 ;  /* 0x0000000000017941 */ /* 0x000fea0003800000 */
.L_x_626:
        /* <DEDUP_REMOVED lines=10> */
.L_x_629:
[----:B------:R-:W-:Y:S05]  /*38040*/  BSYNC B1 ;  /* 0x0000000000017941 */ /* 0x000fea0003800000 */
.L_x_628:
        /* <DEDUP_REMOVED lines=10> */
.L_x_631:
[----:B------:R-:W-:Y:S05]  /*380f0*/  BSYNC B1 ;  /* 0x0000000000017941 */ /* 0x000fea0003800000 */
.L_x_630:
        /* <DEDUP_REMOVED lines=10> */
.L_x_633:
[----:B------:R-:W-:Y:S05]  /*381a0*/  BSYNC B1 ;  /* 0x0000000000017941 */ /* 0x000fea0003800000 */
.L_x_632:
        /* <DEDUP_REMOVED lines=10> */
.L_x_635:
[----:B------:R-:W-:Y:S05]  /*38250*/  BSYNC B1 ;  /* 0x0000000000017941 */ /* 0x000fea0003800000 */
.L_x_634:
        /* <DEDUP_REMOVED lines=9> */
.L_x_637:
[----:B------:R-:W-:Y:S05]  /*382f0*/  BSYNC B1 ;  /* 0x0000000000017941 */ /* 0x000fea0003800000 */
.L_x_636:
        /* <DEDUP_REMOVED lines=9> */
.L_x_639:
[----:B------:R-:W-:Y:S05]  /*38390*/  BSYNC B1 ;  /* 0x0000000000017941 */ /* 0x000fea0003800000 */
.L_x_638:
        /* <DEDUP_REMOVED lines=9> */
.L_x_641:
[----:B------:R-:W-:Y:S05]  /*38430*/  BSYNC B1 ;  /* 0x0000000000017941 */ /* 0x000fea0003800000 */
.L_x_640:
        /* <DEDUP_REMOVED lines=9> */
.L_x_643:
[----:B------:R-:W-:Y:S05]  /*384d0*/  BSYNC B1 ;  /* 0x0000000000017941 */ /* 0x000fea0003800000 */
.L_x_642:
        /* <DEDUP_REMOVED lines=9> */
.L_x_645:
[----:B------:R-:W-:Y:S05]  /*38570*/  BSYNC B1 ;  /* 0x0000000000017941 */ /* 0x000fea0003800000 */
.L_x_644:
        /* <DEDUP_REMOVED lines=9> */
.L_x_647:
[----:B------:R-:W-:Y:S05]  /*38610*/  BSYNC B1 ;  /* 0x0000000000017941 */ /* 0x000fea0003800000 */
.L_x_646:
        /* <DEDUP_REMOVED lines=9> */
.L_x_649:
[----:B------:R-:W-:Y:S05]  /*386b0*/  BSYNC B1 ;  /* 0x0000000000017941 */ /* 0x000fea0003800000 */
.L_x_648:
        /* <DEDUP_REMOVED lines=9> */
.L_x_651:
[----:B------:R-:W-:Y:S05]  /*38750*/  BSYNC B1 ;  /* 0x0000000000017941 */ /* 0x000fea0003800000 */
.L_x_650:
        /* <DEDUP_REMOVED lines=9> */
.L_x_653:
[----:B------:R-:W-:Y:S05]  /*387f0*/  BSYNC B1 ;  /* 0x0000000000017941 */ /* 0x000fea0003800000 */
.L_x_652:
        /* <DEDUP_REMOVED lines=9> */
.L_x_655:
[----:B------:R-:W-:Y:S05]  /*38890*/  BSYNC B1 ;  /* 0x0000000000017941 */ /* 0x000fea0003800000 */
.L_x_654:
        /* <DEDUP_REMOVED lines=9> */
.L_x_657:
[----:B------:R-:W-:Y:S05]  /*38930*/  BSYNC B1 ;  /* 0x0000000000017941 */ /* 0x000fea0003800000 */
.L_x_656:
        /* <DEDUP_REMOVED lines=9> */
.L_x_659:
[----:B------:R-:W-:Y:S05]  /*389d0*/  BSYNC B1 ;  /* 0x0000000000017941 */ /* 0x000fea0003800000 */
.L_x_658:
[----:B0----5:R-:W-:Y:S01]  /*389e0*/  SHF.L.U32 R153, R200, 0x10, RZ ;  /* 0x00000010c8997819 */ /* 0x021fe200000006ff */
[----:B------:R-:W-:Y:S01]  /*389f0*/  BSSY B1, `(.L_x_660) ;  /* 0x000000a000017945 */ /* 0x000fe20003800000 */
[----:B------:R-:W-:-:S03]  /*38a00*/  ISETP.GT.AND P3, PT, R3, 0xa0, PT ;  /* 0x000000a00300780c */ /* 0x000fc60003f64270 */
[----:B------:R-:W-:Y:S01]  /*38a10*/  FMUL R152, R153, R16 ;  /* 0x0000001099987220 */ /* 0x000fe20000400000 */
[----:B------:R-:W-:-:S03]  /*38a20*/  ISETP.GT.AND P1, PT, R0, RZ, P3 ;  /* 0x000000ff0000720c */ /* 0x000fc60001f24270 */
[----:B------:R-:W-:-:S05]  /*38a30*/  FFMA R152, R167, R2, R152 ;  /* 0x00000002a7987223 */ /* 0x000fca0000000098 */
[----:B------:R-:W-:Y:S02]  /*38a40*/  F2FP.BF16.F32.PACK_AB R153, RZ, R152 ;  /* 0x00000098ff99723e */ /* 0x000fe400000010ff */
[----:B------:R-:W-:-:S03]  /*38a50*/  P2R R152, PR, RZ, 0x8 ;  /* 0x00000008ff987803 */ /* 0x000fc60000000000 */
[----:B------:R0:W-:Y:S01]  /*38a60*/  @P0 STG.E.U16 desc[UR52][R8.64+0x132], R153 ;  /* 0x0001329908000986 */ /* 0x0001e2000c101534 */
[----:B------:R-:W-:Y:S05]  /*38a70*/  @!P1 BRA `(.L_x_661) ;  /* 0x0000000000049947 */ /* 0x000fea0003800000 */
[----:B------:R0:W5:Y:S02]  /*38a80*/  LDG.E.LTC128B.U16 R200, desc[UR52][R236.64+0x140] ;  /* 0x00014034ecc87981 */ /* 0x000164000c1e1520 */
.L_x_661:
[----:B------:R-:W-:Y:S05]  /*38a90*/  BSYNC B1 ;  /* 0x0000000000017941 */ /* 0x000fea0003800000 */
.L_x_660:
[----:B0----5:R-:W-:Y:S01]  /*38aa0*/  IMAD.U32 R153, R200, 0x10000, RZ ;  /* 0x00010000c8997824 */ /* 0x021fe200078e00ff */
[----:B------:R-:W-:Y:S01]  /*38ab0*/  ISETP.GT.AND P2, PT, R3, 0xa1, PT ;  /* 0x000000a10300780c */ /* 0x000fe20003f44270 */
[----:B------:R-:W-:Y:S02]  /*38ac0*/  BSSY B1, `(.L_x_662) ;  /* 0x0000009000017945 */ /* 0x000fe40003800000 */
[----:B------:R-:W-:Y:S01]  /*38ad0*/  FMUL R153, R153, R16 ;  /* 0x0000001099997220 */ /* 0x000fe20000400000 */
[----:B------:R-:W-:Y:S02]  /*38ae0*/  ISETP.GT.AND P0, PT, R0, RZ, P2 ;  /* 0x000000ff0000720c */ /* 0x000fe40001704270 */
[----:B------:R-:W-:Y:S01]  /*38af0*/  P2R R154, PR, RZ, 0x4 ;  /* 0x00000004ff9a7803 */ /* 0x000fe20000000000 */
[----:B------:R-:W-:-:S05]  /*38b00*/  FFMA R153, R136, R2, R153 ;  /* 0x0000000288997223 */ /* 0x000fca0000000099 */
[----:B------:R-:W-:-:S05]  /*38b10*/  F2FP.BF16.F32.PACK_AB R153, RZ, R153 ;  /* 0x00000099ff99723e */ /* 0x000fca00000010ff */
[----:B------:R0:W-:Y:S01]  /*38b20*/  @P1 STG.E.U16 desc[UR52][R218.64+0x140], R153 ;  /* 0x00014099da001986 */ /* 0x0001e2000c101534 */
[----:B------:R-:W-:Y:S05]  /*38b30*/  @!P0 BRA `(.L_x_663) ;  /* 0x0000000000048947 */ /* 0x000fea0003800000 */
[----:B------:R0:W5:Y:S02]  /*38b40*/  LDG.E.LTC128B.U16 R200, desc[UR52][R236.64+0x142] ;  /* 0x00014234ecc87981 */ /* 0x000164000c1e1520 */
.L_x_663:
[----:B------:R-:W-:Y:S05]  /*38b50*/  BSYNC B1 ;  /* 0x0000000000017941 */ /* 0x000fea0003800000 */
.L_x_662:
        /* <DEDUP_REMOVED lines=9> */
.L_x_665:
[----:B------:R-:W-:Y:S05]  /*38bf0*/  BSYNC B1 ;  /* 0x0000000000017941 */ /* 0x000fea0003800000 */
.L_x_664:
        /* <DEDUP_REMOVED lines=9> */
.L_x_667:
[----:B------:R-:W-:Y:S05]  /*38c90*/  BSYNC B1 ;  /* 0x0000000000017941 */ /* 0x000fea0003800000 */
.L_x_666:
        /* <DEDUP_REMOVED lines=10> */
.L_x_669:
[----:B------:R-:W-:Y:S05]  /*38d40*/  BSYNC B1 ;  /* 0x0000000000017941 */ /* 0x000fea0003800000 */
.L_x_668:
        /* <DEDUP_REMOVED lines=10> */
.L_x_671:
[----:B------:R-:W-:Y:S05]  /*38df0*/  BSYNC B1 ;  /* 0x0000000000017941 */ /* 0x000fea0003800000 */
.L_x_670:
        /* <DEDUP_REMOVED lines=9> */
.L_x_673:
[----:B------:R-:W-:Y:S05]  /*38e90*/  BSYNC B1 ;  /* 0x0000000000017941 */ /* 0x000fea0003800000 */
.L_x_672:
        /* <DEDUP_REMOVED lines=9> */
.L_x_675:
[----:B------:R-:W-:Y:S05]  /*38f30*/  BSYNC B1 ;  /* 0x0000000000017941 */ /* 0x000fea0003800000 */
.L_x_674:
        /* <DEDUP_REMOVED lines=10> */
.L_x_677:
[----:B------:R-:W-:Y:S05]  /*38fe0*/  BSYNC B1 ;  /* 0x0000000000017941 */ /* 0x000fea0003800000 */
.L_x_676:
        /* <DEDUP_REMOVED lines=10> */
.L_x_679:
[----:B------:R-:W-:Y:S05]  /*39090*/  BSYNC B1 ;  /* 0x0000000000017941 */ /* 0x000fea0003800000 */
.L_x_678:
        /* <DEDUP_REMOVED lines=9> */
.L_x_681:
[----:B------:R-:W-:Y:S05]  /*39130*/  BSYNC B1 ;  /* 0x0000000000017941 */ /* 0x000fea0003800000 */
.L_x_680:
        /* <DEDUP_REMOVED lines=9> */
.L_x_683:
[----:B------:R-:W-:Y:S05]  /*391d0*/  BSYNC B1 ;  /* 0x0000000000017941 */ /* 0x000fea0003800000 */
.L_x_682:
[----:B-----5:R-:W-:Y:S01]  /*391e0*/  SHF.L.U32 R137, R200, 0x10, RZ ;  /* 0x00000010c8897819 */ /* 0x020fe200000006ff */
[----:B------:R-:W-:Y:S01]  /*391f0*/  BSSY B1, `(.L_x_684) ;  /* 0x0000009000017945 */ /* 0x000fe20003800000 */
[----:B------:R-:W-:-:S03]  /*39200*/  ISETP.GT.AND P1, PT, R3, 0xb8, PT ;  /* 0x000000b80300780c */ /* 0x000fc60003f24270 */
[----:B------:R-:W-:-:S04]  /*39210*/  FMUL R136, R137, R16 ;  /* 0x0000001089887220 */ /* 0x000fc80000400000 */
[----:B------:R-:W-:-:S05]  /*39220*/  FFMA R136, R147, R2, R136 ;  /* 0x0000000293887223 */ /* 0x000fca0000000088 */
[----:B------:R-:W-:-:S05]  /*39230*/  F2FP.BF16.F32.PACK_AB R136, RZ, R136 ;  /* 0x00000088ff88723e */ /* 0x000fca00000010ff */
[----:B------:R0:W-:Y:S01]  /*39240*/  @P0 STG.E.U16 desc[UR52][R4.64+0x162], R136 ;  /* 0x0001628804000986 */ /* 0x0001e2000c101534 */
[----:B------:R-:W-:-:S13]  /*39250*/  ISETP.GT.AND P0, PT, R0, RZ, P1 ;  /* 0x000000ff0000720c */ /* 0x000fda0000f04270 */
[----:B0-----:R-:W-:Y:S05]  /*39260*/  @!P0 BRA `(.L_x_685) ;  /* 0x0000000000048947 */ /* 0x001fea0003800000 */
[----:B------:R0:W5:Y:S02]  /*39270*/  LDG.E.LTC128B.U16 R200, desc[UR52][R236.64+0x170] ;  /* 0x00017034ecc87981 */ /* 0x000164000c1e1520 */
.L_x_685:
[----:B------:R-:W-:Y:S05]  /*39280*/  BSYNC B1 ;  /* 0x0000000000017941 */ /* 0x000fea0003800000 */
.L_x_684:
        /* <DEDUP_REMOVED lines=10> */
.L_x_687:
[----:B------:R-:W-:Y:S05]  /*39330*/  BSYNC B1 ;  /* 0x0000000000017941 */ /* 0x000fea0003800000 */
.L_x_686:
        /* <DEDUP_REMOVED lines=9> */
.L_x_689:
[----:B------:R-:W-:Y:S05]  /*393d0*/  BSYNC B1 ;  /* 0x0000000000017941 */ /* 0x000fea0003800000 */
.L_x_688:
        /* <DEDUP_REMOVED lines=9> */
.L_x_691:
[----:B------:R-:W-:Y:S05]  /*39470*/  BSYNC B1 ;  /* 0x0000000000017941 */ /* 0x000fea0003800000 */
.L_x_690:
[----:B-----5:R-:W-:Y:S01]  /*39480*/  IMAD.U32 R137, R200, 0x10000, RZ ;  /* 0x00010000c8897824 */ /* 0x020fe200078e00ff */
[----:B------:R-:W-:Y:S03]  /*39490*/  BSSY B1, `(.L_x_692) ;  /* 0x0000009000017945 */ /* 0x000fe60003800000 */
[----:B------:R-:W-:-:S04]  /*394a0*/  FMUL R136, R137, R16 ;  /* 0x0000001089887220 */ /* 0x000fc80000400000 */
[----:B------:R-:W-:-:S05]  /*394b0*/  FFMA R136, R151, R2, R136 ;  /* 0x0000000297887223 */ /* 0x000fca0000000088 */
[----:B------:R-:W-:-:S05]  /*394c0*/  F2FP.BF16.F32.PACK_AB R136, RZ, R136 ;  /* 0x00000088ff88723e */ /* 0x000fca00000010ff */
[----:B------:R0:W-:Y:S01]  /*394d0*/  @P5 STG.E.U16 desc[UR52][R4.64+0x172], R136 ;  /* 0x0001728804005986 */ /* 0x0001e2000c101534 */
[----:B------:R-:W-:-:S04]  /*394e0*/  ISETP.NE.AND P5, PT, R152, RZ, PT ;  /* 0x000000ff9800720c */ /* 0x000fc80003fa5270 */
[----:B------:R-:W-:-:S13]  /*394f0*/  ISETP.GT.AND P5, PT, R0, 0x80, P5 ;  /* 0x000000800000780c */ /* 0x000fda0002fa4270 */
[----:B0-----:R-:W-:Y:S05]  /*39500*/  @!P5 BRA `(.L_x_693) ;  /* 0x000000000004d947 */ /* 0x001fea0003800000 */
[----:B------:R0:W5:Y:S02]  /*39510*/  LDG.E.LTC128B.U16 R200, desc[UR52][R22.64+0x140] ;  /* 0x0001403416c87981 */ /* 0x000164000c1e1520 */
.L_x_693:
[----:B------:R-:W-:Y:S05]  /*39520*/  BSYNC B1 ;  /* 0x0000000000017941 */ /* 0x000fea0003800000 */
.L_x_692:
        /* <DEDUP_REMOVED lines=10> */
.L_x_695:
[----:B------:R-:W-:Y:S05]  /*395d0*/  BSYNC B1 ;  /* 0x0000000000017941 */ /* 0x000fea0003800000 */
.L_x_694:
[----:B-----5:R-:W-:Y:S01]  /*395e0*/  SHF.L.U32 R137, R200, 0x10, RZ ;  /* 0x00000010c8897819 */ /* 0x020fe200000006ff */
[----:B------:R-:W-:Y:S04]  /*395f0*/  BSSY B1, `(.L_x_696) ;  /* 0x0000009000017945 */ /* 0x000fe80003800000 */
        /* <DEDUP_REMOVED lines=8> */
.L_x_697:
[----:B------:R-:W-:Y:S05]  /*39680*/  BSYNC B1 ;  /* 0x0000000000017941 */ /* 0x000fea0003800000 */
.L_x_696:
        /* <DEDUP_REMOVED lines=10> */
.L_x_699:
[----:B------:R-:W-:Y:S05]  /*39730*/  BSYNC B1 ;  /* 0x0000000000017941 */ /* 0x000fea0003800000 */
.L_x_698:
        /* <DEDUP_REMOVED lines=9> */
.L_x_701:
[----:B------:R-:W-:Y:S05]  /*397d0*/  BSYNC B1 ;  /* 0x0000000000017941 */ /* 0x000fea0003800000 */
.L_x_700:
        /* <DEDUP_REMOVED lines=9> */
.L_x_703:
[----:B------:R-:W-:Y:S05]  /*39870*/  BSYNC B1 ;  /* 0x0000000000017941 */ /* 0x000fea0003800000 */
.L_x_702:
        /* <DEDUP_REMOVED lines=9> */
.L_x_705:
[----:B------:R-:W-:Y:S05]  /*39910*/  BSYNC B1 ;  /* 0x0000000000017941 */ /* 0x000fea0003800000 */
.L_x_704:
        /* <DEDUP_REMOVED lines=9> */
.L_x_707:
[----:B------:R-:W-:Y:S05]  /*399b0*/  BSYNC B1 ;  /* 0x0000000000017941 */ /* 0x000fea0003800000 */
.L_x_706:
        /* <DEDUP_REMOVED lines=9> */
.L_x_709:
[----:B------:R-:W-:Y:S05]  /*39a50*/  BSYNC B1 ;  /* 0x0000000000017941 */ /* 0x000fea0003800000 */
.L_x_708:
        /* <DEDUP_REMOVED lines=9> */
.L_x_711:
[----:B------:R-:W-:Y:S05]  /*39af0*/  BSYNC B1 ;  /* 0x0000000000017941 */ /* 0x000fea0003800000 */
.L_x_710:
        /* <DEDUP_REMOVED lines=9> */
.L_x_713:
[----:B------:R-:W-:Y:S05]  /*39b90*/  BSYNC B1 ;  /* 0x0000000000017941 */ /* 0x000fea0003800000 */
.L_x_712:
        /* <DEDUP_REMOVED lines=9> */
.L_x_715:
[----:B------:R-:W-:Y:S05]  /*39c30*/  BSYNC B1 ;  /* 0x0000000000017941 */ /* 0x000fea0003800000 */
.L_x_714:
        /* <DEDUP_REMOVED lines=9> */
.L_x_717:
[----:B------:R-:W-:Y:S05]  /*39cd0*/  BSYNC B1 ;  /* 0x0000000000017941 */ /* 0x000fea0003800000 */
.L_x_716:
        /* <DEDUP_REMOVED lines=9> */
.L_x_719:
[----:B------:R-:W-:Y:S05]  /*39d70*/  BSYNC B1 ;  /* 0x0000000000017941 */ /* 0x000fea0003800000 */
.L_x_718:
        /* <DEDUP_REMOVED lines=9> */
.L_x_721:
[----:B------:R-:W-:Y:S05]  /*39e10*/  BSYNC B1 ;  /* 0x0000000000017941 */ /* 0x000fea0003800000 */
.L_x_720:
        /* <DEDUP_REMOVED lines=9> */
.L_x_723:
[----:B------:R-:W-:Y:S05]  /*39eb0*/  BSYNC B1 ;  /* 0x0000000000017941 */ /* 0x000fea0003800000 */
.L_x_722:
        /* <DEDUP_REMOVED lines=10> */
.L_x_725:
[----:B------:R-:W-:Y:S05]  /*39f60*/  BSYNC B1 ;  /* 0x0000000000017941 */ /* 0x000fea0003800000 */
.L_x_724:
        /* <DEDUP_REMOVED lines=10> */
.L_x_727:
[----:B------:R-:W-:Y:S05]  /*3a010*/  BSYNC B1 ;  /* 0x0000000000017941 */ /* 0x000fea0003800000 */
.L_x_726:
        /* <DEDUP_REMOVED lines=10> */
.L_x_729:
[----:B------:R-:W-:Y:S05]  /*3a0c0*/  BSYNC B1 ;  /* 0x0000000000017941 */ /* 0x000fea0003800000 */
.L_x_728:
        /* <DEDUP_REMOVED lines=10> */
.L_x_731:
[----:B------:R-:W-:Y:S05]  /*3a170*/  BSYNC B1 ;  /* 0x0000000000017941 */ /* 0x000fea0003800000 */
.L_x_730:
        /* <DEDUP_REMOVED lines=9> */
.L_x_733:
[----:B------:R-:W-:Y:S05]  /*3a210*/  BSYNC B1 ;  /* 0x0000000000017941 */ /* 0x000fea0003800000 */
.L_x_732:
        /* <DEDUP_REMOVED lines=9> */
.L_x_735:
[----:B------:R-:W-:Y:S05]  /*3a2b0*/  BSYNC B1 ;  /* 0x0000000000017941 */ /* 0x000fea0003800000 */
.L_x_734:
        /* <DEDUP_REMOVED lines=9> */
.L_x_737:
[----:B------:R-:W-:Y:S05]  /*3a350*/  BSYNC B1 ;  /* 0x0000000000017941 */ /* 0x000fea0003800000 */
.L_x_736:
        /* <DEDUP_REMOVED lines=9> */
.L_x_739:
[----:B------:R-:W-:Y:S05]  /*3a3f0*/  BSYNC B1 ;  /* 0x0000000000017941 */ /* 0x000fea0003800000 */
.L_x_738:
        /* <DEDUP_REMOVED lines=9> */
.L_x_741:
[----:B------:R-:W-:Y:S05]  /*3a490*/  BSYNC B1 ;  /* 0x0000000000017941 */ /* 0x000fea0003800000 */
.L_x_740:
        /* <DEDUP_REMOVED lines=9> */
.L_x_743:
[----:B------:R-:W-:Y:S05]  /*3a530*/  BSYNC B1 ;  /* 0x0000000000017941 */ /* 0x000fea0003800000 */
.L_x_742:
        /* <DEDUP_REMOVED lines=9> */
.L_x_745:
[----:B------:R-:W-:Y:S05]  /*3a5d0*/  BSYNC B1 ;  /* 0x0000000000017941 */ /* 0x000fea0003800000 */
.L_x_744:
        /* <DEDUP_REMOVED lines=9> */
.L_x_747:
[----:B------:R-:W-:Y:S05]  /*3a670*/  BSYNC B1 ;  /* 0x0000000000017941 */ /* 0x000fea0003800000 */
.L_x_746:
        /* <DEDUP_REMOVED lines=9> */
.L_x_749:
[----:B------:R-:W-:Y:S05]  /*3a710*/  BSYNC B1 ;  /* 0x0000000000017941 */ /* 0x000fea0003800000 */
.L_x_748:
        /* <DEDUP_REMOVED lines=9> */
.L_x_751:
[----:B------:R-:W-:Y:S05]  /*3a7b0*/  BSYNC B1 ;  /* 0x0000000000017941 */ /* 0x000fea0003800000 */
.L_x_750:
        /* <DEDUP_REMOVED lines=9> */
.L_x_753:
[----:B------:R-:W-:Y:S05]  /*3a850*/  BSYNC B1 ;  /* 0x0000000000017941 */ /* 0x000fea0003800000 */
.L_x_752:
        /* <DEDUP_REMOVED lines=9> */
.L_x_755:
[----:B------:R-:W-:Y:S05]  /*3a8f0*/  BSYNC B1 ;  /* 0x0000000000017941 */ /* 0x000fea0003800000 */
.L_x_754:
        /* <DEDUP_REMOVED lines=10> */
.L_x_757:
[----:B------:R-:W-:Y:S05]  /*3a9a0*/  BSYNC B1 ;  /* 0x0000000000017941 */ /* 0x000fea0003800000 */
.L_x_756:
        /* <DEDUP_REMOVED lines=10> */
.L_x_759:
[----:B------:R-:W-:Y:S05]  /*3aa50*/  BSYNC B1 ;  /* 0x0000000000017941 */ /* 0x000fea0003800000 */
.L_x_758:
        /* <DEDUP_REMOVED lines=10> */
.L_x_761:
[----:B------:R-:W-:Y:S05]  /*3ab00*/  BSYNC B1 ;  /* 0x0000000000017941 */ /* 0x000fea0003800000 */
.L_x_760:
        /* <DEDUP_REMOVED lines=10> */
.L_x_763:
[----:B------:R-:W-:Y:S05]  /*3abb0*/  BSYNC B1 ;  /* 0x0000000000017941 */ /* 0x000fea0003800000 */
.L_x_762:
        /* <DEDUP_REMOVED lines=9> */
.L_x_765:
[----:B------:R-:W-:Y:S05]  /*3ac50*/  BSYNC B1 ;  /* 0x0000000000017941 */ /* 0x000fea0003800000 */
.L_x_764:
        /* <DEDUP_REMOVED lines=9> */
.L_x_767:
[----:B------:R-:W-:Y:S05]  /*3acf0*/  BSYNC B1 ;  /* 0x0000000000017941 */ /* 0x000fea0003800000 */
.L_x_766:
[----:B-----5:R-:W-:Y:S01]  /*3ad00*/  SHF.L.U32 R89, R200, 0x10, RZ ;  /* 0x00000010c8597819 */ /* 0x020fe200000006ff */
        /* <DEDUP_REMOVED lines=8> */
.L_x_769:
[----:B------:R-:W-:Y:S05]  /*3ad90*/  BSYNC B1 ;  /* 0x0000000000017941 */ /* 0x000fea0003800000 */
.L_x_768:
        /* <DEDUP_REMOVED lines=9> */
.L_x_771:
[----:B------:R-:W-:Y:S05]  /*3ae30*/  BSYNC B1 ;  /* 0x0000000000017941 */ /* 0x000fea0003800000 */
.L_x_770:
        /* <DEDUP_REMOVED lines=9> */
.L_x_773:
[----:B------:R-:W-:Y:S05]  /*3aed0*/  BSYNC B1 ;  /* 0x0000000000017941 */ /* 0x000fea0003800000 */
.L_x_772:
        /* <DEDUP_REMOVED lines=9> */
.L_x_775:
[----:B------:R-:W-:Y:S05]  /*3af70*/  BSYNC B1 ;  /* 0x0000000000017941 */ /* 0x000fea0003800000 */
.L_x_774:
        /* <DEDUP_REMOVED lines=9> */
.L_x_777:
[----:B------:R-:W-:Y:S05]  /*3b010*/  BSYNC B1 ;  /* 0x0000000000017941 */ /* 0x000fea0003800000 */
.L_x_776:
        /* <DEDUP_REMOVED lines=9> */
.L_x_779:
[----:B------:R-:W-:Y:S05]  /*3b0b0*/  BSYNC B1 ;  /* 0x0000000000017941 */ /* 0x000fea0003800000 */
.L_x_778:
        /* <DEDUP_REMOVED lines=9> */
.L_x_781:
[----:B------:R-:W-:Y:S05]  /*3b150*/  BSYNC B1 ;  /* 0x0000000000017941 */ /* 0x000fea0003800000 */
.L_x_780:
        /* <DEDUP_REMOVED lines=9> */
.L_x_783:
[----:B------:R-:W-:Y:S05]  /*3b1f0*/  BSYNC B1 ;  /* 0x0000000000017941 */ /* 0x000fea0003800000 */
.L_x_782:
        /* <DEDUP_REMOVED lines=9> */
.L_x_785:
[----:B------:R-:W-:Y:S05]  /*3b290*/  BSYNC B1 ;  /* 0x0000000000017941 */ /* 0x000fea0003800000 */
.L_x_784:
        /* <DEDUP_REMOVED lines=9> */
.L_x_787:
[----:B------:R-:W-:Y:S05]  /*3b330*/  BSYNC B1 ;  /* 0x0000000000017941 */ /* 0x000fea0003800000 */
.L_x_786:
[----:B0----5:R-:W-:Y:S01]  /*3b340*/  IMAD.U32 R89, R200, 0x10000, RZ ;  /* 0x00010000c8597824 */ /* 0x021fe200078e00ff */
[----:B------:R-:W-:Y:S01]  /*3b350*/  ISETP.GT.AND P3, PT, R3, 0xc0, PT ;  /* 0x000000c00300780c */ /* 0x000fe20003f64270 */
[----:B------:R-:W-:Y:S02]  /*3b360*/  BSSY B1, `(.L_x_788) ;  /* 0x0000009000017945 */ /* 0x000fe40003800000 */
        /* <DEDUP_REMOVED lines=8> */
.L_x_789:
[----:B------:R-:W-:Y:S05]  /*3b3f0*/  BSYNC B1 ;  /* 0x0000000000017941 */ /* 0x000fea0003800000 */
.L_x_788:
        /* <DEDUP_REMOVED lines=11> */
.L_x_791:
[----:B------:R-:W-:Y:S05]  /*3b4b0*/  BSYNC B1 ;  /* 0x0000000000017941 */ /* 0x000fea0003800000 */
.L_x_790:
        /* <DEDUP_REMOVED lines=9> */
.L_x_793:
[----:B------:R-:W-:Y:S05]  /*3b550*/  BSYNC B1 ;  /* 0x0000000000017941 */ /* 0x000fea0003800000 */
.L_x_792:
        /* <DEDUP_REMOVED lines=9> */
.L_x_795:
[----:B------:R-:W-:Y:S05]  /*3b5f0*/  BSYNC B1 ;  /* 0x0000000000017941 */ /* 0x000fea0003800000 */
.L_x_794:
        /* <DEDUP_REMOVED lines=10> */
.L_x_797:
[----:B------:R-:W-:Y:S05]  /*3b6a0*/  BSYNC B1 ;  /* 0x0000000000017941 */ /* 0x000fea0003800000 */
.L_x_796:
        /* <DEDUP_REMOVED lines=10> */
.L_x_799:
[----:B------:R-:W-:Y:S05]  /*3b750*/  BSYNC B1 ;  /* 0x0000000000017941 */ /* 0x000fea0003800000 */
.L_x_798:
        /* <DEDUP_REMOVED lines=9> */
.L_x_801:
[----:B------:R-:W-:Y:S05]  /*3b7f0*/  BSYNC B1 ;  /* 0x0000000000017941 */ /* 0x000fea0003800000 */
.L_x_800:
        /* <DEDUP_REMOVED lines=9> */
.L_x_803:
[----:B------:R-:W-:Y:S05]  /*3b890*/  BSYNC B1 ;  /* 0x0000000000017941 */ /* 0x000fea0003800000 */
.L_x_802:
[----:B0----5:R-:W-:Y:S01]  /*3b8a0*/  SHF.L.U32 R73, R200, 0x10, RZ ;  /* 0x00000010c8497819 */ /* 0x021fe200000006ff */
[----:B------:R-:W-:Y:S01]  /*3b8b0*/  BSSY B1, `(.L_x_804) ;  /* 0x0000009000017945 */ /* 0x000fe20003800000 */
[----:B------:R-:W-:-:S03]  /*3b8c0*/  ISETP.GT.AND P3, PT, R3, 0xd0, PT ;  /* 0x000000d00300780c */ /* 0x000fc60003f64270 */
[----:B------:R-:W-:Y:S01]  /*3b8d0*/  FMUL R72, R73, R16 ;  /* 0x0000001049487220 */ /* 0x000fe20000400000 */
[----:B------:R-:W-:-:S03]  /*3b8e0*/  ISETP.GT.AND P0, PT, R0, RZ, P3 ;  /* 0x000000ff0000720c */ /* 0x000fc60001f04270 */
[----:B------:R-:W-:-:S05]  /*3b8f0*/  FFMA R72, R79, R2, R72 ;  /* 0x000000024f487223 */ /* 0x000fca0000000048 */
[----:B------:R-:W-:-:S05]  /*3b900*/  F2FP.BF16.F32.PACK_AB R72, RZ, R72 ;  /* 0x00000048ff48723e */ /* 0x000fca00000010ff */
[----:B------:R0:W-:Y:S01]  /*3b910*/  @P1 STG.E.U16 desc[UR52][R4.64+0x192], R72 ;  /* 0x0001924804001986 */ /* 0x0001e2000c101534 */
[----:B------:R-:W-:Y:S05]  /*3b920*/  @!P0 BRA `(.L_x_805) ;  /* 0x0000000000048947 */ /* 0x000fea0003800000 */
[----:B------:R0:W5:Y:S02]  /*3b930*/  LDG.E.LTC128B.U16 R200, desc[UR52][R236.64+0x1a0] ;  /* 0x0001a034ecc87981 */ /* 0x000164000c1e1520 */
.L_x_805:
[----:B------:R-:W-:Y:S05]  /*3b940*/  BSYNC B1 ;  /* 0x0000000000017941 */ /* 0x000fea0003800000 */
.L_x_804:
        /* <DEDUP_REMOVED lines=10> */
.L_x_807:
[----:B------:R-:W-:Y:S05]  /*3b9f0*/  BSYNC B1 ;  /* 0x0000000000017941 */ /* 0x000fea0003800000 */
.L_x_806:
        /* <DEDUP_REMOVED lines=9> */
.L_x_809:
[----:B------:R-:W-:Y:S05]  /*3ba90*/  BSYNC B1 ;  /* 0x0000000000017941 */ /* 0x000fea0003800000 */
.L_x_808:
        /* <DEDUP_REMOVED lines=9> */
.L_x_811:
[----:B------:R-:W-:Y:S05]  /*3bb30*/  BSYNC B1 ;  /* 0x0000000000017941 */ /* 0x000fea0003800000 */
.L_x_810:
        /* <DEDUP_REMOVED lines=10> */
.L_x_813:
[----:B------:R-:W-:Y:S05]  /*3bbe0*/  BSYNC B1 ;  /* 0x0000000000017941 */ /* 0x000fea0003800000 */
.L_x_812:
        /* <DEDUP_REMOVED lines=10> */
.L_x_815:
[----:B------:R-:W-:Y:S05]  /*3bc90*/  BSYNC B1 ;  /* 0x0000000000017941 */ /* 0x000fea0003800000 */
.L_x_814:
        /* <DEDUP_REMOVED lines=9> */
.L_x_817:
[----:B------:R-:W-:Y:S05]  /*3bd30*/  BSYNC B1 ;  /* 0x0000000000017941 */ /* 0x000fea0003800000 */
.L_x_816:
        /* <DEDUP_REMOVED lines=9> */
.L_x_819:
[----:B------:R-:W-:Y:S05]  /*3bdd0*/  BSYNC B1 ;  /* 0x0000000000017941 */ /* 0x000fea0003800000 */
.L_x_818:
        /* <DEDUP_REMOVED lines=10> */
.L_x_821:
[----:B------:R-:W-:Y:S05]  /*3be80*/  BSYNC B1 ;  /* 0x0000000000017941 */ /* 0x000fea0003800000 */
.L_x_820:
        /* <DEDUP_REMOVED lines=10> */
.L_x_823:
[----:B------:R-:W-:Y:S05]  /*3bf30*/  BSYNC B1 ;  /* 0x0000000000017941 */ /* 0x000fea0003800000 */
.L_x_822:
        /* <DEDUP_REMOVED lines=10> */
.L_x_825:
[----:B------:R-:W-:Y:S05]  /*3bfe0*/  BSYNC B1 ;  /* 0x0000000000017941 */ /* 0x000fea0003800000 */
.L_x_824:
        /* <DEDUP_REMOVED lines=10> */
.L_x_827:
[----:B------:R-:W-:Y:S05]  /*3c090*/  BSYNC B1 ;  /* 0x0000000000017941 */ /* 0x000fea0003800000 */
.L_x_826:
        /* <DEDUP_REMOVED lines=9> */
.L_x_829:
[----:B------:R-:W-:Y:S05]  /*3c130*/  BSYNC B1 ;  /* 0x0000000000017941 */ /* 0x000fea0003800000 */
.L_x_828:
        /* <DEDUP_REMOVED lines=9> */
.L_x_831:
[----:B------:R-:W-:Y:S05]  /*3c1d0*/  BSYNC B1 ;  /* 0x0000000000017941 */ /* 0x000fea0003800000 */
.L_x_830:
        /* <DEDUP_REMOVED lines=9> */
.L_x_833:
[----:B------:R-:W-:Y:S05]  /*3c270*/  BSYNC B1 ;  /* 0x0000000000017941 */ /* 0x000fea0003800000 */
.L_x_832:
        /* <DEDUP_REMOVED lines=9> */
.L_x_835:
[----:B------:R-:W-:Y:S05]  /*3c310*/  BSYNC B1 ;  /* 0x0000000000017941 */ /* 0x000fea0003800000 */
.L_x_834:
        /* <DEDUP_REMOVED lines=9> */
.L_x_837:
[----:B------:R-:W-:Y:S05]  /*3c3b0*/  BSYNC B1 ;  /* 0x0000000000017941 */ /* 0x000fea0003800000 */
.L_x_836:
        /* <DEDUP_REMOVED lines=9> */
.L_x_839:
[----:B------:R-:W-:Y:S05]  /*3c450*/  BSYNC B1 ;  /* 0x0000000000017941 */ /* 0x000fea0003800000 */
.L_x_838:
        /* <DEDUP_REMOVED lines=9> */
.L_x_841:
[----:B------:R-:W-:Y:S05]  /*3c4f0*/  BSYNC B1 ;  /* 0x0000000000017941 */ /* 0x000fea0003800000 */
.L_x_840:
        /* <DEDUP_REMOVED lines=9> */
.L_x_843:
[----:B------:R-:W-:Y:S05]  /*3c590*/  BSYNC B1 ;  /* 0x0000000000017941 */ /* 0x000fea0003800000 */
.L_x_842:
        /* <DEDUP_REMOVED lines=9> */
.L_x_845:
[----:B------:R-:W-:Y:S05]  /*3c630*/  BSYNC B1 ;  /* 0x0000000000017941 */ /* 0x000fea0003800000 */
.L_x_844:
        /* <DEDUP_REMOVED lines=9> */
.L_x_847:
[----:B------:R-:W-:Y:S05]  /*3c6d0*/  BSYNC B1 ;  /* 0x0000000000017941 */ /* 0x000fea0003800000 */
.L_x_846:
        /* <DEDUP_REMOVED lines=9> */
.L_x_849:
[----:B------:R-:W-:Y:S05]  /*3c770*/  BSYNC B1 ;  /* 0x0000000000017941 */ /* 0x000fea0003800000 */
.L_x_848:
        /* <DEDUP_REMOVED lines=9> */
.L_x_851:
[----:B------:R-:W-:Y:S05]  /*3c810*/  BSYNC B1 ;  /* 0x0000000000017941 */ /* 0x000fea0003800000 */
.L_x_850:
        /* <DEDUP_REMOVED lines=10> */
.L_x_853:
[----:B------:R-:W-:Y:S05]  /*3c8c0*/  BSYNC B1 ;  /* 0x0000000000017941 */ /* 0x000fea0003800000 */
.L_x_852:
        /* <DEDUP_REMOVED lines=10> */
.L_x_855:
[----:B------:R-:W-:Y:S05]  /*3c970*/  BSYNC B1 ;  /* 0x0000000000017941 */ /* 0x000fea0003800000 */
.L_x_854:
        /* <DEDUP_REMOVED lines=10> */
.L_x_857:
[----:B------:R-:W-:Y:S05]  /*3ca20*/  BSYNC B1 ;  /* 0x0000000000017941 */ /* 0x000fea0003800000 */
.L_x_856:
        /* <DEDUP_REMOVED lines=10> */
.L_x_859:
[----:B------:R-:W-:Y:S05]  /*3cad0*/  BSYNC B1 ;  /* 0x0000000000017941 */ /* 0x000fea0003800000 */
.L_x_858:
        /* <DEDUP_REMOVED lines=9> */
.L_x_861:
[----:B------:R-:W-:Y:S05]  /*3cb70*/  BSYNC B1 ;  /* 0x0000000000017941 */ /* 0x000fea0003800000 */
.L_x_860:
        /* <DEDUP_REMOVED lines=9> */
.L_x_863:
[----:B------:R-:W-:Y:S05]  /*3cc10*/  BSYNC B1 ;  /* 0x0000000000017941 */ /* 0x000fea0003800000 */
.L_x_862:
        /* <DEDUP_REMOVED lines=9> */
.L_x_865:
[----:B------:R-:W-:Y:S05]  /*3ccb0*/  BSYNC B1 ;  /* 0x0000000000017941 */ /* 0x000fea0003800000 */
.L_x_864:
        /* <DEDUP_REMOVED lines=9> */
.L_x_867:
[----:B------:R-:W-:Y:S05]  /*3cd50*/  BSYNC B1 ;  /* 0x0000000000017941 */ /* 0x000fea0003800000 */
.L_x_866:
        /* <DEDUP_REMOVED lines=9> */
.L_x_869:
[----:B------:R-:W-:Y:S05]  /*3cdf0*/  BSYNC B1 ;  /* 0x0000000000017941 */ /* 0x000fea0003800000 */
.L_x_868:
        /* <DEDUP_REMOVED lines=9> */
.L_x_871:
[----:B------:R-:W-:Y:S05]  /*3ce90*/  BSYNC B1 ;  /* 0x0000000000017941 */ /* 0x000fea0003800000 */
.L_x_870:
        /* <DEDUP_REMOVED lines=9> */
.L_x_873:
[----:B------:R-:W-:Y:S05]  /*3cf30*/  BSYNC B1 ;  /* 0x0000000000017941 */ /* 0x000fea0003800000 */
.L_x_872:
        /* <DEDUP_REMOVED lines=9> */
.L_x_875:
[----:B------:R-:W-:Y:S05]  /*3cfd0*/  BSYNC B1 ;  /* 0x0000000000017941 */ /* 0x000fea0003800000 */
.L_x_874:
        /* <DEDUP_REMOVED lines=9> */
.L_x_877:
[----:B------:R-:W-:Y:S05]  /*3d070*/  BSYNC B1 ;  /* 0x0000000000017941 */ /* 0x000fea0003800000 */
.L_x_876:
        /* <DEDUP_REMOVED lines=9> */
.L_x_879:
[----:B------:R-:W-:Y:S05]  /*3d110*/  BSYNC B1 ;  /* 0x0000000000017941 */ /* 0x000fea0003800000 */
.L_x_878:
        /* <DEDUP_REMOVED lines=9> */
.L_x_881:
[----:B------:R-:W-:Y:S05]  /*3d1b0*/  BSYNC B1 ;  /* 0x0000000000017941 */ /* 0x000fea0003800000 */
.L_x_880:
        /* <DEDUP_REMOVED lines=9> */
.L_x_883:
[----:B------:R-:W-:Y:S05]  /*3d250*/  BSYNC B1 ;  /* 0x0000000000017941 */ /* 0x000fea0003800000 */
.L_x_882:
        /* <DEDUP_REMOVED lines=10> */
.L_x_885:
[----:B------:R-:W-:Y:S05]  /*3d300*/  BSYNC B1 ;  /* 0x0000000000017941 */ /* 0x000fea0003800000 */
.L_x_884:
        /* <DEDUP_REMOVED lines=10> */
.L_x_887:
[----:B------:R-:W-:Y:S05]  /*3d3b0*/  BSYNC B1 ;  /* 0x0000000000017941 */ /* 0x000fea0003800000 */
.L_x_886:
        /* <DEDUP_REMOVED lines=10> */
.L_x_889:
[----:B------:R-:W-:Y:S05]  /*3d460*/  BSYNC B1 ;  /* 0x0000000000017941 */ /* 0x000fea0003800000 */
.L_x_888:
        /* <DEDUP_REMOVED lines=10> */
.L_x_891:
[----:B------:R-:W-:Y:S05]  /*3d510*/  BSYNC B1 ;  /* 0x0000000000017941 */ /* 0x000fea0003800000 */
.L_x_890:
        /* <DEDUP_REMOVED lines=9> */
.L_x_893:
[----:B------:R-:W-:Y:S05]  /*3d5b0*/  BSYNC B1 ;  /* 0x0000000000017941 */ /* 0x000fea0003800000 */
.L_x_892:
        /* <DEDUP_REMOVED lines=9> */
.L_x_895:
[----:B------:R-:W-:Y:S05]  /*3d650*/  BSYNC B1 ;  /* 0x0000000000017941 */ /* 0x000fea0003800000 */
.L_x_894:
        /* <DEDUP_REMOVED lines=9> */
.L_x_897:
[----:B------:R-:W-:Y:S05]  /*3d6f0*/  BSYNC B1 ;  /* 0x0000000000017941 */ /* 0x000fea0003800000 */
.L_x_896:
        /* <DEDUP_REMOVED lines=9> */
.L_x_899:
[----:B------:R-:W-:Y:S05]  /*3d790*/  BSYNC B1 ;  /* 0x0000000000017941 */ /* 0x000fea0003800000 */
.L_x_898:
        /* <DEDUP_REMOVED lines=9> */
.L_x_901:
[----:B------:R-:W-:Y:S05]  /*3d830*/  BSYNC B1 ;  /* 0x0000000000017941 */ /* 0x000fea0003800000 */
.L_x_900:
        /* <DEDUP_REMOVED lines=9> */
.L_x_903:
[----:B------:R-:W-:Y:S05]  /*3d8d0*/  BSYNC B1 ;  /* 0x0000000000017941 */ /* 0x000fea0003800000 */
.L_x_902:
        /* <DEDUP_REMOVED lines=9> */
.L_x_905:
[----:B------:R-:W-:Y:S05]  /*3d970*/  BSYNC B1 ;  /* 0x0000000000017941 */ /* 0x000fea0003800000 */
.L_x_904:
        /* <DEDUP_REMOVED lines=9> */
.L_x_907:
[----:B------:R-:W-:Y:S05]  /*3da10*/  BSYNC B1 ;  /* 0x0000000000017941 */ /* 0x000fea0003800000 */
.L_x_906:
        /* <DEDUP_REMOVED lines=9> */
.L_x_909:
[----:B------:R-:W-:Y:S05]  /*3dab0*/  BSYNC B1 ;  /* 0x0000000000017941 */ /* 0x000fea0003800000 */
.L_x_908:
        /* <DEDUP_REMOVED lines=9> */
.L_x_911:
[----:B------:R-:W-:Y:S05]  /*3db50*/  BSYNC B1 ;  /* 0x0000000000017941 */ /* 0x000fea0003800000 */
.L_x_910:
        /* <DEDUP_REMOVED lines=9> */
.L_x_913:
[----:B------:R-:W-:Y:S05]  /*3dbf0*/  BSYNC B1 ;  /* 0x0000000000017941 */ /* 0x000fea0003800000 */
.L_x_912:
        /* <DEDUP_REMOVED lines=9> */
.L_x_915:
[----:B------:R-:W-:Y:S05]  /*3dc90*/  BSYNC B1 ;  /* 0x0000000000017941 */ /* 0x000fea0003800000 */
.L_x_914:
[----:B------:R-:W-:Y:S05]  /*3dca0*/  @!P0 BRA `(.L_x_916) ;  /* 0x0000009000188947 */ /* 0x000fea0003800000 */
[----:B0----5:R-:W-:-:S04]  /*3dcb0*/  IMAD.U32 R3, R200, 0x10000, RZ ;  /* 0x00010000c8037824 */ /* 0x021fc800078e00ff */
[----:B------:R-:W-:-:S04]  /*3dcc0*/  FMUL R0, R3, R16 ;  /* 0x0000001003007220 */ /* 0x000fc80000400000 */
[----:B------:R-:W-:-:S05]  /*3dcd0*/  FFMA R0, R39, R2, R0 ;  /* 0x0000000227007223 */ /* 0x000fca0000000000 */
[----:B------:R-:W-:-:S05]  /*3dce0*/  F2FP.BF16.F32.PACK_AB R0, RZ, R0 ;  /* 0x00000000ff00723e */ /* 0x000fca00000010ff */
[----:B------:R0:W-:Y:S01]  /*3dcf0*/  STG.E.U16 desc[UR52][R8.64+0x1b2], R0 ;  /* 0x0001b20008007986 */ /* 0x0001e2000c101534 */
[----:B------:R-:W-:Y:S05]  /*3dd00*/  BRA `(.L_x_916) ;  /* 0x0000009000007947 */ /* 0x000fea0003800000 */
.L_x_29:
[----:B------:R-:W2:Y:S01]  /*3dd10*/  LDL.LU R6, [R1+0x384] ;  /* 0x0003840001067983 */ /* 0x000ea20000300800 */
[----:B------:R-:W-:-:S03]  /*3dd20*/  ULDC.64 UR4, c[0x0][0x5c0] ;  /* 0x0001700000047ab9 */ /* 0x000fc60000000a00 */
        /* <DEDUP_REMOVED lines=15> */
[C---:B------:R-:W-:Y:S01]  /*3de20*/  LEA R18, P1, R4.reuse, UR4, 0x1 ;  /* 0x0000000404127c11 */ /* 0x040fe2000f8208ff */
[----:B------:R-:W-:Y:S01]  /*3de30*/  USHF.L.U32 UR11, UR8, 0x4, URZ ;  /* 0x00000004080b7899 */ /* 0x000fe2000800063f */
[----:B------:R-:W-:Y:S01]  /*3de40*/  ISETP.GT.AND P2, PT, R3, 0x1, PT ;  /* 0x000000010300780c */ /* 0x000fe20003f44270 */
[----:B------:R-:W-:Y:S01]  /*3de50*/  STL [R1+0x3f8], R39 ;  /* 0x0003f82701007387 */ /* 0x000fe20000100800 */
[----:B------:R-:W-:Y:S01]  /*3de60*/  LEA.HI.X R19, R4, UR5, R19, 0x1, P1 ;  /* 0x0000000504137c11 */ /* 0x000fe200088f0c13 */
[----:B------:R-:W-:Y:S01]  /*3de70*/  USHF.L.U64.HI UR5, UR8, 0x4, UR9 ;  /* 0x0000000408057899 */ /* 0x000fe20008010209 */
[C---:B------:R-:W-:Y:S01]  /*3de80*/  ISETP.GT.AND P1, PT, R0.reuse, RZ, P2 ;  /* 0x000000ff0000720c */ /* 0x040fe20001724270 */
[----:B------:R-:W-:Y:S01]  /*3de90*/  STL [R1+0x3f4], R17 ;  /* 0x0003f41101007387 */ /* 0x000fe20000100800 */
[----:B------:R-:W-:-:S02]  /*3dea0*/  ISETP.GT.AND P2, PT, R0, 0x8, P2 ;  /* 0x000000080000780c */ /* 0x000fc40001744270 */
[----:B------:R-:W-:Y:S01]  /*3deb0*/  ISETP.GT.AND P4, PT, R0, 0x8, P5 ;  /* 0x000000080000780c */ /* 0x000fe20002f84270 */
[----:B------:R-:W-:Y:S01]  /*3dec0*/  STL [R1+0x3f0], R16 ;  /* 0x0003f01001007387 */ /* 0x000fe20000100800 */
[-C--:B--2---:R-:W-:Y:S01]  /*3ded0*/  FMUL R6, R6, R2.reuse ;  /* 0x0000000206067220 */ /* 0x084fe20000400000 */
[----:B---3--:R-:W-:-:S04]  /*3dee0*/  FMUL R7, R7, R2 ;  /* 0x0000000207077220 */ /* 0x008fc80000400000 */
[----:B------:R-:W-:Y:S01]  /*3def0*/  F2FP.BF16.F32.PACK_AB R6, RZ, R6 ;  /* 0x00000006ff06723e */ /* 0x000fe200000010ff */
[----:B----4-:R-:W-:Y:S01]  /*3df00*/  FMUL R5, R21, R2 ;  /* 0x0000000215057220 */ /* 0x010fe20000400000 */
[----:B------:R-:W-:-:S03]  /*3df10*/  F2FP.BF16.F32.PACK_AB R7, RZ, R7 ;  /* 0x00000007ff07723e */ /* 0x000fc600000010ff */
[----:B------:R1:W-:Y:S01]  /*3df20*/  @P1 STG.E.U16 desc[UR52][R18.64+0x2], R6 ;  /* 0x0000020612001986 */ /* 0x0003e2000c101534 */
[----:B------:R-:W-:Y:S01]  /*3df30*/  FMUL R4, R20, R2 ;  /* 0x0000000214047220 */ /* 0x000fe20000400000 */
[----:B------:R-:W-:Y:S02]  /*3df40*/  IADD3 R20, P3, R18, UR11, RZ ;  /* 0x0000000b12147c10 */ /* 0x000fe4000ff7e0ff */
[----:B------:R-:W-:Y:S02]  /*3df50*/  F2FP.BF16.F32.PACK_AB R5, RZ, R5 ;  /* 0x00000005ff05723e */ /* 0x000fe400000010ff */
[----:B------:R-:W-:Y:S02]  /*3df60*/  F2FP.BF16.F32.PACK_AB R4, RZ, R4 ;  /* 0x00000004ff04723e */ /* 0x000fe400000010ff */
[----:B------:R-:W-:-:S03]  /*3df70*/  IADD3.X R21, R19, UR5, RZ, P3, !PT ;  /* 0x0000000513157c10 */ /* 0x000fc60009ffe4ff */
[----:B------:R2:W-:Y:S01]  /*3df80*/  @P0 STG.E.U16 desc[UR52][R18.64], R4 ;  /* 0x0000000412000986 */ /* 0x0005e2000c101534 */
[----:B-1----:R-:W-:-:S03]  /*3df90*/  FMUL R6, R234, R2 ;  /* 0x00000002ea067220 */ /* 0x002fc60000400000 */
[----:B------:R1:W-:Y:S01]  /*3dfa0*/  @P2 STG.E.U16 desc[UR52][R20.64+0x2], R5 ;  /* 0x0000020514002986 */ /* 0x0003e2000c101534 */
[C---:B------:R-:W-:Y:S02]  /*3dfb0*/  ISETP.GT.AND P2, PT, R3.reuse, 0x8, PT ;  /* 0x000000080300780c */ /* 0x040fe40003f44270 */
[----:B------:R-:W-:Y:S01]  /*3dfc0*/  F2FP.BF16.F32.PACK_AB R6, RZ, R6 ;  /* 0x00000006ff06723e */ /* 0x000fe200000010ff */
[----:B------:R-:W-:Y:S01]  /*3dfd0*/  @P4 STG.E.U16 desc[UR52][R20.64], R7 ;  /* 0x0000000714004986 */ /* 0x000fe2000c101534 */
[----:B------:R-:W-:Y:S02]  /*3dfe0*/  ISETP.GT.AND P4, PT, R3, 0x9, PT ;  /* 0x000000090300780c */ /* 0x000fe40003f84270 */
[----:B------:R-:W-:Y:S01]  /*3dff0*/  ISETP.GT.AND P0, PT, R0, RZ, P2 ;  /* 0x000000ff0000720c */ /* 0x000fe20001704270 */
[-C--:B--2---:R-:W-:Y:S01]  /*3e000*/  FMUL R4, R232, R2.reuse ;  /* 0x00000002e8047220 */ /* 0x084fe20000400000 */
[C---:B------:R-:W-:Y:S02]  /*3e010*/  ISETP.GT.AND P1, PT, R0.reuse, RZ, P4 ;  /* 0x000000ff0000720c */ /* 0x040fe40002724270 */
[----:B------:R-:W-:Y:S01]  /*3e020*/  ISETP.GT.AND P3, PT, R0, 0x8, P2 ;  /* 0x000000080000780c */ /* 0x000fe20001764270 */
[----:B-1----:R-:W-:Y:S01]  /*3e030*/  FMUL R5, R233, R2 ;  /* 0x00000002e9057220 */ /* 0x002fe20000400000 */
[----:B------:R-:W-:-:S04]  /*3e040*/  F2FP.BF16.F32.PACK_AB R4, RZ, R4 ;  /* 0x00000004ff04723e */ /* 0x000fc800000010ff */
[----:B------:R-:W-:-:S03]  /*3e050*/  F2FP.BF16.F32.PACK_AB R5, RZ, R5 ;  /* 0x00000005ff05723e */ /* 0x000fc600000010ff */
[----:B------:R-:W-:Y:S01]  /*3e060*/  @P0 STG.E.U16 desc[UR52][R18.64+0x10], R6 ;  /* 0x0000100612000986 */ /* 0x000fe2000c101534 */
[----:B------:R-:W-:-:S03]  /*3e070*/  ISETP.GT.AND P0, PT, R3, 0x10, PT ;  /* 0x000000100300780c */ /* 0x000fc60003f04270 */
[----:B------:R1:W-:Y:S01]  /*3e080*/  @P1 STG.E.U16 desc[UR52][R18.64+0x12], R5 ;  /* 0x0000120512001986 */ /* 0x0003e2000c101534 */
[----:B------:R-:W-:-:S03]  /*3e090*/  ISETP.GT.AND P1, PT, R0, 0x8, P4 ;  /* 0x000000080000780c */ /* 0x000fc60002724270 */
[----:B------:R2:W-:Y:S01]  /*3e0a0*/  @P3 STG.E.U16 desc[UR52][R20.64+0x10], R4 ;  /* 0x0000100414003986 */ /* 0x0005e2000c101534 */
[----:B------:R-:W-:Y:S01]  /*3e0b0*/  ISETP.GT.AND P3, PT, R0, RZ, P0 ;  /* 0x000000ff0000720c */ /* 0x000fe20000764270 */
[-C--:B-1----:R-:W-:Y:S01]  /*3e0c0*/  FMUL R5, R23, R2.reuse ;  /* 0x0000000217057220 */ /* 0x082fe20000400000 */
[----:B--2---:R-:W-:-:S04]  /*3e0d0*/  FMUL R4, R22, R2 ;  /* 0x0000000216047220 */ /* 0x004fc80000400000 */
[----:B------:R-:W-:Y:S02]  /*3e0e0*/  F2FP.BF16.F32.PACK_AB R5, RZ, R5 ;  /* 0x00000005ff05723e */ /* 0x000fe400000010ff */
[----:B------:R-:W-:-:S03]  /*3e0f0*/  F2FP.BF16.F32.PACK_AB R4, RZ, R4 ;  /* 0x00000004ff04723e */ /* 0x000fc600000010ff */
[----:B------:R1:W-:Y:S04]  /*3e100*/  @P1 STG.E.U16 desc[UR52][R20.64+0x12], R5 ;  /* 0x0000120514001986 */ /* 0x0003e8000c101534 */
[----:B------:R2:W-:Y:S01]  /*3e110*/  @P3 STG.E.U16 desc[UR52][R18.64+0x20], R4 ;  /* 0x0000200412003986 */ /* 0x0005e2000c101534 */
[----:B------:R-:W-:-:S04]  /*3e120*/  ISETP.GT.AND P3, PT, R3, 0x11, PT ;  /* 0x000000110300780c */ /* 0x000fc80003f64270 */
[----:B------:R-:W-:Y:S01]  /*3e130*/  ISETP.GT.AND P1, PT, R0, RZ, P3 ;  /* 0x000000ff0000720c */ /* 0x000fe20001f24270 */
[-C--:B-1----:R-:W-:Y:S01]  /*3e140*/  FMUL R5, R11, R2.reuse ;  /* 0x000000020b057220 */ /* 0x082fe20000400000 */
[----:B--2---:R-:W-:-:S05]  /*3e150*/  FMUL R4, R15, R2 ;  /* 0x000000020f047220 */ /* 0x004fca0000400000 */
[----:B------:R-:W-:-:S06]  /*3e160*/  F2FP.BF16.F32.PACK_AB R4, RZ, R4 ;  /* 0x00000004ff04723e */ /* 0x000fcc00000010ff */
[----:B------:R1:W-:Y:S01]  /*3e170*/  @P1 STG.E.U16 desc[UR52][R18.64+0x22], R4 ;  /* 0x0000220412001986 */ /* 0x0003e2000c101534 */
[----:B------:R-:W-:Y:S01]  /*3e180*/  ISETP.GT.AND P1, PT, R0, 0x8, P0 ;  /* 0x000000080000780c */ /* 0x000fe20000724270 */
[----:B-1----:R-:W-:-:S05]  /*3e190*/  FMUL R4, R14, R2 ;  /* 0x000000020e047220 */ /* 0x002fca0000400000 */
[----:B------:R-:W-:-:S07]  /*3e1a0*/  F2FP.BF16.F32.PACK_AB R4, RZ, R4 ;  /* 0x00000004ff04723e */ /* 0x000fce00000010ff */
[----:B------:R1:W-:Y:S01]  /*3e1b0*/  @P1 STG.E.U16 desc[UR52][R20.64+0x20], R4 ;  /* 0x0000200414001986 */ /* 0x0003e2000c101534 */
[----:B------:R-:W-:Y:S01]  /*3e1c0*/  ISETP.GT.AND P1, PT, R0, 0x8, P3 ;  /* 0x000000080000780c */ /* 0x000fe20001f24270 */
[----:B-1----:R-:W-:-:S05]  /*3e1d0*/  FMUL R4, R13, R2 ;  /* 0x000000020d047220 */ /* 0x002fca0000400000 */
[----:B------:R-:W-:-:S04]  /*3e1e0*/  F2FP.BF16.F32.PACK_AB R4, RZ, R4 ;  /* 0x00000004ff04723e */ /* 0x000fc800000010ff */
[----:B------:R-:W-:Y:S02]  /*3e1f0*/  PRMT R6, R4, 0x7610, R6 ;  /* 0x0000761004067816 */ /* 0x000fe40000000006 */
[----:B------:R-:W-:Y:S02]  /*3e200*/  F2FP.BF16.F32.PACK_AB R4, RZ, R5 ;  /* 0x00000005ff04723e */ /* 0x000fe400000010ff */
[----:B------:R-:W2:Y:S04]  /*3e210*/  LDL.LU R5, [R1+0x340] ;  /* 0x0003400001057983 */ /* 0x000ea80000300800 */
[----:B------:R-:W-:Y:S01]  /*3e220*/  @P1 STG.E.U16 desc[UR52][R20.64+0x22], R6 ;  /* 0x0000220614001986 */ /* 0x000fe2000c101534 */
[----:B------:R-:W-:-:S03]  /*3e230*/  ISETP.GT.AND P1, PT, R3, 0x18, PT ;  /* 0x000000180300780c */ /* 0x000fc60003f24270 */
[----:B------:R-:W3:Y:S01]  /*3e240*/  LDL.LU R7, [R1+0x344] ;  /* 0x0003440001077983 */ /* 0x000ee20000300800 */
[----:B------:R-:W-:-:S13]  /*3e250*/  ISETP.GT.AND P6, PT, R0, RZ, P1 ;  /* 0x000000ff0000720c */ /* 0x000fda0000fc4270 */
[----:B------:R1:W-:Y:S01]  /*3e260*/  @P6 STG.E.U16 desc[UR52][R18.64+0x30], R4 ;  /* 0x0000300412006986 */ /* 0x0003e2000c101534 */
[----:B------:R-:W-:-:S04]  /*3e270*/  ISETP.GT.AND P6, PT, R3, 0x19, PT ;  /* 0x000000190300780c */ /* 0x000fc80003fc4270 */
[----:B------:R-:W-:Y:S01]  /*3e280*/  ISETP.GT.AND P6, PT, R0, RZ, P6 ;  /* 0x000000ff0000720c */ /* 0x000fe200037c4270 */
[----:B-1----:R-:W-:-:S05]  /*3e290*/  FMUL R4, R10, R2 ;  /* 0x000000020a047220 */ /* 0x002fca0000400000 */
[----:B------:R-:W-:-:S07]  /*3e2a0*/  F2FP.BF16.F32.PACK_AB R4, RZ, R4 ;  /* 0x00000004ff04723e */ /* 0x000fce00000010ff */
[----:B------:R1:W-:Y:S01]  /*3e2b0*/  @P6 STG.E.U16 desc[UR52][R18.64+0x32], R4 ;  /* 0x0000320412006986 */ /* 0x0003e2000c101534 */
[----:B------:R-:W-:Y:S01]  /*3e2c0*/  ISETP.GT.AND P6, PT, R0, 0x8, P1 ;  /* 0x000000080000780c */ /* 0x000fe20000fc4270 */
[----:B-1----:R-:W-:-:S05]  /*3e2d0*/  FMUL R4, R9, R2 ;  /* 0x0000000209047220 */ /* 0x002fca0000400000 */
[----:B------:R-:W-:-:S07]  /*3e2e0*/  F2FP.BF16.F32.PACK_AB R4, RZ, R4 ;  /* 0x00000004ff04723e */ /* 0x000fce00000010ff */
[----:B------:R1:W-:Y:S01]  /*3e2f0*/  @P6 STG.E.U16 desc[UR52][R20.64+0x30], R4 ;  /* 0x0000300414006986 */ /* 0x0003e2000c101534 */
[----:B------:R-:W-:Y:S01]  /*3e300*/  ISETP.GT.AND P6, PT, R3, 0x19, PT ;  /* 0x000000190300780c */ /* 0x000fe20003fc4270 */
[----:B-1----:R-:W-:Y:S02]  /*3e310*/  FMUL R4, R8, R2 ;  /* 0x0000000208047220 */ /* 0x002fe40000400000 */
[----:B------:R-:W4:Y:S01]  /*3e320*/  LDL.LU R8, [R1+0x348] ;  /* 0x0003480001087983 */ /* 0x000f220000300800 */
[C---:B------:R-:W-:Y:S02]  /*3e330*/  ISETP.GT.AND P6, PT, R0.reuse, 0x8, P6 ;  /* 0x000000080000780c */ /* 0x040fe400037c4270 */
[----:B------:R-:W-:Y:S01]  /*3e340*/  F2FP.BF16.F32.PACK_AB R4, RZ, R4 ;  /* 0x00000004ff04723e */ /* 0x000fe200000010ff */
[----:B------:R-:W-:Y:S01]  /*3e350*/  UIMAD UR4, UR9, 0xf0, URZ ;  /* 0x000000f0090478a4 */ /* 0x000fe2000f8e023f */
[----:B------:R-:W4:Y:S04]  /*3e360*/  LDL.LU R16, [R1+0x350] ;  /* 0x0003500001107983 */ /* 0x000f280000300800 */
[----:B------:R-:W4:Y:S04]  /*3e370*/  LDL.LU R17, [R1+0x354] ;  /* 0x0003540001117983 */ /* 0x000f280000300800 */
[----:B------:R-:W4:Y:S04]  /*3e380*/  LDL.LU R39, [R1+0x358] ;  /* 0x0003580001277983 */ /* 0x000f280000300800 */
[----:B------:R1:W-:Y:S01]  /*3e390*/  @P6 STG.E.U16 desc[UR52][R20.64+0x32], R4 ;  /* 0x0000320414006986 */ /* 0x0003e2000c101534 */
[----:B------:R-:W-:-:S03]  /*3e3a0*/  ISETP.GT.AND P6, PT, R0, 0x80, P5 ;  /* 0x000000800000780c */ /* 0x000fc60002fc4270 */
[----:B------:R-:W4:Y:S04]  /*3e3b0*/  LDL.LU R234, [R1+0x35c] ;  /* 0x00035c0001ea7983 */ /* 0x000f280000300800 */
[----:B------:R-:W4:Y:S01]  /*3e3c0*/  LDL.LU R233, [R1+0x360] ;  /* 0x0003600001e97983 */ /* 0x000f220000300800 */
[----:B-1----:R-:W-:-:S03]  /*3e3d0*/  IMAD.U32 R4, RZ, RZ, UR8 ;  /* 0x00000008ff047e24 */ /* 0x002fc6000f8e00ff */
        /* <DEDUP_REMOVED lines=9> */
[----:B--2---:R-:W-:Y:S01]  /*3e470*/  FMUL R6, R5, R2 ;  /* 0x0000000205067220 */ /* 0x004fe20000400000 */
[----:B------:R-:W-:-:S04]  /*3e480*/  IMAD.WIDE.U32 R4, R4, 0xf0, R20 ;  /* 0x000000f004047825 */ /* 0x000fc800078e0014 */
[----:B------:R-:W-:Y:S01]  /*3e490*/  F2FP.BF16.F32.PACK_AB R6, RZ, R6 ;  /* 0x00000006ff06723e */ /* 0x000fe200000010ff */
[----:B------:R-:W-:-:S05]  /*3e4a0*/  VIADD R5, R5, UR4 ;  /* 0x0000000405057c36 */ /* 0x000fca0008000000 */
[----:B------:R3:W-:Y:S01]  /*3e4b0*/  @P6 STG.E.U16 desc[UR52][R4.64], R6 ;  /* 0x0000000604006986 */ /* 0x0007e2000c101534 */
[----:B------:R-:W-:-:S04]  /*3e4c0*/  ISETP.GT.AND P6, PT, R3, 0x1, PT ;  /* 0x000000010300780c */ /* 0x000fc80003fc4270 */
[----:B------:R-:W-:Y:S01]  /*3e4d0*/  ISETP.GT.AND P6, PT, R0, 0x80, P6 ;  /* 0x000000800000780c */ /* 0x000fe200037c4270 */
[----:B---3--:R-:W-:-:S05]  /*3e4e0*/  FMUL R6, R7, R2 ;  /* 0x0000000207067220 */ /* 0x008fca0000400000 */
[----:B------:R-:W-:-:S07]  /*3e4f0*/  F2FP.BF16.F32.PACK_AB R6, RZ, R6 ;  /* 0x00000006ff06723e */ /* 0x000fce00000010ff */
[----:B------:R1:W-:Y:S02]  /*3e500*/  @P6 STG.E.U16 desc[UR52][R4.64+0x2], R6 ;  /* 0x0000020604006986 */ /* 0x0003e4000c101534 */
[----:B-1----:R-:W-:-:S04]  /*3e510*/  IADD3 R6, P6, R4, UR11, RZ ;  /* 0x0000000b04067c10 */ /* 0x002fc8000ffde0ff */
[----:B------:R-:W-:Y:S02]  /*3e520*/  IADD3.X R7, R5, UR5, RZ, P6, !PT ;  /* 0x0000000505077c10 */ /* 0x000fe4000b7fe4ff */
[----:B------:R-:W-:Y:S01]  /*3e530*/  ISETP.GT.AND P6, PT, R0, 0x88, P5 ;  /* 0x000000880000780c */ /* 0x000fe20002fc4270 */
[----:B----4-:R-:W-:-:S05]  /*3e540*/  FMUL R8, R8, R2 ;  /* 0x0000000208087220 */ /* 0x010fca0000400000 */
[----:B------:R-:W-:-:S07]  /*3e550*/  F2FP.BF16.F32.PACK_AB R8, RZ, R8 ;  /* 0x00000008ff08723e */ /* 0x000fce00000010ff */
[----:B------:R1:W-:Y:S04]  /*3e560*/  @P6 STG.E.U16 desc[UR52][R6.64], R8 ;  /* 0x0000000806006986 */ /* 0x0003e8000c101534 */
[----:B-1----:R-:W2:Y:S01]  /*3e570*/  LDL.LU R8, [R1+0x34c] ;  /* 0x00034c0001087983 */ /* 0x002ea20000300800 */
[----:B------:R-:W-:-:S04]  /*3e580*/  ISETP.GT.AND P6, PT, R3, 0x1, PT ;  /* 0x000000010300780c */ /* 0x000fc80003fc4270 */
[----:B------:R-:W-:Y:S01]  /*3e590*/  ISETP.GT.AND P6, PT, R0, 0x88, P6 ;  /* 0x000000880000780c */ /* 0x000fe200037c4270 */
[----:B------:R-:W-:Y:S02]  /*3e5a0*/  USHF.L.U32 UR13, UR8, 0x8, URZ ;  /* 0x00000008080d7899 */ /* 0x000fe4000800063f */
[----:B------:R-:W-:Y:S01]  /*3e5b0*/  USHF.L.U64.HI UR12, UR8, 0x8, UR9 ;  /* 0x00000008080c7899 */ /* 0x000fe20008010209 */
[----:B--2---:R-:W-:-:S05]  /*3e5c0*/  FMUL R8, R8, R2 ;  /* 0x0000000208087220 */ /* 0x004fca0000400000 */
[----:B------:R-:W-:-:S05]  /*3e5d0*/  F2FP.BF16.F32.PACK_AB R8, RZ, R8 ;  /* 0x00000008ff08723e */ /* 0x000fca00000010ff */
[----:B------:R1:W-:Y:S01]  /*3e5e0*/  @P6 STG.E.U16 desc[UR52][R6.64+0x2], R8 ;  /* 0x0000020806006986 */ /* 0x0003e2000c101534 */
[----:B------:R-:W-:Y:S01]  /*3e5f0*/  ISETP.GT.AND P6, PT, R0, 0x80, P2 ;  /* 0x000000800000780c */ /* 0x000fe200017c4270 */
[----:B-1----:R-:W-:Y:S02]  /*3e600*/  FMUL R8, R16, R2 ;  /* 0x0000000210087220 */ /* 0x002fe40000400000 */
[----:B------:R-:W2:Y:S03]  /*3e610*/  LDL.LU R16, [R1+0x310] ;  /* 0x0003100001107983 */ /* 0x000ea60000300800 */
[----:B------:R-:W-:-:S07]  /*3e620*/  F2FP.BF16.F32.PACK_AB R8, RZ, R8 ;  /* 0x00000008ff08723e */ /* 0x000fce00000010ff */
[----:B------:R1:W-:Y:S01]  /*3e630*/  @P6 STG.E.U16 desc[UR52][R4.64+0x10], R8 ;  /* 0x0000100804006986 */ /* 0x0003e2000c101534 */
[----:B------:R-:W-:Y:S01]  /*3e640*/  ISETP.GT.AND P6, PT, R0, 0x80, P4 ;  /* 0x000000800000780c */ /* 0x000fe200027c4270 */
[----:B-1----:R-:W-:Y:S02]  /*3e650*/  FMUL R8, R17, R2 ;  /* 0x0000000211087220 */ /* 0x002fe40000400000 */
[----:B------:R-:W3:Y:S03]  /*3e660*/  LDL.LU R17, [R1+0x314] ;  /* 0x0003140001117983 */ /* 0x000ee60000300800 */
[----:B------:R-:W-:-:S07]  /*3e670*/  F2FP.BF16.F32.PACK_AB R8, RZ, R8 ;  /* 0x00000008ff08723e */ /* 0x000fce00000010ff */
[----:B------:R1:W-:Y:S01]  /*3e680*/  @P6 STG.E.U16 desc[UR52][R4.64+0x12], R8 ;  /* 0x0000120804006986 */ /* 0x0003e2000c101534 */
[----:B------:R-:W-:Y:S01]  /*3e690*/  ISETP.GT.AND P6, PT, R0, 0x88, P2 ;  /* 0x000000880000780c */ /* 0x000fe200017c4270 */
[----:B-1----:R-:W-:-:S05]  /*3e6a0*/  FMUL R8, R39, R2 ;  /* 0x0000000227087220 */ /* 0x002fca0000400000 */
        /* <DEDUP_REMOVED lines=26> */
[----:B------:R-:W-:-:S04]  /*3e850*/  ISETP.GT.AND P6, PT, R3, 0x19, PT ;  /* 0x000000190300780c */ /* 0x000fc80003fc4270 */
        /* <DEDUP_REMOVED lines=10> */
[----:B-1----:R-:W-:Y:S02]  /*3e900*/  FMUL R8, R9, R2 ;  /* 0x0000000209087220 */ /* 0x002fe40000400000 */
[----:B------:R-:W4:Y:S03]  /*3e910*/  LDL.LU R9, [R1+0x318] ;  /* 0x0003180001097983 */ /* 0x000f260000300800 */
[----:B------:R-:W-:Y:S01]  /*3e920*/  F2FP.BF16.F32.PACK_AB R8, RZ, R8 ;  /* 0x00000008ff08723e */ /* 0x000fe200000010ff */
[----:B------:R-:W4:Y:S06]  /*3e930*/  LDL.LU R39, [R1+0x31c] ;  /* 0x00031c0001277983 */ /* 0x000f2c0000300800 */
[----:B------:R1:W-:Y:S01]  /*3e940*/  @P6 STG.E.U16 desc[UR52][R6.64+0x32], R8 ;  /* 0x0000320806006986 */ /* 0x0003e2000c101534 */
[----:B------:R-:W-:-:S03]  /*3e950*/  IADD3 R4, P6, R4, UR13, RZ ;  /* 0x0000000d04047c10 */ /* 0x000fc6000ffde0ff */
[----:B------:R-:W4:Y:S01]  /*3e960*/  LDL.LU R234, [R1+0x320] ;  /* 0x0003200001ea7983 */ /* 0x000f220000300800 */
[----:B------:R-:W-:Y:S02]  /*3e970*/  IADD3.X R5, R5, UR12, RZ, P6, !PT ;  /* 0x0000000c05057c10 */ /* 0x000fe4000b7fe4ff */
[----:B------:R-:W-:Y:S01]  /*3e980*/  ISETP.GT.AND P6, PT, R0, 0x100, P5 ;  /* 0x000001000000780c */ /* 0x000fe20002fc4270 */
[----:B------:R-:W4:Y:S01]  /*3e990*/  LDL.LU R233, [R1+0x324] ;  /* 0x0003240001e97983 */ /* 0x000f220000300800 */
[----:B-1----:R-:W-:-:S03]  /*3e9a0*/  FMUL R6, R11, R2 ;  /* 0x000000020b067220 */ /* 0x002fc60000400000 */
[----:B------:R-:W4:Y:S02]  /*3e9b0*/  LDL.LU R232, [R1+0x328] ;  /* 0x0003280001e87983 */ /* 0x000f240000300800 */
[----:B------:R-:W-:Y:S02]  /*3e9c0*/  F2FP.BF16.F32.PACK_AB R6, RZ, R6 ;  /* 0x00000006ff06723e */ /* 0x000fe400000010ff */
[----:B------:R-:W4:Y:S04]  /*3e9d0*/  LDL.LU R23, [R1+0x32c] ;  /* 0x00032c0001177983 */ /* 0x000f280000300800 */
[----:B------:R1:W-:Y:S01]  /*3e9e0*/  @P6 STG.E.U16 desc[UR52][R4.64], R6 ;  /* 0x0000000604006986 */ /* 0x0003e2000c101534 */
[----:B------:R-:W-:-:S03]  /*3e9f0*/  ISETP.GT.AND P6, PT, R3, 0x1, PT ;  /* 0x000000010300780c */ /* 0x000fc60003fc4270 */
[----:B------:R-:W4:Y:S01]  /*3ea00*/  LDL.LU R22, [R1+0x330] ;  /* 0x0003300001167983 */ /* 0x000f220000300800 */
[----:B------:R-:W-:-:S03]  /*3ea10*/  ISETP.GT.AND P6, PT, R0, 0x100, P6 ;  /* 0x000001000000780c */ /* 0x000fc600037c4270 */
[----:B------:R-:W4:Y:S01]  /*3ea20*/  LDL.LU R15, [R1+0x334] ;  /* 0x00033400010f7983 */ /* 0x000f220000300800 */
[----:B-1----:R-:W-:-:S03]  /*3ea30*/  FMUL R6, R10, R2 ;  /* 0x000000020a067220 */ /* 0x002fc60000400000 */
[----:B------:R-:W4:Y:S02]  /*3ea40*/  LDL.LU R14, [R1+0x338] ;  /* 0x00033800010e7983 */ /* 0x000f240000300800 */
[----:B------:R-:W-:Y:S02]  /*3ea50*/  F2FP.BF16.F32.PACK_AB R6, RZ, R6 ;  /* 0x00000006ff06723e */ /* 0x000fe400000010ff */
[----:B------:R-:W4:Y:S04]  /*3ea60*/  LDL.LU R13, [R1+0x33c] ;  /* 0x00033c00010d7983 */ /* 0x000f280000300800 */
[----:B------:R-:W2:Y:S04]  /*3ea70*/  LDL.LU R7, [R1+0x30c] ;  /* 0x00030c0001077983 */ /* 0x000ea80000300800 */
[----:B------:R1:W-:Y:S04]  /*3ea80*/  @P6 STG.E.U16 desc[UR52][R4.64+0x2], R6 ;  /* 0x0000020604006986 */ /* 0x0003e8000c101534 */
[----:B-1----:R-:W3:Y:S01]  /*3ea90*/  LDL.LU R6, [R1+0x308] ;  /* 0x0003080001067983 */ /* 0x002ee20000300800 */
[----:B------:R-:W-:-:S04]  /*3eaa0*/  IADD3 R10, P6, R4, UR11, RZ ;  /* 0x0000000b040a7c10 */ /* 0x000fc8000ffde0ff */
[----:B------:R-:W-:Y:S02]  /*3eab0*/  IADD3.X R11, R5, UR5, RZ, P6, !PT ;  /* 0x00000005050b7c10 */ /* 0x000fe4000b7fe4ff */
[----:B------:R-:W-:Y:S01]  /*3eac0*/  ISETP.GT.AND P6, PT, R0, 0x108, P5 ;  /* 0x000001080000780c */ /* 0x000fe20002fc4270 */
[----:B---3--:R-:W-:-:S05]  /*3ead0*/  FMUL R6, R6, R2 ;  /* 0x0000000206067220 */ /* 0x008fca0000400000 */
[----:B------:R-:W-:-:S07]  /*3eae0*/  F2FP.BF16.F32.PACK_AB R6, RZ, R6 ;  /* 0x00000006ff06723e */ /* 0x000fce00000010ff */
[----:B------:R2:W-:Y:S01]  /*3eaf0*/  @P6 STG.E.U16 desc[UR52][R10.64], R6 ;  /* 0x000000060a006986 */ /* 0x0005e2000c101534 */
[----:B------:R-:W-:-:S04]  /*3eb00*/  ISETP.GT.AND P6, PT, R3, 0x1, PT ;  /* 0x000000010300780c */ /* 0x000fc80003fc4270 */
[----:B------:R-:W-:Y:S01]  /*3eb10*/  ISETP.GT.AND P6, PT, R0, 0x108, P6 ;  /* 0x000001080000780c */ /* 0x000fe200037c4270 */
[----:B--2---:R-:W-:-:S05]  /*3eb20*/  FMUL R6, R7, R2 ;  /* 0x0000000207067220 */ /* 0x004fca0000400000 */
[----:B------:R-:W-:-:S07]  /*3eb30*/  F2FP.BF16.F32.PACK_AB R6, RZ, R6 ;  /* 0x00000006ff06723e */ /* 0x000fce00000010ff */
[----:B------:R-:W-:Y:S02]  /*3eb40*/  @P6 MOV R7, R11 ;  /* 0x0000000b00076202 */ /* 0x000fe40000000f00 */
[----:B------:R-:W-:Y:S01]  /*3eb50*/  PRMT R8, R6, 0x7610, R8 ;  /* 0x0000761006087816 */ /* 0x000fe20000000008 */
[----:B------:R-:W-:-:S05]  /*3eb60*/  @P6 IMAD.MOV.U32 R6, RZ, RZ, R10 ;  /* 0x000000ffff066224 */ /* 0x000fca00078e000a */
[----:B------:R1:W-:Y:S01]  /*3eb70*/  @P6 STG.E.U16 desc[UR52][R6.64+0x2], R8 ;  /* 0x0000020806006986 */ /* 0x0003e2000c101534 */
[----:B------:R-:W-:Y:S01]  /*3eb80*/  ISETP.GT.AND P6, PT, R0, 0x100, P2 ;  /* 0x000001000000780c */ /* 0x000fe200017c4270 */
[----:B-1----:R-:W-:-:S05]  /*3eb90*/  FMUL R6, R16, R2 ;  /* 0x0000000210067220 */ /* 0x002fca0000400000 */
[----:B------:R-:W-:-:S07]  /*3eba0*/  F2FP.BF16.F32.PACK_AB R6, RZ, R6 ;  /* 0x00000006ff06723e */ /* 0x000fce00000010ff */
[----:B------:R1:W-:Y:S01]  /*3ebb0*/  @P6 STG.E.U16 desc[UR52][R4.64+0x10], R6 ;  /* 0x0000100604006986 */ /* 0x0003e2000c101534 */
[----:B------:R-:W-:Y:S01]  /*3ebc0*/  FMUL R8, R17, R2 ;  /* 0x0000000211087220 */ /* 0x000fe20000400000 */
[----:B-1----:R-:W-:-:S04]  /*3ebd0*/  IADD3 R6, P6, R4, UR13, RZ ;  /* 0x0000000d04067c10 */ /* 0x002fc8000ffde0ff */
[----:B------:R-:W-:Y:S02]  /*3ebe0*/  IADD3.X R7, R5, UR12, RZ, P6, !PT ;  /* 0x0000000c05077c10 */ /* 0x000fe4000b7fe4ff */
[----:B------:R-:W-:Y:S02]  /*3ebf0*/  ISETP.GT.AND P6, PT, R0, 0x100, P4 ;  /* 0x000001000000780c */ /* 0x000fe400027c4270 */
[----:B------:R-:W-:-:S11]  /*3ec00*/  F2FP.BF16.F32.PACK_AB R8, RZ, R8 ;  /* 0x00000008ff08723e */ /* 0x000fd600000010ff */
[----:B------:R4:W-:Y:S01]  /*3ec10*/  @P6 STG.E.U16 desc[UR52][R4.64+0x12], R8 ;  /* 0x0000120804006986 */ /* 0x0009e2000c101534 */
[----:B------:R-:W-:Y:S01]  /*3ec20*/  ISETP.GT.AND P6, PT, R0, 0x108, P2 ;  /* 0x000001080000780c */ /* 0x000fe200017c4270 */
[----:B----4-:R-:W-:-:S05]  /*3ec30*/  FMUL R8, R9, R2 ;  /* 0x0000000209087220 */ /* 0x010fca0000400000 */
[----:B------:R-:W-:-:S07]  /*3ec40*/  F2FP.BF16.F32.PACK_AB R8, RZ, R8 ;  /* 0x00000008ff08723e */ /* 0x000fce00000010ff */
[----:B------:R-:W-:Y:S01]  /*3ec50*/  @P6 IMAD.MOV.U32 R9, RZ, RZ, R11 ;  /* 0x000000ffff096224 */ /* 0x000fe200078e000b */
[----:B------:R-:W-:Y:S01]  /*3ec60*/  PRMT R12, R8, 0x7610, R12 ;  /* 0x00007610080c7816 */ /* 0x000fe2000000000c */
[----:B------:R-:W-:-:S05]  /*3ec70*/  @P6 IMAD.MOV.U32 R8, RZ, RZ, R10 ;  /* 0x000000ffff086224 */ /* 0x000fca00078e000a */
[----:B------:R1:W-:Y:S02]  /*3ec80*/  @P6 STG.E.U16 desc[UR52][R8.64+0x10], R12 ;  /* 0x0000100c08006986 */ /* 0x0003e4000c101534 */
[----:B-1----:R-:W-:-:S04]  /*3ec90*/  IADD3 R8, P6, R6, UR11, RZ ;  /* 0x0000000b06087c10 */ /* 0x002fc8000ffde0ff */
[----:B------:R-:W-:Y:S02]  /*3eca0*/  IADD3.X R9, R7, UR5, RZ, P6, !PT ;  /* 0x0000000507097c10 */ /* 0x000fe4000b7fe4ff */
[----:B------:R-:W-:Y:S01]  /*3ecb0*/  ISETP.GT.AND P6, PT, R0, 0x108, P4 ;  /* 0x000001080000780c */ /* 0x000fe200027c4270 */
[----:B------:R-:W-:-:S05]  /*3ecc0*/  FMUL R12, R39, R2 ;  /* 0x00000002270c7220 */ /* 0x000fca0000400000 */
        /* <DEDUP_REMOVED lines=30> */
[----:B------:R-:W-:Y:S01]  /*3eeb0*/  @P6 IMAD.MOV.U32 R5, RZ, RZ, R11 ;  /* 0x000000ffff056224 */ /* 0x000fe200078e000b */
[----:B------:R-:W-:Y:S01]  /*3eec0*/  PRMT R12, R4, 0x7610, R12 ;  /* 0x00007610040c7816 */ /* 0x000fe2000000000c */
[----:B------:R-:W-:-:S05]  /*3eed0*/  @P6 IMAD.MOV.U32 R4, RZ, RZ, R10 ;  /* 0x000000ffff046224 */ /* 0x000fca00078e000a */
[----:B------:R1:W-:Y:S01]  /*3eee0*/  @P6 STG.E.U16 desc[UR52][R4.64+0x30], R12 ;  /* 0x0000300c04006986 */ /* 0x0003e2000c101534 */
[----:B------:R-:W-:-:S04]  /*3eef0*/  ISETP.GT.AND P6, PT, R3, 0x19, PT ;  /* 0x000000190300780c */ /* 0x000fc80003fc4270 */
[----:B------:R-:W-:Y:S01]  /*3ef00*/  ISETP.GT.AND P6, PT, R0, 0x108, P6 ;  /* 0x000001080000780c */ /* 0x000fe200037c4270 */
[----:B-1----:R-:W2:Y:S01]  /*3ef10*/  LDL.LU R5, [R1+0x2c4] ;  /* 0x0002c40001057983 */ /* 0x002ea20000300800 */
[----:B------:R-:W-:-:S03]  /*3ef20*/  FMUL R4, R13, R2 ;  /* 0x000000020d047220 */ /* 0x000fc60000400000 */
[----:B------:R-:W3:Y:S04]  /*3ef30*/  LDL.LU R16, [R1+0x2d4] ;  /* 0x0002d40001107983 */ /* 0x000ee80000300800 */
[----:B------:R-:W4:Y:S01]  /*3ef40*/  LDL.LU R17, [R1+0x2d8] ;  /* 0x0002d80001117983 */ /* 0x000f220000300800 */
[----:B------:R-:W-:-:S03]  /*3ef50*/  F2FP.BF16.F32.PACK_AB R4, RZ, R4 ;  /* 0x00000004ff04723e */ /* 0x000fc600000010ff */
[----:B------:R-:W4:Y:S04]  /*3ef60*/  LDL.LU R39, [R1+0x2dc] ;  /* 0x0002dc0001277983 */ /* 0x000f280000300800 */
        /* <DEDUP_REMOVED lines=8> */
[----:B------:R1:W-:Y:S04]  /*3eff0*/  @P6 STG.E.U16 desc[UR52][R10.64+0x32], R4 ;  /* 0x000032040a006986 */ /* 0x0003e8000c101534 */
[----:B-1----:R-:W2:Y:S01]  /*3f000*/  LDL.LU R4, [R1+0x2c0] ;  /* 0x0002c00001047983 */ /* 0x002ea20000300800 */
[----:B------:R-:W-:Y:S01]  /*3f010*/  ISETP.GT.AND P6, PT, R0, 0x180, P5 ;  /* 0x000001800000780c */ /* 0x000fe20002fc4270 */
[----:B--2---:R-:W-:-:S05]  /*3f020*/  FMUL R4, R4, R2 ;  /* 0x0000000204047220 */ /* 0x004fca0000400000 */
[----:B------:R-:W-:-:S07]  /*3f030*/  F2FP.BF16.F32.PACK_AB R4, RZ, R4 ;  /* 0x00000004ff04723e */ /* 0x000fce00000010ff */
[----:B------:R1:W-:Y:S01]  /*3f040*/  @P6 STG.E.U16 desc[UR52][R6.64], R4 ;  /* 0x0000000406006986 */ /* 0x0003e2000c101534 */
[----:B------:R-:W-:-:S04]  /*3f050*/  ISETP.GT.AND P6, PT, R3, 0x1, PT ;  /* 0x000000010300780c */ /* 0x000fc80003fc4270 */
[----:B------:R-:W-:Y:S01]  /*3f060*/  ISETP.GT.AND P6, PT, R0, 0x180, P6 ;  /* 0x000001800000780c */ /* 0x000fe200037c4270 */
[----:B-1----:R-:W-:-:S05]  /*3f070*/  FMUL R4, R5, R2 ;  /* 0x0000000205047220 */ /* 0x002fca0000400000 */
[----:B------:R-:W-:-:S07]  /*3f080*/  F2FP.BF16.F32.PACK_AB R4, RZ, R4 ;  /* 0x00000004ff04723e */ /* 0x000fce00000010ff */
[----:B------:R-:W-:Y:S02]  /*3f090*/  @P6 MOV R5, R7 ;  /* 0x0000000700056202 */ /* 0x000fe40000000f00 */
[----:B------:R-:W-:Y:S01]  /*3f0a0*/  PRMT R10, R4, 0x7610, R10 ;  /* 0x00007610040a7816 */ /* 0x000fe2000000000a */
[----:B------:R-:W-:-:S05]  /*3f0b0*/  @P6 IMAD.MOV.U32 R4, RZ, RZ, R6 ;  /* 0x000000ffff046224 */ /* 0x000fca00078e0006 */
[----:B------:R1:W-:Y:S04]  /*3f0c0*/  @P6 STG.E.U16 desc[UR52][R4.64+0x2], R10 ;  /* 0x0000020a04006986 */ /* 0x0003e8000c101534 */
[----:B-1----:R-:W2:Y:S04]  /*3f0d0*/  LDL.LU R4, [R1+0x2c8] ;  /* 0x0002c80001047983 */ /* 0x002ea80000300800 */
[----:B------:R-:W2:Y:S04]  /*3f0e0*/  LDL.LU R10, [R1+0x2cc] ;  /* 0x0002cc00010a7983 */ /* 0x000ea80000300800 */
[----:B------:R-:W2:Y:S01]  /*3f0f0*/  LDL.LU R5, [R1+0x2d0] ;  /* 0x0002d00001057983 */ /* 0x000ea20000300800 */
[----:B------:R-:W-:-:S02]  /*3f100*/  ISETP.GT.AND P5, PT, R0, 0x188, P5 ;  /* 0x000001880000780c */ /* 0x000fc40002fa4270 */
[----:B------:R-:W-:Y:S01]  /*3f110*/  ISETP.GT.AND P6, PT, R3, 0x1, PT ;  /* 0x000000010300780c */ /* 0x000fe20003fc4270 */
[-C--:B---3--:R-:W-:Y:S01]  /*3f120*/  FMUL R14, R14, R2.reuse ;  /* 0x000000020e0e7220 */ /* 0x088fe20000400000 */
[-C--:B----4-:R-:W-:Y:S01]  /*3f130*/  FMUL R13, R13, R2.reuse ;  /* 0x000000020d0d7220 */ /* 0x090fe20000400000 */
[-C--:B------:R-:W-:Y:S01]  /*3f140*/  FMUL R15, R15, R2.reuse ;  /* 0x000000020f0f7220 */ /* 0x080fe20000400000 */
[-C--:B------:R-:W-:Y:S01]  /*3f150*/  FMUL R232, R232, R2.reuse ;  /* 0x00000002e8e87220 */ /* 0x080fe20000400000 */
[-C--:B------:R-:W-:Y:S01]  /*3f160*/  FMUL R22, R22, R2.reuse ;  /* 0x0000000216167220 */ /* 0x080fe20000400000 */
[-C--:B------:R-:W-:Y:S01]  /*3f170*/  FMUL R23, R23, R2.reuse ;  /* 0x0000000217177220 */ /* 0x080fe20000400000 */
[----:B--2---:R-:W-:-:S05]  /*3f180*/  FMUL R4, R4, R2 ;  /* 0x0000000204047220 */ /* 0x004fca0000400000 */
[----:B------:R-:W-:-:S05]  /*3f190*/  F2FP.BF16.F32.PACK_AB R4, RZ, R4 ;  /* 0x00000004ff04723e */ /* 0x000fca00000010ff */
[----:B------:R1:W-:Y:S01]  /*3f1a0*/  @P5 STG.E.U16 desc[UR52][R8.64], R4 ;  /* 0x0000000408005986 */ /* 0x0003e2000c101534 */
[----:B------:R-:W-:Y:S01]  /*3f1b0*/  ISETP.GT.AND P5, PT, R0, 0x188, P6 ;  /* 0x000001880000780c */ /* 0x000fe200037a4270 */
[-C--:B-1----:R-:W-:Y:S01]  /*3f1c0*/  FMUL R4, R10, R2.reuse ;  /* 0x000000020a047220 */ /* 0x082fe20000400000 */
[----:B------:R-:W-:-:S04]  /*3f1d0*/  FMUL R10, R5, R2 ;  /* 0x00000002050a7220 */ /* 0x000fc80000400000 */
[----:B------:R-:W-:-:S07]  /*3f1e0*/  F2FP.BF16.F32.PACK_AB R4, RZ, R4 ;  /* 0x00000004ff04723e */ /* 0x000fce00000010ff */
[----:B------:R-:W-:Y:S01]  /*3f1f0*/  @P5 IMAD.MOV.U32 R5, RZ, RZ, R9 ;  /* 0x000000ffff055224 */ /* 0x000fe200078e0009 */
[----:B------:R-:W-:Y:S01]  /*3f200*/  PRMT R11, R4, 0x7610, R11 ;  /* 0x00007610040b7816 */ /* 0x000fe2000000000b */
[----:B------:R-:W-:-:S05]  /*3f210*/  @P5 IMAD.MOV.U32 R4, RZ, RZ, R8 ;  /* 0x000000ffff045224 */ /* 0x000fca00078e0008 */
[----:B------:R1:W-:Y:S01]  /*3f220*/  @P5 STG.E.U16 desc[UR52][R4.64+0x2], R11 ;  /* 0x0000020b04005986 */ /* 0x0003e2000c101534 */
[----:B------:R-:W-:Y:S02]  /*3f230*/  ISETP.GT.AND P5, PT, R0, 0x180, P2 ;  /* 0x000001800000780c */ /* 0x000fe400017a4270 */
[----:B-1----:R-:W-:-:S11]  /*3f240*/  F2FP.BF16.F32.PACK_AB R4, RZ, R10 ;  /* 0x0000000aff04723e */ /* 0x002fd600000010ff */
[----:B------:R-:W-:Y:S01]  /*3f250*/  @P5 IMAD.MOV.U32 R5, RZ, RZ, R7 ;  /* 0x000000ffff055224 */ /* 0x000fe200078e0007 */
[----:B------:R-:W-:Y:S01]  /*3f260*/  PRMT R12, R4, 0x7610, R12 ;  /* 0x00007610040c7816 */ /* 0x000fe2000000000c */
[----:B------:R-:W-:-:S05]  /*3f270*/  @P5 IMAD.MOV.U32 R4, RZ, RZ, R6 ;  /* 0x000000ffff045224 */ /* 0x000fca00078e0006 */
[----:B------:R1:W-:Y:S01]  /*3f280*/  @P5 STG.E.U16 desc[UR52][R4.64+0x10], R12 ;  /* 0x0000100c04005986 */ /* 0x0003e2000c101534 */
[C---:B------:R-:W-:Y:S02]  /*3f290*/  ISETP.GT.AND P5, PT, R0.reuse, 0x180, P4 ;  /* 0x000001800000780c */ /* 0x040fe400027a4270 */
[----:B------:R-:W-:Y:S01]  /*3f2a0*/  ISETP.GT.AND P2, PT, R0, 0x188, P2 ;  /* 0x000001880000780c */ /* 0x000fe20001744270 */
[-C--:B------:R-:W-:Y:S01]  /*3f2b0*/  FMUL R11, R16, R2.reuse ;  /* 0x00000002100b7220 */ /* 0x080fe20000400000 */
[----:B------:R-:W-:Y:S01]  /*3f2c0*/  FMUL R10, R17, R2 ;  /* 0x00000002110a7220 */ /* 0x000fe20000400000 */
[----:B------:R-:W-:Y:S01]  /*3f2d0*/  ISETP.GT.AND P4, PT, R0, 0x188, P4 ;  /* 0x000001880000780c */ /* 0x000fe20002784270 */
[----:B------:R-:W2:Y:S02]  /*3f2e0*/  LDL.LU R16, [R1+0x2b4] ;  /* 0x0002b40001107983 */ /* 0x000ea40000300800 */
[----:B------:R-:W-:Y:S02]  /*3f2f0*/  F2FP.BF16.F32.PACK_AB R11, RZ, R11 ;  /* 0x0000000bff0b723e */ /* 0x000fe400000010ff */
[----:B------:R-:W-:Y:S01]  /*3f300*/  F2FP.BF16.F32.PACK_AB R10, RZ, R10 ;  /* 0x0000000aff0a723e */ /* 0x000fe200000010ff */
[----:B-1----:R-:W-:Y:S01]  /*3f310*/  FMUL R12, R39, R2 ;  /* 0x00000002270c7220 */ /* 0x002fe20000400000 */
[----:B------:R-:W3:Y:S01]  /*3f320*/  LDL.LU R17, [R1+0x2b8] ;  /* 0x0002b80001117983 */ /* 0x000ee20000300800 */
[----:B------:R-:W-:Y:S01]  /*3f330*/  @P5 IMAD.MOV.U32 R4, RZ, RZ, R6 ;  /* 0x000000ffff045224 */ /* 0x000fe200078e0006 */
[----:B------:R-:W-:-:S02]  /*3f340*/  @P5 MOV R5, R7 ;  /* 0x0000000700055202 */ /* 0x000fc40000000f00 */
[----:B------:R-:W-:Y:S01]  /*3f350*/  PRMT R235, R10, 0x7610, R235 ;  /* 0x000076100aeb7816 */ /* 0x000fe200000000eb */
[----:B------:R-:W4:Y:S04]  /*3f360*/  LDL.LU R39, [R1+0x2bc] ;  /* 0x0002bc0001277983 */ /* 0x000f280000300800 */
[----:B------:R1:W-:Y:S01]  /*3f370*/  @P5 STG.E.U16 desc[UR52][R4.64+0x12], R11 ;  /* 0x0000120b04005986 */ /* 0x0003e2000c101534 */
[----:B------:R-:W-:Y:S01]  /*3f380*/  ISETP.GT.AND P5, PT, R0, 0x180, P0 ;  /* 0x000001800000780c */ /* 0x000fe200007a4270 */
[----:B-1----:R-:W-:Y:S02]  /*3f390*/  @P2 IMAD.MOV.U32 R4, RZ, RZ, R8 ;  /* 0x000000ffff042224 */ /* 0x002fe400078e0008 */
[----:B------:R-:W-:Y:S01]  /*3f3a0*/  @P2 IMAD.MOV.U32 R5, RZ, RZ, R9 ;  /* 0x000000ffff052224 */ /* 0x000fe200078e0009 */
[----:B------:R-:W-:-:S04]  /*3f3b0*/  F2FP.BF16.F32.PACK_AB R11, RZ, R13 ;  /* 0x0000000dff0b723e */ /* 0x000fc800000010ff */
[----:B------:R1:W-:Y:S01]  /*3f3c0*/  @P2 STG.E.U16 desc[UR52][R4.64+0x10], R235 ;  /* 0x000010eb04002986 */ /* 0x0003e2000c101534 */
[C---:B------:R-:W-:Y:S02]  /*3f3d0*/  ISETP.GT.AND P2, PT, R0.reuse, 0x180, P3 ;  /* 0x000001800000780c */ /* 0x040fe40001f44270 */
[----:B------:R-:W-:Y:S02]  /*3f3e0*/  F2FP.BF16.F32.PACK_AB R10, RZ, R12 ;  /* 0x0000000cff0a723e */ /* 0x000fe400000010ff */
[----:B-1----:R-:W-:Y:S01]  /*3f3f0*/  F2FP.BF16.F32.PACK_AB R4, RZ, R14 ;  /* 0x0000000eff04723e */ /* 0x002fe200000010ff */
[----:B------:R-:W-:Y:S01]  /*3f400*/  @P4 IMAD.MOV.U32 R5, RZ, RZ, R9 ;  /* 0x000000ffff054224 */ /* 0x000fe200078e0009 */
[----:B------:R-:W-:Y:S01]  /*3f410*/  ISETP.GT.AND P0, PT, R0, 0x188, P0 ;  /* 0x000001880000780c */ /* 0x000fe20000704270 */
[----:B------:R-:W2:Y:S01]  /*3f420*/  LDL.LU R235, [R1+0x2b0] ;  /* 0x0002b00001eb7983 */ /* 0x000ea20000300800 */
[----:B------:R-:W-:Y:S01]  /*3f430*/  PRMT R13, R4, 0x7610, R13 ;  /* 0x00007610040d7816 */ /* 0x000fe2000000000d */
[----:B------:R-:W-:Y:S01]  /*3f440*/  @P4 IMAD.MOV.U32 R4, RZ, RZ, R8 ;  /* 0x000000ffff044224 */ /* 0x000fe200078e0008 */
[----:B------:R-:W-:Y:S01]  /*3f450*/  PRMT R12, R11, 0x7610, R12 ;  /* 0x000076100b0c7816 */ /* 0x000fe2000000000c */
[----:B------:R-:W3:Y:S04]  /*3f460*/  LDL.LU R14, [R1+0x294] ;  /* 0x00029400010e7983 */ /* 0x000ee80000300800 */
[----:B------:R1:W-:Y:S01]  /*3f470*/  @P4 STG.E.U16 desc[UR52][R4.64+0x12], R10 ;  /* 0x0000120a04004986 */ /* 0x0003e2000c101534 */
[----:B------:R-:W-:Y:S01]  /*3f480*/  ISETP.GT.AND P3, PT, R0, 0x188, P3 ;  /* 0x000001880000780c */ /* 0x000fe20001f64270 */
[----:B-1----:R-:W-:Y:S01]  /*3f490*/  @P5 IMAD.MOV.U32 R4, RZ, RZ, R6 ;  /* 0x000000ffff045224 */ /* 0x002fe200078e0006 */
[----:B------:R-:W-:-:S02]  /*3f4a0*/  @P5 MOV R5, R7 ;  /* 0x0000000700055202 */ /* 0x000fc40000000f00 */
[----:B------:R-:W-:Y:S02]  /*3f4b0*/  F2FP.BF16.F32.PACK_AB R10, RZ, R15 ;  /* 0x0000000fff0a723e */ /* 0x000fe400000010ff */
[----:B------:R-:W4:Y:S04]  /*3f4c0*/  LDL.LU R15, [R1+0x290] ;  /* 0x00029000010f7983 */ /* 0x000f280000300800 */
[----:B------:R1:W-:Y:S01]  /*3f4d0*/  @P5 STG.E.U16 desc[UR52][R4.64+0x20], R13 ;  /* 0x0000200d04005986 */ /* 0x0003e2000c101534 */
[----:B------:R-:W-:Y:S01]  /*3f4e0*/  PRMT R11, R10, 0x7610, R11 ;  /* 0x000076100a0b7816 */ /* 0x000fe2000000000b */
[----:B-1----:R-:W-:Y:S02]  /*3f4f0*/  @P2 IMAD.MOV.U32 R4, RZ, RZ, R6 ;  /* 0x000000ffff042224 */ /* 0x002fe400078e0006 */
[----:B------:R-:W2:Y:S01]  /*3f500*/  LDL.LU R13, [R1+0x2ac] ;  /* 0x0002ac00010d7983 */ /* 0x000ea20000300800 */
[----:B------:R-:W-:-:S05]  /*3f510*/  @P2 IMAD.MOV.U32 R5, RZ, RZ, R7 ;  /* 0x000000ffff052224 */ /* 0x000fca00078e0007 */
[----:B------:R1:W-:Y:S01]  /*3f520*/  @P2 STG.E.U16 desc[UR52][R4.64+0x22], R12 ;  /* 0x0000220c04002986 */ /* 0x0003e2000c101534 */
[----:B------:R-:W-:Y:S01]  /*3f530*/  ISETP.GT.AND P2, PT, R0, 0x180, P1 ;  /* 0x000001800000780c */ /* 0x000fe20000f44270 */
[----:B-1----:R-:W-:Y:S02]  /*3f540*/  @P0 IMAD.MOV.U32 R4, RZ, RZ, R8 ;  /* 0x000000ffff040224 */ /* 0x002fe400078e0008 */
[----:B------:R-:W-:-:S05]  /*3f550*/  @P0 IMAD.MOV.U32 R5, RZ, RZ, R9 ;  /* 0x000000ffff050224 */ /* 0x000fca00078e0009 */
[----:B------:R1:W-:Y:S01]  /*3f560*/  @P0 STG.E.U16 desc[UR52][R4.64+0x20], R11 ;  /* 0x0000200b04000986 */ /* 0x0003e2000c101534 */
[----:B------:R-:W-:-:S03]  /*3f570*/  F2FP.BF16.F32.PACK_AB R10, RZ, R22 ;  /* 0x00000016ff0a723e */ /* 0x000fc600000010ff */
[----:B------:R-:W2:Y:S01]  /*3f580*/  LDL.LU R22, [R1+0x298] ;  /* 0x0002980001167983 */ /* 0x000ea20000300800 */
[----:B-1----:R-:W-:Y:S02]  /*3f590*/  F2FP.BF16.F32.PACK_AB R4, RZ, R232 ;  /* 0x000000e8ff04723e */ /* 0x002fe400000010ff */
[----:B------:R-:W-:Y:S01]  /*3f5a0*/  @P3 MOV R5, R9 ;  /* 0x0000000900053202 */ /* 0x000fe20000000f00 */
[----:B------:R-:W2:Y:S01]  /*3f5b0*/  LDL.LU R232, [R1+0x2a8] ;  /* 0x0002a80001e87983 */ /* 0x000ea20000300800 */
[----:B------:R-:W-:Y:S01]  /*3f5c0*/  PRMT R12, R4, 0x7610, R12 ;  /* 0x00007610040c7816 */ /* 0x000fe2000000000c */
[----:B------:R-:W-:-:S05]  /*3f5d0*/  @P3 IMAD.MOV.U32 R4, RZ, RZ, R8 ;  /* 0x000000ffff043224 */ /* 0x000fca00078e0008 */
[----:B------:R1:W-:Y:S01]  /*3f5e0*/  @P3 STG.E.U16 desc[UR52][R4.64+0x22], R10 ;  /* 0x0000220a04003986 */ /* 0x0003e2000c101534 */
[----:B------:R-:W-:-:S03]  /*3f5f0*/  F2FP.BF16.F32.PACK_AB R11, RZ, R23 ;  /* 0x00000017ff0b723e */ /* 0x000fc600000010ff */
[----:B------:R-:W3:Y:S01]  /*3f600*/  LDL.LU R23, [R1+0x28c] ;  /* 0x00028c0001177983 */ /* 0x000ee20000300800 */
[----:B-1----:R-:W-:Y:S02]  /*3f610*/  @P2 IMAD.MOV.U32 R4, RZ, RZ, R6 ;  /* 0x000000ffff042224 */ /* 0x002fe400078e0006 */
[----:B------:R-:W-:-:S05]  /*3f620*/  @P2 IMAD.MOV.U32 R5, RZ, RZ, R7 ;  /* 0x000000ffff052224 */ /* 0x000fca00078e0007 */
[----:B------:R1:W-:Y:S04]  /*3f630*/  @P2 STG.E.U16 desc[UR52][R4.64+0x30], R12 ;  /* 0x0000300c04002986 */ /* 0x0003e8000c101534 */
[----:B-1----:R-:W4:Y:S01]  /*3f640*/  LDL.LU R5, [R1+0x280] ;  /* 0x0002800001057983 */ /* 0x002f220000300800 */
[----:B------:R-:W-:Y:S02]  /*3f650*/  ISETP.GT.AND P4, PT, R3, 0x19, PT ;  /* 0x000000190300780c */ /* 0x000fe40003f84270 */
[C---:B------:R-:W-:Y:S01]  /*3f660*/  ISETP.GT.AND P1, PT, R0.reuse, 0x188, P1 ;  /* 0x000001880000780c */ /* 0x040fe20000f24270 */
[-C--:B------:R-:W-:Y:S01]  /*3f670*/  FMUL R233, R233, R2.reuse ;  /* 0x00000002e9e97220 */ /* 0x080fe20000400000 */
[----:B------:R-:W-:Y:S01]  /*3f680*/  ISETP.GT.AND P0, PT, R0, 0x180, P4 ;  /* 0x000001800000780c */ /* 0x000fe20002704270 */
[----:B------:R-:W-:Y:S01]  /*3f690*/  FMUL R234, R234, R2 ;  /* 0x00000002eaea7220 */ /* 0x000fe20000400000 */
[----:B------:R-:W2:Y:S02]  /*3f6a0*/  LDL.LU R12, [R1+0x2a4] ;  /* 0x0002a400010c7983 */ /* 0x000ea40000300800 */
[----:B------:R-:W-:-:S07]  /*3f6b0*/  F2FP.BF16.F32.PACK_AB R10, RZ, R233 ;  /* 0x000000e9ff0a723e */ /* 0x000fce00000010ff */
[----:B------:R-:W-:Y:S02]  /*3f6c0*/  @P1 IMAD.MOV.U32 R4, RZ, RZ, R8 ;  /* 0x000000ffff041224 */ /* 0x000fe400078e0008 */
[----:B------:R1:W-:Y:S02]  /*3f6d0*/  @P0 STG.E.U16 desc[UR52][R6.64+0x32], R11 ;  /* 0x0000320b06000986 */ /* 0x0003e4000c101534 */
[----:B-1----:R-:W-:Y:S02]  /*3f6e0*/  F2FP.BF16.F32.PACK_AB R6, RZ, R234 ;  /* 0x000000eaff06723e */ /* 0x002fe400000010ff */
[----:B------:R-:W-:Y:S02]  /*3f6f0*/  ISETP.GT.AND P0, PT, R0, 0x188, P4 ;  /* 0x000001880000780c */ /* 0x000fe40002704270 */
[----:B------:R-:W-:Y:S01]  /*3f700*/  PRMT R11, R6, 0x7610, R11 ;  /* 0x00007610060b7816 */ /* 0x000fe2000000000b */
[----:B----4-:R-:W-:Y:S01]  /*3f710*/  FMUL R7, R5, R2 ;  /* 0x0000000205077220 */ /* 0x010fe20000400000 */
[----:B------:R-:W-:-:S05]  /*3f720*/  @P1 IMAD.MOV.U32 R5, RZ, RZ, R9 ;  /* 0x000000ffff051224 */ /* 0x000fca00078e0009 */
[----:B------:R1:W-:Y:S04]  /*3f730*/  @P1 STG.E.U16 desc[UR52][R4.64+0x30], R10 ;  /* 0x0000300a04001986 */ /* 0x0003e8000c101534 */
[----:B-1----:R-:W4:Y:S01]  /*3f740*/  LDL.LU R4, [R1+0x284] ;  /* 0x0002840001047983 */ /* 0x002f220000300800 */
[----:B------:R-:W-:-:S03]  /*3f750*/  F2FP.BF16.F32.PACK_AB R5, RZ, R7 ;  /* 0x00000007ff05723e */ /* 0x000fc600000010ff */
[----:B------:R-:W2:Y:S04]  /*3f760*/  LDL.LU R234, [R1+0x2a0] ;  /* 0x0002a00001ea7983 */ /* 0x000ea80000300800 */
[----:B------:R-:W3:Y:S04]  /*3f770*/  LDL.LU R7, [R1+0x288] ;  /* 0x0002880001077983 */ /* 0x000ee80000300800 */
[----:B------:R1:W-:Y:S04]  /*3f780*/  @P0 STG.E.U16 desc[UR52][R8.64+0x32], R11 ;  /* 0x0000320b08000986 */ /* 0x0003e8000c101534 */
[----:B-1----:R-:W2:Y:S01]  /*3f790*/  LDL.LU R9, [R1+0x29c] ;  /* 0x00029c0001097983 */ /* 0x002ea20000300800 */
[----:B------:R-:W-:-:S02]  /*3f7a0*/  ISETP.GT.AND P6, PT, R3, 0x20, PT ;  /* 0x000000200300780c */ /* 0x000fc40003fc4270 */
[----:B------:R-:W-:Y:S02]  /*3f7b0*/  ISETP.GT.AND P5, PT, R3, 0x21, PT ;  /* 0x000000210300780c */ /* 0x000fe40003fa4270 */
[C---:B------:R-:W-:Y:S02]  /*3f7c0*/  ISETP.GT.AND P1, PT, R0.reuse, RZ, P6 ;  /* 0x000000ff0000720c */ /* 0x040fe40003724270 */
[C---:B------:R-:W-:Y:S02]  /*3f7d0*/  ISETP.GT.AND P2, PT, R0.reuse, RZ, P5 ;  /* 0x000000ff0000720c */ /* 0x040fe40002f44270 */
[----:B------:R-:W-:Y:S02]  /*3f7e0*/  ISETP.GT.AND P3, PT, R0, 0x8, P6 ;  /* 0x000000080000780c */ /* 0x000fe40003764270 */
[----:B------:R-:W-:Y:S02]  /*3f7f0*/  PRMT R10, R5, 0x7610, R10 ;  /* 0x00007610050a7816 */ /* 0x000fe4000000000a */
[----:B------:R-:W-:-:S05]  /*3f800*/  ISETP.GT.AND P4, PT, R3, 0x28, PT ;  /* 0x000000280300780c */ /* 0x000fca0003f84270 */
[----:B------:R-:W-:Y:S01]  /*3f810*/  @P1 STG.E.U16 desc[UR52][R18.64+0x40], R10 ;  /* 0x0000400a12001986 */ /* 0x000fe2000c101534 */
[C---:B------:R-:W-:Y:S02]  /*3f820*/  ISETP.GT.AND P0, PT, R0.reuse, 0x8, P5 ;  /* 0x000000080000780c */ /* 0x040fe40002f04270 */
[----:B------:R-:W-:Y:S01]  /*3f830*/  ISETP.GT.AND P1, PT, R0, RZ, P4 ;  /* 0x000000ff0000720c */ /* 0x000fe20002724270 */
[----:B------:R-:W-:Y:S02]  /*3f840*/  IMAD.U32 R8, RZ, RZ, UR5 ;  /* 0x00000005ff087e24 */ /* 0x000fe4000f8e00ff */
[-C--:B----4-:R-:W-:Y:S01]  /*3f850*/  FMUL R4, R4, R2.reuse ;  /* 0x0000000204047220 */ /* 0x090fe20000400000 */
[----:B---3--:R-:W-:-:S04]  /*3f860*/  FMUL R7, R7, R2 ;  /* 0x0000000207077220 */ /* 0x008fc80000400000 */
[----:B------:R-:W-:Y:S02]  /*3f870*/  F2FP.BF16.F32.PACK_AB R4, RZ, R4 ;  /* 0x00000004ff04723e */ /* 0x000fe400000010ff */
[----:B------:R-:W-:Y:S02]  /*3f880*/  F2FP.BF16.F32.PACK_AB R5, RZ, R7 ;  /* 0x00000007ff05723e */ /* 0x000fe400000010ff */
[----:B------:R-:W-:Y:S02]  /*3f890*/  PRMT R6, R4, 0x7610, R6 ;  /* 0x0000761004067816 */ /* 0x000fe40000000006 */
[----:B------:R-:W-:-:S03]  /*3f8a0*/  PRMT R4, R5, 0x7610, R4 ;  /* 0x0000761005047816 */ /* 0x000fc60000000004 */
[----:B------:R1:W-:Y:S04]  /*3f8b0*/  @P2 STG.E.U16 desc[UR52][R18.64+0x42], R6 ;  /* 0x0000420612002986 */ /* 0x0003e8000c101534 */
[----:B------:R3:W-:Y:S01]  /*3f8c0*/  @P3 STG.E.U16 desc[UR52][R20.64+0x40], R4 ;  /* 0x0000400414003986 */ /* 0x0007e2000c101534 */
[----:B------:R-:W-:-:S04]  /*3f8d0*/  ISETP.GT.AND P3, PT, R3, 0x29, PT ;  /* 0x000000290300780c */ /* 0x000fc80003f64270 */
[----:B------:R-:W-:Y:S01]  /*3f8e0*/  ISETP.GT.AND P2, PT, R0, RZ, P3 ;  /* 0x000000ff0000720c */ /* 0x000fe20001f44270 */
[-C--:B------:R-:W-:Y:S01]  /*3f8f0*/  FMUL R5, R15, R2.reuse ;  /* 0x000000020f057220 */ /* 0x080fe20000400000 */
[-C--:B-1----:R-:W-:Y:S01]  /*3f900*/  FMUL R6, R23, R2.reuse ;  /* 0x0000000217067220 */ /* 0x082fe20000400000 */
[----:B---3--:R-:W-:Y:S01]  /*3f910*/  FMUL R4, R14, R2 ;  /* 0x000000020e047220 */ /* 0x008fe20000400000 */
[----:B------:R-:W-:-:S03]  /*3f920*/  IMAD.U32 R14, RZ, RZ, UR8 ;  /* 0x00000008ff0e7e24 */ /* 0x000fc6000f8e00ff */
[----:B------:R-:W-:Y:S02]  /*3f930*/  F2FP.BF16.F32.PACK_AB R6, RZ, R6 ;  /* 0x00000006ff06723e */ /* 0x000fe400000010ff */
[----:B------:R-:W-:Y:S02]  /*3f940*/  F2FP.BF16.F32.PACK_AB R5, RZ, R5 ;  /* 0x00000005ff05723e */ /* 0x000fe400000010ff */
[----:B------:R-:W-:Y:S01]  /*3f950*/  F2FP.BF16.F32.PACK_AB R4, RZ, R4 ;  /* 0x00000004ff04723e */ /* 0x000fe200000010ff */
[----:B------:R-:W-:Y:S01]  /*3f960*/  IMAD.WIDE.U32 R14, R14, 0xf0, R20 ;  /* 0x000000f00e0e7825 */ /* 0x000fe200078e0014 */
[----:B------:R1:W-:Y:S04]  /*3f970*/  @P0 STG.E.U16 desc[UR52][R20.64+0x42], R6 ;  /* 0x0000420614000986 */ /* 0x0003e8000c101534 */
[----:B------:R2:W-:Y:S01]  /*3f980*/  @P2 STG.E.U16 desc[UR52][R18.64+0x52], R4 ;  /* 0x0000520412002986 */ /* 0x0005e2000c101534 */
[----:B------:R-:W-:-:S03]  /*3f990*/  IADD3 R11, R15, UR4, RZ ;  /* 0x000000040f0b7c10 */ /* 0x000fc6000fffe0ff */
[----:B------:R3:W-:Y:S01]  /*3f9a0*/  @P1 STG.E.U16 desc[UR52][R18.64+0x50], R5 ;  /* 0x0000500512001986 */ /* 0x0007e2000c101534 */
[----:B------:R-:W-:Y:S02]  /*3f9b0*/  ISETP.GT.AND P1, PT, R0, 0x8, P4 ;  /* 0x000000080000780c */ /* 0x000fe40002724270 */
[----:B-1----:R-:W-:Y:S01]  /*3f9c0*/  IADD3 R6, P0, R14, UR13, RZ ;  /* 0x0000000d0e067c10 */ /* 0x002fe2000ff1e0ff */
[----:B--2---:R-:W-:Y:S01]  /*3f9d0*/  FMUL R4, R22, R2 ;  /* 0x0000000216047220 */ /* 0x004fe20000400000 */
[----:B------:R-:W-:Y:S02]  /*3f9e0*/  IMAD.U32 R22, RZ, RZ, UR11 ;  /* 0x0000000bff167e24 */ /* 0x000fe4000f8e00ff */
[----:B------:R-:W-:-:S03]  /*3f9f0*/  IADD3.X R7, R11, UR12, RZ, P0, !PT ;  /* 0x0000000c0b077c10 */ /* 0x000fc600087fe4ff */
[----:B------:R-:W-:Y:S02]  /*3fa00*/  IADD3 R22, P0, P2, R22, UR13, R6 ;  /* 0x0000000d16167c10 */ /* 0x000fe4000fa1e006 */
[----:B------:R-:W-:Y:S02]  /*3fa10*/  F2FP.BF16.F32.PACK_AB R4, RZ, R4 ;  /* 0x00000004ff04723e */ /* 0x000fe400000010ff */
[----:B------:R-:W-:Y:S02]  /*3fa20*/  IADD3.X R23, R8, UR12, R7, P0, P2 ;  /* 0x0000000c08177c10 */ /* 0x000fe400087e4407 */
[----:B------:R-:W-:Y:S02]  /*3fa30*/  ISETP.GT.AND P2, PT, R3, 0x30, PT ;  /* 0x000000300300780c */ /* 0x000fe40003f44270 */
[C---:B------:R-:W-:Y:S01]  /*3fa40*/  ISETP.GT.AND P0, PT, R0.reuse, 0x8, P3 ;  /* 0x000000080000780c */ /* 0x040fe20001f04270 */
[----:B---3--:R-:W-:Y:S01]  /*3fa50*/  FMUL R5, R9, R2 ;  /* 0x0000000209057220 */ /* 0x008fe20000400000 */
[----:B------:R1:W-:Y:S01]  /*3fa60*/  @P1 STG.E.U16 desc[UR52][R20.64+0x50], R4 ;  /* 0x0000500414001986 */ /* 0x0003e2000c101534 */
[----:B------:R-:W-:-:S03]  /*3fa70*/  ISETP.GT.AND P1, PT, R0, RZ, P2 ;  /* 0x000000ff0000720c */ /* 0x000fc60001724270 */
[----:B------:R-:W-:Y:S01]  /*3fa80*/  F2FP.BF16.F32.PACK_AB R5, RZ, R5 ;  /* 0x00000005ff05723e */ /* 0x000fe200000010ff */
[----:B-1----:R-:W-:-:S06]  /*3fa90*/  FMUL R4, R234, R2 ;  /* 0x00000002ea047220 */ /* 0x002fcc0000400000 */
[----:B------:R-:W-:Y:S01]  /*3faa0*/  @P0 STG.E.U16 desc[UR52][R20.64+0x52], R5 ;  /* 0x0000520514000986 */ /* 0x000fe2000c101534 */
[----:B------:R-:W-:Y:S02]  /*3fab0*/  ISETP.GT.AND P0, PT, R3, 0x31, PT ;  /* 0x000000310300780c */ /* 0x000fe40003f04270 */
[----:B------:R-:W-:-:S05]  /*3fac0*/  F2FP.BF16.F32.PACK_AB R4, RZ, R4 ;  /* 0x00000004ff04723e */ /* 0x000fca00000010ff */
[----:B------:R1:W-:Y:S01]  /*3fad0*/  @P1 STG.E.U16 desc[UR52][R18.64+0x60], R4 ;  /* 0x0000600412001986 */ /* 0x0003e2000c101534 */
[----:B------:R-:W-:Y:S01]  /*3fae0*/  ISETP.GT.AND P1, PT, R0, RZ, P0 ;  /* 0x000000ff0000720c */ /* 0x000fe20000724270 */
[----:B-1----:R-:W-:-:S05]  /*3faf0*/  FMUL R4, R12, R2 ;  /* 0x000000020c047220 */ /* 0x002fca0000400000 */
[----:B------:R-:W-:-:S07]  /*3fb00*/  F2FP.BF16.F32.PACK_AB R4, RZ, R4 ;  /* 0x00000004ff04723e */ /* 0x000fce00000010ff */
[----:B------:R1:W-:Y:S01]  /*3fb10*/  @P1 STG.E.U16 desc[UR52][R18.64+0x62], R4 ;  /* 0x0000620412001986 */ /* 0x0003e2000c101534 */
[----:B------:R-:W-:Y:S01]  /*3fb20*/  ISETP.GT.AND P1, PT, R0, 0x8, P2 ;  /* 0x000000080000780c */ /* 0x000fe20001724270 */
[----:B-1----:R-:W-:-:S05]  /*3fb30*/  FMUL R4, R232, R2 ;  /* 0x00000002e8047220 */ /* 0x002fca0000400000 */
[----:B------:R-:W-:-:S04]  /*3fb40*/  F2FP.BF16.F32.PACK_AB R4, RZ, R4 ;  /* 0x00000004ff04723e */ /* 0x000fc800000010ff */
[----:B------:R-:W-:Y:S01]  /*3fb50*/  PRMT R5, R4, 0x7610, R5 ;  /* 0x0000761004057816 */ /* 0x000fe20000000005 */
[----:B------:R-:W-:-:S04]  /*3fb60*/  FMUL R4, R13, R2 ;  /* 0x000000020d047220 */ /* 0x000fc80000400000 */
[----:B------:R1:W-:Y:S01]  /*3fb70*/  @P1 STG.E.U16 desc[UR52][R20.64+0x60], R5 ;  /* 0x0000600514001986 */ /* 0x0003e2000c101534 */
[----:B------:R-:W-:Y:S02]  /*3fb80*/  ISETP.GT.AND P1, PT, R0, 0x8, P0 ;  /* 0x000000080000780c */ /* 0x000fe40000724270 */
[----:B------:R-:W-:-:S04]  /*3fb90*/  F2FP.BF16.F32.PACK_AB R4, RZ, R4 ;  /* 0x00000004ff04723e */ /* 0x000fc800000010ff */
[----:B-1----:R-:W-:-:S07]  /*3fba0*/  PRMT R5, R4, 0x7610, R5 ;  /* 0x0000761004057816 */ /* 0x002fce0000000005 */
[----:B------:R1:W-:Y:S01]  /*3fbb0*/  @P1 STG.E.U16 desc[UR52][R20.64+0x62], R5 ;  /* 0x0000620514001986 */ /* 0x0003e2000c101534 */
[----:B------:R-:W-:Y:S01]  /*3fbc0*/  ISETP.GT.AND P1, PT, R3, 0x38, PT ;  /* 0x000000380300780c */ /* 0x000fe20003f24270 */
[----:B------:R-:W-:-:S03]  /*3fbd0*/  FMUL R4, R235, R2 ;  /* 0x00000002eb047220 */ /* 0x000fc60000400000 */
[----:B------:R-:W-:Y:S02]  /*3fbe0*/  ISETP.GT.AND P6, PT, R0, RZ, P1 ;  /* 0x000000ff0000720c */ /* 0x000fe40000fc4270 */
[----:B------:R-:W-:Y:S01]  /*3fbf0*/  F2FP.BF16.F32.PACK_AB R4, RZ, R4 ;  /* 0x00000004ff04723e */ /* 0x000fe200000010ff */
[----:B-1----:R-:W2:Y:S04]  /*3fc00*/  LDL.LU R5, [R1+0x260] ;  /* 0x0002600001057983 */ /* 0x002ea80000300800 */
[----:B------:R-:W3:Y:S06]  /*3fc10*/  LDL.LU R9, [R1+0x264] ;  /* 0x0002640001097983 */ /* 0x000eec0000300800 */
[----:B------:R1:W-:Y:S01]  /*3fc20*/  @P6 STG.E.U16 desc[UR52][R18.64+0x70], R4 ;  /* 0x0000700412006986 */ /* 0x0003e2000c101534 */
[----:B------:R-:W-:-:S03]  /*3fc30*/  ISETP.GT.AND P6, PT, R3, 0x39, PT ;  /* 0x000000390300780c */ /* 0x000fc60003fc4270 */
[----:B------:R-:W4:Y:S01]  /*3fc40*/  LDL.LU R234, [R1+0x268] ;  /* 0x0002680001ea7983 */ /* 0x000f220000300800 */
[----:B------:R-:W-:-:S03]  /*3fc50*/  ISETP.GT.AND P6, PT, R0, RZ, P6 ;  /* 0x000000ff0000720c */ /* 0x000fc600037c4270 */
[----:B------:R-:W4:Y:S01]  /*3fc60*/  LDL.LU R232, [R1+0x26c] ;  /* 0x00026c0001e87983 */ /* 0x000f220000300800 */
[----:B-1----:R-:W-:-:S03]  /*3fc70*/  FMUL R4, R16, R2 ;  /* 0x0000000210047220 */ /* 0x002fc60000400000 */
[----:B------:R-:W4:Y:S02]  /*3fc80*/  LDL.LU R235, [R1+0x270] ;  /* 0x0002700001eb7983 */ /* 0x000f240000300800 */
[----:B------:R-:W-:Y:S02]  /*3fc90*/  F2FP.BF16.F32.PACK_AB R4, RZ, R4 ;  /* 0x00000004ff04723e */ /* 0x000fe400000010ff */
[----:B------:R-:W4:Y:S04]  /*3fca0*/  LDL.LU R16, [R1+0x274] ;  /* 0x0002740001107983 */ /* 0x000f280000300800 */
[----:B------:R1:W-:Y:S01]  /*3fcb0*/  @P6 STG.E.U16 desc[UR52][R18.64+0x72], R4 ;  /* 0x0000720412006986 */ /* 0x0003e2000c101534 */
[----:B------:R-:W-:Y:S01]  /*3fcc0*/  ISETP.GT.AND P6, PT, R0, 0x8, P1 ;  /* 0x000000080000780c */ /* 0x000fe20000fc4270 */
[----:B-1----:R-:W-:-:S02]  /*3fcd0*/  FMUL R4, R17, R2 ;  /* 0x0000000211047220 */ /* 0x002fc40000400000 */
[----:B------:R-:W4:Y:S03]  /*3fce0*/  LDL.LU R17, [R1+0x278] ;  /* 0x0002780001117983 */ /* 0x000f260000300800 */
[----:B------:R-:W-:-:S07]  /*3fcf0*/  F2FP.BF16.F32.PACK_AB R4, RZ, R4 ;  /* 0x00000004ff04723e */ /* 0x000fce00000010ff */
[----:B------:R1:W-:Y:S01]  /*3fd00*/  @P6 STG.E.U16 desc[UR52][R20.64+0x70], R4 ;  /* 0x0000700414006986 */ /* 0x0003e2000c101534 */
[----:B------:R-:W-:-:S04]  /*3fd10*/  ISETP.GT.AND P6, PT, R3, 0x39, PT ;  /* 0x000000390300780c */ /* 0x000fc80003fc4270 */
[----:B------:R-:W-:Y:S01]  /*3fd20*/  ISETP.GT.AND P6, PT, R0, 0x8, P6 ;  /* 0x000000080000780c */ /* 0x000fe200037c4270 */
[----:B-1----:R-:W-:Y:S02]  /*3fd30*/  FMUL R4, R39, R2 ;  /* 0x0000000227047220 */ /* 0x002fe40000400000 */
[----:B------:R-:W4:Y:S03]  /*3fd40*/  LDL.LU R39, [R1+0x27c] ;  /* 0x00027c0001277983 */ /* 0x000f260000300800 */
[----:B------:R-:W-:Y:S01]  /*3fd50*/  F2FP.BF16.F32.PACK_AB R4, RZ, R4 ;  /* 0x00000004ff04723e */ /* 0x000fe200000010ff */
[----:B------:R-:W4:Y:S04]  /*3fd60*/  LDL.LU R12, [R1+0x200] ;  /* 0x00020000010c7983 */ /* 0x000f280000300800 */
[----:B------:R-:W4:Y:S04]  /*3fd70*/  LDL.LU R13, [R1+0x204] ;  /* 0x00020400010d7983 */ /* 0x000f280000300800 */
[----:B------:R-:W2:Y:S04]  /*3fd80*/  LDL.LU R8, [R1+0x208] ;  /* 0x0002080001087983 */ /* 0x000ea80000300800 */
[----:B------:R1:W-:Y:S04]  /*3fd90*/  @P6 STG.E.U16 desc[UR52][R20.64+0x72], R4 ;  /* 0x0000720414006986 */ /* 0x0003e8000c101534 */
[----:B-1----:R-:W3:Y:S01]  /*3fda0*/  LDL.LU R4, [R1+0x240] ;  /* 0x0002400001047983 */ /* 0x002ee20000300800 */
[----:B------:R-:W-:-:S04]  /*3fdb0*/  ISETP.GT.AND P6, PT, R3, 0x20, PT ;  /* 0x000000200300780c */ /* 0x000fc80003fc4270 */
[----:B------:R-:W-:Y:S01]  /*3fdc0*/  ISETP.GT.AND P6, PT, R0, 0x80, P6 ;  /* 0x000000800000780c */ /* 0x000fe200037c4270 */
[----:B------:R-:W-:Y:S02]  /*3fdd0*/  IMAD.MOV.U32 R10, RZ, RZ, R14 ;  /* 0x000000ffff0a7224 */ /* 0x000fe400078e000e */
[----:B---3--:R-:W-:-:S05]  /*3fde0*/  FMUL R4, R4, R2 ;  /* 0x0000000204047220 */ /* 0x008fca0000400000 */
[----:B------:R-:W-:-:S05]  /*3fdf0*/  F2FP.BF16.F32.PACK_AB R4, RZ, R4 ;  /* 0x00000004ff04723e */ /* 0x000fca00000010ff */
[----:B------:R1:W-:Y:S04]  /*3fe00*/  @P6 STG.E.U16 desc[UR52][R10.64+0x40], R4 ;  /* 0x000040040a006986 */ /* 0x0003e8000c101534 */
[----:B-1----:R-:W3:Y:S01]  /*3fe10*/  LDL.LU R4, [R1+0x244] ;  /* 0x0002440001047983 */ /* 0x002ee20000300800 */
[----:B------:R-:W-:Y:S01]  /*3fe20*/  ISETP.GT.AND P6, PT, R0, 0x80, P5 ;  /* 0x000000800000780c */ /* 0x000fe20002fc4270 */
[----:B---3--:R-:W-:-:S05]  /*3fe30*/  FMUL R4, R4, R2 ;  /* 0x0000000204047220 */ /* 0x008fca0000400000 */
[----:B------:R-:W-:-:S07]  /*3fe40*/  F2FP.BF16.F32.PACK_AB R4, RZ, R4 ;  /* 0x00000004ff04723e */ /* 0x000fce00000010ff */
[----:B------:R1:W-:Y:S04]  /*3fe50*/  @P6 STG.E.U16 desc[UR52][R10.64+0x42], R4 ;  /* 0x000042040a006986 */ /* 0x0003e8000c101534 */
[----:B-1----:R-:W3:Y:S01]  /*3fe60*/  LDL.LU R4, [R1+0x248] ;  /* 0x0002480001047983 */ /* 0x002ee20000300800 */
[----:B------:R-:W-:-:S04]  /*3fe70*/  IADD3 R14, P6, R14, UR11, RZ ;  /* 0x0000000b0e0e7c10 */ /* 0x000fc8000ffde0ff */
[----:B------:R-:W-:Y:S02]  /*3fe80*/  IADD3.X R15, R11, UR5, RZ, P6, !PT ;  /* 0x000000050b0f7c10 */ /* 0x000fe4000b7fe4ff */
[----:B------:R-:W-:-:S04]  /*3fe90*/  ISETP.GT.AND P6, PT, R3, 0x20, PT ;  /* 0x000000200300780c */ /* 0x000fc80003fc4270 */
[----:B------:R-:W-:Y:S01]  /*3fea0*/  ISETP.GT.AND P6, PT, R0, 0x88, P6 ;  /* 0x000000880000780c */ /* 0x000fe200037c4270 */
[----:B---3--:R-:W-:-:S05]  /*3feb0*/  FMUL R4, R4, R2 ;  /* 0x0000000204047220 */ /* 0x008fca0000400000 */
[----:B------:R-:W-:-:S07]  /*3fec0*/  F2FP.BF16.F32.PACK_AB R4, RZ, R4 ;  /* 0x00000004ff04723e */ /* 0x000fce00000010ff */
[----:B------:R1:W-:Y:S04]  /*3fed0*/  @P6 STG.E.U16 desc[UR52][R14.64+0x40], R4 ;  /* 0x000040040e006986 */ /* 0x0003e8000c101534 */
[----:B-1----:R-:W3:Y:S01]  /*3fee0*/  LDL.LU R4, [R1+0x24c] ;  /* 0x00024c0001047983 */ /* 0x002ee20000300800 */
        /* <DEDUP_REMOVED lines=21> */
[----:B--2---:R-:W-:-:S05]  /*40040*/  FMUL R8, R8, R2 ;  /* 0x0000000208087220 */ /* 0x004fca0000400000 */
[----:B------:R-:W-:Y:S01]  /*40050*/  F2FP.BF16.F32.PACK_AB R8, RZ, R8 ;  /* 0x00000008ff08723e */ /* 0x000fe200000010ff */
[----:B---3--:R-:W-:-:S05]  /*40060*/  FMUL R4, R4, R2 ;  /* 0x0000000204047220 */ /* 0x008fca0000400000 */
[----:B------:R-:W-:-:S05]  /*40070*/  F2FP.BF16.F32.PACK_AB R4, RZ, R4 ;  /* 0x00000004ff04723e */ /* 0x000fca00000010ff */
        /* <DEDUP_REMOVED lines=10> */
[----:B----4-:R-:W-:Y:S02]  /*40120*/  FMUL R4, R234, R2 ;  /* 0x00000002ea047220 */ /* 0x010fe40000400000 */
[----:B------:R-:W2:Y:S03]  /*40130*/  LDL.LU R234, [R1+0x22c] ;  /* 0x00022c0001ea7983 */ /* 0x000ea60000300800 */
[----:B------:R-:W-:-:S07]  /*40140*/  F2FP.BF16.F32.PACK_AB R4, RZ, R4 ;  /* 0x00000004ff04723e */ /* 0x000fce00000010ff */
[----:B------:R1:W-:Y:S01]  /*40150*/  @P6 STG.E.U16 desc[UR52][R14.64+0x60], R4 ;  /* 0x000060040e006986 */ /* 0x0003e2000c101534 */
[----:B------:R-:W-:Y:S01]  /*40160*/  ISETP.GT.AND P6, PT, R0, 0x88, P0 ;  /* 0x000000880000780c */ /* 0x000fe200007c4270 */
[----:B-1----:R-:W-:-:S05]  /*40170*/  FMUL R4, R232, R2 ;  /* 0x00000002e8047220 */ /* 0x002fca0000400000 */
[----:B------:R-:W-:-:S07]  /*40180*/  F2FP.BF16.F32.PACK_AB R4, RZ, R4 ;  /* 0x00000004ff04723e */ /* 0x000fce00000010ff */
[----:B------:R1:W-:Y:S01]  /*40190*/  @P6 STG.E.U16 desc[UR52][R14.64+0x62], R4 ;  /* 0x000062040e006986 */ /* 0x0003e2000c101534 */
[----:B------:R-:W-:Y:S01]  /*401a0*/  ISETP.GT.AND P6, PT, R0, 0x80, P1 ;  /* 0x000000800000780c */ /* 0x000fe20000fc4270 */
[----:B-1----:R-:W-:Y:S02]  /*401b0*/  FMUL R4, R235, R2 ;  /* 0x00000002eb047220 */ /* 0x002fe40000400000 */
[----:B------:R-:W3:Y:S03]  /*401c0*/  LDL.LU R235, [R1+0x230] ;  /* 0x0002300001eb7983 */ /* 0x000ee60000300800 */
[----:B------:R-:W-:-:S07]  /*401d0*/  F2FP.BF16.F32.PACK_AB R4, RZ, R4 ;  /* 0x00000004ff04723e */ /* 0x000fce00000010ff */
[----:B------:R1:W-:Y:S01]  /*401e0*/  @P6 STG.E.U16 desc[UR52][R10.64+0x70], R4 ;  /* 0x000070040a006986 */ /* 0x0003e2000c101534 */
[----:B------:R-:W-:-:S04]  /*401f0*/  ISETP.GT.AND P6, PT, R3, 0x39, PT ;  /* 0x000000390300780c */ /* 0x000fc80003fc4270 */
[----:B------:R-:W-:Y:S01]  /*40200*/  ISETP.GT.AND P6, PT, R0, 0x80, P6 ;  /* 0x000000800000780c */ /* 0x000fe200037c4270 */
[----:B-1----:R-:W-:Y:S02]  /*40210*/  FMUL R4, R16, R2 ;  /* 0x0000000210047220 */ /* 0x002fe40000400000 */
[----:B------:R-:W4:Y:S03]  /*40220*/  LDL.LU R16, [R1+0x234] ;  /* 0x0002340001107983 */ /* 0x000f260000300800 */
[----:B------:R-:W-:-:S07]  /*40230*/  F2FP.BF16.F32.PACK_AB R4, RZ, R4 ;  /* 0x00000004ff04723e */ /* 0x000fce00000010ff */
[----:B------:R1:W-:Y:S01]  /*40240*/  @P6 STG.E.U16 desc[UR52][R10.64+0x72], R4 ;  /* 0x000072040a006986 */ /* 0x0003e2000c101534 */
[----:B------:R-:W-:Y:S01]  /*40250*/  ISETP.GT.AND P6, PT, R0, 0x88, P1 ;  /* 0x000000880000780c */ /* 0x000fe20000fc4270 */
[----:B-1----:R-:W-:Y:S02]  /*40260*/  FMUL R4, R17, R2 ;  /* 0x0000000211047220 */ /* 0x002fe40000400000 */
        /* <DEDUP_REMOVED lines=10> */
[----:B------:R-:W-:-:S03]  /*40310*/  ISETP.GT.AND P6, PT, R3, 0x20, PT ;  /* 0x000000200300780c */ /* 0x000fc60003fc4270 */
[----:B------:R-:W2:Y:S01]  /*40320*/  LDL.LU R232, [R1+0x1c8] ;  /* 0x0001c80001e87983 */ /* 0x000ea20000300800 */
        /* <DEDUP_REMOVED lines=8> */
[----:B------:R-:W-:-:S04]  /*403b0*/  IADD3 R12, P6, R6, UR11, RZ ;  /* 0x0000000b060c7c10 */ /* 0x000fc8000ffde0ff */
[----:B------:R-:W-:Y:S02]  /*403c0*/  IADD3.X R13, R7, UR5, RZ, P6, !PT ;  /* 0x00000005070d7c10 */ /* 0x000fe4000b7fe4ff */
[----:B-1----:R-:W-:-:S04]  /*403d0*/  IADD3 R4, P6, R6, UR11, RZ ;  /* 0x0000000b06047c10 */ /* 0x002fc8000ffde0ff */
[----:B------:R-:W-:Y:S02]  /*403e0*/  IADD3.X R5, R7, UR5, RZ, P6, !PT ;  /* 0x0000000507057c10 */ /* 0x000fe4000b7fe4ff */
[----:B------:R-:W-:-:S04]  /*403f0*/  ISETP.GT.AND P6, PT, R3, 0x20, PT ;  /* 0x000000200300780c */ /* 0x000fc80003fc4270 */
[----:B------:R-:W-:-:S13]  /*40400*/  ISETP.GT.AND P6, PT, R0, 0x108, P6 ;  /* 0x000001080000780c */ /* 0x000fda00037c4270 */
[----:B------:R1:W-:Y:S04]  /*40410*/  @P6 STG.E.U16 desc[UR52][R12.64+0x40], R8 ;  /* 0x000040080c006986 */ /* 0x0003e8000c101534 */
[----:B-1----:R-:W3:Y:S01]  /*40420*/  LDL.LU R8, [R1+0x20c] ;  /* 0x00020c0001087983 */ /* 0x002ee20000300800 */
[----:B------:R-:W-:Y:S01]  /*40430*/  ISETP.GT.AND P6, PT, R0, 0x108, P5 ;  /* 0x000001080000780c */ /* 0x000fe20002fc4270 */
[----:B---3--:R-:W-:-:S05]  /*40440*/  FMUL R8, R8, R2 ;  /* 0x0000000208087220 */ /* 0x008fca0000400000 */
[----:B------:R-:W-:-:S07]  /*40450*/  F2FP.BF16.F32.PACK_AB R8, RZ, R8 ;  /* 0x00000008ff08723e */ /* 0x000fce00000010ff */
[----:B------:R1:W-:Y:S04]  /*40460*/  @P6 STG.E.U16 desc[UR52][R4.64+0x42], R8 ;  /* 0x0000420804006986 */ /* 0x0003e8000c101534 */
[----:B-1----:R-:W3:Y:S01]  /*40470*/  LDL.LU R4, [R1+0x210] ;  /* 0x0002100001047983 */ /* 0x002ee20000300800 */
[----:B------:R-:W-:-:S03]  /*40480*/  ISETP.GT.AND P6, PT, R0, 0x100, P4 ;  /* 0x000001000000780c */ /* 0x000fc600027c4270 */
[----:B------:R-:W4:Y:S04]  /*40490*/  LDL.LU R5, [R1+0x228] ;  /* 0x0002280001057983 */ /* 0x000f280000300800 */
[----:B------:R-:W2:Y:S01]  /*404a0*/  LDL.LU R8, [R1+0x1c0] ;  /* 0x0001c00001087983 */ /* 0x000ea20000300800 */
        /* <DEDUP_REMOVED lines=27> */
[----:B------:R-:W-:-:S05]  /*40660*/  FMUL R232, R232, R2 ;  /* 0x00000002e8e87220 */ /* 0x000fca0000400000 */
[----:B------:R-:W-:Y:S01]  /*40670*/  F2FP.BF16.F32.PACK_AB R232, RZ, R232 ;  /* 0x000000e8ffe8723e */ /* 0x000fe200000010ff */
[----:B---3--:R-:W-:-:S05]  /*40680*/  FMUL R4, R4, R2 ;  /* 0x0000000204047220 */ /* 0x008fca0000400000 */
[----:B------:R-:W-:-:S05]  /*40690*/  F2FP.BF16.F32.PACK_AB R4, RZ, R4 ;  /* 0x00000004ff04723e */ /* 0x000fca00000010ff */
[----:B------:R4:W-:Y:S01]  /*406a0*/  @P6 STG.E.U16 desc[UR52][R6.64+0x62], R4 ;  /* 0x0000620406006986 */ /* 0x0009e2000c101534 */
[----:B------:R-:W-:Y:S01]  /*406b0*/  ISETP.GT.AND P6, PT, R0, 0x108, P2 ;  /* 0x000001080000780c */ /* 0x000fe200017c4270 */
[----:B----4-:R-:W-:-:S05]  /*406c0*/  FMUL R4, R5, R2 ;  /* 0x0000000205047220 */ /* 0x010fca0000400000 */
        /* <DEDUP_REMOVED lines=13> */
[----:B------:R-:W2:Y:S03]  /*407a0*/  LDL.LU R16, [R1+0x1e8] ;  /* 0x0001e80001107983 */ /* 0x000ea60000300800 */
[----:B------:R-:W-:Y:S01]  /*407b0*/  F2FP.BF16.F32.PACK_AB R4, RZ, R4 ;  /* 0x00000004ff04723e */ /* 0x000fe200000010ff */
[----:B------:R-:W3:Y:S06]  /*407c0*/  LDL.LU R234, [R1+0x1f0] ;  /* 0x0001f00001ea7983 */ /* 0x000eec0000300800 */
[----:B------:R1:W-:Y:S01]  /*407d0*/  @P6 STG.E.U16 desc[UR52][R6.64+0x72], R4 ;  /* 0x0000720406006986 */ /* 0x0003e2000c101534 */
[----:B------:R-:W-:-:S03]  /*407e0*/  ISETP.GT.AND P6, PT, R0, 0x108, P1 ;  /* 0x000001080000780c */ /* 0x000fc60000fc4270 */
[----:B------:R-:W4:Y:S01]  /*407f0*/  LDL.LU R235, [R1+0x1f4] ;  /* 0x0001f40001eb7983 */ /* 0x000f220000300800 */
[----:B-1----:R-:W-:-:S03]  /*40800*/  FMUL R4, R17, R2 ;  /* 0x0000000211047220 */ /* 0x002fc60000400000 */
[----:B------:R-:W3:Y:S02]  /*40810*/  LDL.LU R17, [R1+0x1f8] ;  /* 0x0001f80001117983 */ /* 0x000ee40000300800 */
[----:B------:R-:W-:-:S05]  /*40820*/  F2FP.BF16.F32.PACK_AB R4, RZ, R4 ;  /* 0x00000004ff04723e */ /* 0x000fca00000010ff */
[----:B------:R1:W-:Y:S01]  /*40830*/  @P6 STG.E.U16 desc[UR52][R12.64+0x70], R4 ;  /* 0x000070040c006986 */ /* 0x0003e2000c101534 */
[----:B------:R-:W-:-:S04]  /*40840*/  ISETP.GT.AND P6, PT, R3, 0x39, PT ;  /* 0x000000390300780c */ /* 0x000fc80003fc4270 */
[----:B------:R-:W-:Y:S01]  /*40850*/  ISETP.GT.AND P6, PT, R0, 0x108, P6 ;  /* 0x000001080000780c */ /* 0x000fe200037c4270 */
[----:B-1----:R-:W-:Y:S02]  /*40860*/  FMUL R4, R39, R2 ;  /* 0x0000000227047220 */ /* 0x002fe40000400000 */
[----:B------:R-:W3:Y:S03]  /*40870*/  LDL.LU R39, [R1+0x1fc] ;  /* 0x0001fc0001277983 */ /* 0x000ee60000300800 */
[----:B------:R-:W-:-:S07]  /*40880*/  F2FP.BF16.F32.PACK_AB R4, RZ, R4 ;  /* 0x00000004ff04723e */ /* 0x000fce00000010ff */
[----:B------:R1:W-:Y:S02]  /*40890*/  @P6 STG.E.U16 desc[UR52][R12.64+0x72], R4 ;  /* 0x000072040c006986 */ /* 0x0003e4000c101534 */
[----:B-1----:R-:W-:-:S04]  /*408a0*/  IADD3 R4, P6, R6, UR13, RZ ;  /* 0x0000000d06047c10 */ /* 0x002fc8000ffde0ff */
[----:B------:R-:W-:Y:S02]  /*408b0*/  IADD3.X R5, R7, UR12, RZ, P6, !PT ;  /* 0x0000000c07057c10 */ /* 0x000fe4000b7fe4ff */
[----:B------:R-:W-:-:S04]  /*408c0*/  ISETP.GT.AND P6, PT, R3, 0x20, PT ;  /* 0x000000200300780c */ /* 0x000fc80003fc4270 */
[----:B------:R-:W-:-:S13]  /*408d0*/  ISETP.GT.AND P6, PT, R0, 0x180, P6 ;  /* 0x000001800000780c */ /* 0x000fda00037c4270 */
[----:B------:R1:W-:Y:S01]  /*408e0*/  @P6 STG.E.U16 desc[UR52][R4.64+0x40], R8 ;  /* 0x0000400804006986 */ /* 0x0003e2000c101534 */
[----:B------:R-:W-:Y:S01]  /*408f0*/  ISETP.GT.AND P6, PT, R0, 0x180, P5 ;  /* 0x000001800000780c */ /* 0x000fe20002fc4270 */
[----:B-1----:R-:W-:-:S05]  /*40900*/  FMUL R8, R9, R2 ;  /* 0x0000000209087220 */ /* 0x002fca0000400000 */
[----:B------:R-:W-:-:S07]  /*40910*/  F2FP.BF16.F32.PACK_AB R8, RZ, R8 ;  /* 0x00000008ff08723e */ /* 0x000fce00000010ff */
[----:B------:R1:W-:Y:S02]  /*40920*/  @P6 STG.E.U16 desc[UR52][R4.64+0x42], R8 ;  /* 0x0000420804006986 */ /* 0x0003e4000c101534 */
[----:B-1----:R-:W-:-:S04]  /*40930*/  IADD3 R8, P6, R4, UR11, RZ ;  /* 0x0000000b04087c10 */ /* 0x002fc8000ffde0ff */
[----:B------:R-:W-:Y:S02]  /*40940*/  IADD3.X R9, R5, UR5, RZ, P6, !PT ;  /* 0x0000000505097c10 */ /* 0x000fe4000b7fe4ff */
[----:B------:R-:W-:-:S04]  /*40950*/  ISETP.GT.AND P6, PT, R3, 0x20, PT ;  /* 0x000000200300780c */ /* 0x000fc80003fc4270 */
[----:B------:R-:W-:-:S13]  /*40960*/  ISETP.GT.AND P6, PT, R0, 0x188, P6 ;  /* 0x000001880000780c */ /* 0x000fda00037c4270 */
[----:B------:R1:W-:Y:S04]  /*40970*/  @P6 STG.E.U16 desc[UR52][R8.64+0x40], R232 ;  /* 0x000040e808006986 */ /* 0x0003e8000c101534 */
[----:B-1----:R-:W2:Y:S01]  /*40980*/  LDL.LU R232, [R1+0x1cc] ;  /* 0x0001cc0001e87983 */ /* 0x002ea20000300800 */
[----:B------:R-:W-:Y:S01]  /*40990*/  ISETP.GT.AND P5, PT, R0, 0x188, P5 ;  /* 0x000001880000780c */ /* 0x000fe20002fa4270 */
[----:B--2---:R-:W-:-:S05]  /*409a0*/  FMUL R232, R232, R2 ;  /* 0x00000002e8e87220 */ /* 0x004fca0000400000 */
[----:B------:R-:W-:-:S04]  /*409b0*/  F2FP.BF16.F32.PACK_AB R232, RZ, R232 ;  /* 0x000000e8ffe8723e */ /* 0x000fc800000010ff */
[----:B------:R-:W-:Y:S02]  /*409c0*/  PRMT R233, R232, 0x7610, R233 ;  /* 0x00007610e8e97816 */ /* 0x000fe400000000e9 */
[----:B------:R-:W2:Y:S04]  /*409d0*/  LDL.LU R232, [R1+0x1d0] ;  /* 0x0001d00001e87983 */ /* 0x000ea80000300800 */
[----:B------:R1:W-:Y:S01]  /*409e0*/  @P5 STG.E.U16 desc[UR52][R22.64+0x42], R233 ;  /* 0x000042e916005986 */ /* 0x0003e2000c101534 */
[----:B------:R-:W-:-:S03]  /*409f0*/  ISETP.GT.AND P5, PT, R0, 0x180, P4 ;  /* 0x000001800000780c */ /* 0x000fc600027a4270 */
[----:B-1----:R-:W4:Y:S01]  /*40a00*/  LDL.LU R23, [R1+0x1d4] ;  /* 0x0001d40001177983 */ /* 0x002f220000300800 */
[----:B--2---:R-:W-:-:S05]  /*40a10*/  FMUL R232, R232, R2 ;  /* 0x00000002e8e87220 */ /* 0x004fca0000400000 */
[----:B------:R-:W-:Y:S02]  /*40a20*/  F2FP.BF16.F32.PACK_AB R22, RZ, R232 ;  /* 0x000000e8ff16723e */ /* 0x000fe400000010ff */
[----:B------:R-:W2:Y:S04]  /*40a30*/  LDL.LU R232, [R1+0x1dc] ;  /* 0x0001dc0001e87983 */ /* 0x000ea80000300800 */
[----:B------:R1:W-:Y:S04]  /*40a40*/  @P5 STG.E.U16 desc[UR52][R4.64+0x50], R22 ;  /* 0x0000501604005986 */ /* 0x0003e8000c101534 */
[----:B-1----:R-:W3:Y:S01]  /*40a50*/  LDL.LU R22, [R1+0x1d8] ;  /* 0x0001d80001167983 */ /* 0x002ee20000300800 */
[----:B----4-:R-:W-:Y:S01]  /*40a60*/  FMUL R23, R23, R2 ;  /* 0x0000000217177220 */ /* 0x010fe20000400000 */
[----:B------:R-:W-:-:S02]  /*40a70*/  ISETP.GT.AND P5, PT, R0, 0x180, P3 ;  /* 0x000001800000780c */ /* 0x000fc40001fa4270 */
[----:B------:R-:W-:Y:S02]  /*40a80*/  ISETP.GT.AND P4, PT, R0, 0x188, P4 ;  /* 0x000001880000780c */ /* 0x000fe40002784270 */
[----:B------:R-:W-:-:S04]  /*40a90*/  F2FP.BF16.F32.PACK_AB R23, RZ, R23 ;  /* 0x00000017ff17723e */ /* 0x000fc800000010ff */
[----:B------:R-:W-:Y:S02]  /*40aa0*/  PRMT R233, R23, 0x7610, R233 ;  /* 0x0000761017e97816 */ /* 0x000fe400000000e9 */
[----:B------:R-:W4:Y:S04]  /*40ab0*/  LDL.LU R23, [R1+0x1e0] ;  /* 0x0001e00001177983 */ /* 0x000f280000300800 */
[----:B------:R1:W-:Y:S04]  /*40ac0*/  @P5 STG.E.U16 desc[UR52][R4.64+0x52], R233 ;  /* 0x000052e904005986 */ /* 0x0003e8000c101534 */
[----:B-1----:R-:W4:Y:S01]  /*40ad0*/  LDL.LU R233, [R1+0x1ec] ;  /* 0x0001ec0001e97983 */ /* 0x002f220000300800 */
[----:B---3--:R-:W-:-:S05]  /*40ae0*/  FMUL R22, R22, R2 ;  /* 0x0000000216167220 */ /* 0x008fca0000400000 */
[----:B------:R-:W-:-:S05]  /*40af0*/  F2FP.BF16.F32.PACK_AB R22, RZ, R22 ;  /* 0x00000016ff16723e */ /* 0x000fca00000010ff */
[----:B------:R1:W-:Y:S04]  /*40b00*/  @P4 STG.E.U16 desc[UR52][R8.64+0x50], R22 ;  /* 0x0000501608004986 */ /* 0x0003e8000c101534 */
[----:B-1----:R-:W3:Y:S01]  /*40b10*/  LDL.LU R22, [R1+0x1e4] ;  /* 0x0001e40001167983 */ /* 0x002ee20000300800 */
[C---:B------:R-:W-:Y:S02]  /*40b20*/  ISETP.GT.AND P3, PT, R0.reuse, 0x188, P3 ;  /* 0x000001880000780c */ /* 0x040fe40001f64270 */
[----:B------:R-:W-:Y:S01]  /*40b30*/  ISETP.GT.AND P4, PT, R0, 0x180, P2 ;  /* 0x000001800000780c */ /* 0x000fe20001784270 */
[-C--:B--2---:R-:W-:Y:S01]  /*40b40*/  FMUL R232, R232, R2.reuse ;  /* 0x00000002e8e87220 */ /* 0x084fe20000400000 */
[----:B----4-:R-:W-:Y:S01]  /*40b50*/  FMUL R23, R23, R2 ;  /* 0x0000000217177220 */ /* 0x010fe20000400000 */
[----:B------:R-:W-:-:S03]  /*40b60*/  ISETP.GT.AND P5, PT, R0, 0x180, P0 ;  /* 0x000001800000780c */ /* 0x000fc600007a4270 */
[----:B------:R-:W-:Y:S02]  /*40b70*/  F2FP.BF16.F32.PACK_AB R232, RZ, R232 ;  /* 0x000000e8ffe8723e */ /* 0x000fe400000010ff */
[----:B------:R-:W-:Y:S01]  /*40b80*/  F2FP.BF16.F32.PACK_AB R23, RZ, R23 ;  /* 0x00000017ff17723e */ /* 0x000fe200000010ff */
[-C--:B------:R-:W-:Y:S01]  /*40b90*/  FMUL R16, R16, R2.reuse ;  /* 0x0000000210107220 */ /* 0x080fe20000400000 */
[----:B------:R-:W-:Y:S01]  /*40ba0*/  ISETP.GT.AND P6, PT, R3, 0x39, PT ;  /* 0x000000390300780c */ /* 0x000fe20003fc4270 */
[-C--:B------:R-:W-:Y:S01]  /*40bb0*/  FMUL R237, R233, R2.reuse ;  /* 0x00000002e9ed7220 */ /* 0x080fe20000400000 */
[----:B------:R1:W-:Y:S01]  /*40bc0*/  @P3 STG.E.U16 desc[UR52][R8.64+0x52], R232 ;  /* 0x000052e808003986 */ /* 0x0003e2000c101534 */
[C---:B------:R-:W-:Y:S01]  /*40bd0*/  ISETP.GT.AND P2, PT, R0.reuse, 0x188, P2 ;  /* 0x000001880000780c */ /* 0x040fe20001744270 */
[----:B------:R-:W-:Y:S01]  /*40be0*/  FMUL R236, R235, R2 ;  /* 0x00000002ebec7220 */ /* 0x000fe20000400000 */
[C---:B------:R-:W-:Y:S01]  /*40bf0*/  ISETP.GT.AND P0, PT, R0.reuse, 0x188, P0 ;  /* 0x000001880000780c */ /* 0x040fe20000704270 */
[----:B------:R2:W-:Y:S01]  /*40c00*/  @P4 STG.E.U16 desc[UR52][R4.64+0x60], R23 ;  /* 0x0000601704004986 */ /* 0x0005e2000c101534 */
[----:B------:R-:W-:-:S02]  /*40c10*/  ISETP.GT.AND P3, PT, R0, 0x180, P1 ;  /* 0x000001800000780c */ /* 0x000fc40000f64270 */
[----:B------:R-:W-:Y:S01]  /*40c20*/  ISETP.GT.AND P4, PT, R0, 0x180, P6 ;  /* 0x000001800000780c */ /* 0x000fe20003784270 */
[-C--:B------:R-:W-:Y:S01]  /*40c30*/  FMUL R233, R234, R2.reuse ;  /* 0x00000002eae97220 */ /* 0x080fe20000400000 */
[----:B------:R-:W-:Y:S01]  /*40c40*/  ISETP.GT.AND P1, PT, R0, 0x188, P1 ;  /* 0x000001880000780c */ /* 0x000fe20000f24270 */
[----:B------:R-:W-:Y:S01]  /*40c50*/  FMUL R235, R17, R2 ;  /* 0x0000000211eb7220 */ /* 0x000fe20000400000 */
[----:B-1----:R-:W-:Y:S02]  /*40c60*/  F2FP.BF16.F32.PACK_AB R232, RZ, R236 ;  /* 0x000000ecffe8723e */ /* 0x002fe400000010ff */
[----:B--2---:R-:W-:Y:S01]  /*40c70*/  F2FP.BF16.F32.PACK_AB R23, RZ, R16 ;  /* 0x00000010ff17723e */ /* 0x004fe200000010ff */
[----:B------:R-:W-:Y:S01]  /*40c80*/  FMUL R234, R39, R2 ;  /* 0x0000000227ea7220 */ /* 0x000fe20000400000 */
[----:B------:R-:W-:Y:S01]  /*40c90*/  F2FP.BF16.F32.PACK_AB R233, RZ, R233 ;  /* 0x000000e9ffe9723e */ /* 0x000fe200000010ff */
[----:B------:R-:W2:Y:S01]  /*40ca0*/  LDL.LU R16, [R1+0x1b4] ;  /* 0x0001b40001107983 */ /* 0x000ea20000300800 */
[----:B------:R-:W-:-:S03]  /*40cb0*/  PRMT R236, R23, 0x7610, R236 ;  /* 0x0000761017ec7816 */ /* 0x000fc600000000ec */
[----:B------:R-:W4:Y:S04]  /*40cc0*/  LDL.LU R17, [R1+0x1b8] ;  /* 0x0001b80001117983 */ /* 0x000f280000300800 */
[----:B------:R-:W4:Y:S01]  /*40cd0*/  LDL.LU R39, [R1+0x1bc] ;  /* 0x0001bc0001277983 */ /* 0x000f220000300800 */
[----:B---3--:R-:W-:-:S05]  /*40ce0*/  FMUL R22, R22, R2 ;  /* 0x0000000216167220 */ /* 0x008fca0000400000 */
[----:B------:R-:W-:-:S05]  /*40cf0*/  F2FP.BF16.F32.PACK_AB R22, RZ, R22 ;  /* 0x00000016ff16723e */ /* 0x000fca00000010ff */
[----:B------:R1:W-:Y:S02]  /*40d00*/  @P5 STG.E.U16 desc[UR52][R4.64+0x62], R22 ;  /* 0x0000621604005986 */ /* 0x0003e4000c101534 */
[----:B-1----:R-:W-:-:S04]  /*40d10*/  F2FP.BF16.F32.PACK_AB R22, RZ, R237 ;  /* 0x000000edff16723e */ /* 0x002fc800000010ff */
[----:B------:R-:W-:Y:S02]  /*40d20*/  PRMT R23, R22, 0x7610, R23 ;  /* 0x0000761016177816 */ /* 0x000fe40000000017 */
[----:B------:R-:W-:Y:S01]  /*40d30*/  F2FP.BF16.F32.PACK_AB R22, RZ, R235 ;  /* 0x000000ebff16723e */ /* 0x000fe200000010ff */
[----:B------:R-:W-:Y:S04]  /*40d40*/  @P2 STG.E.U16 desc[UR52][R8.64+0x60], R236 ;  /* 0x000060ec08002986 */ /* 0x000fe8000c101534 */
[----:B------:R1:W-:Y:S04]  /*40d50*/  @P0 STG.E.U16 desc[UR52][R8.64+0x62], R23 ;  /* 0x0000621708000986 */ /* 0x0003e8000c101534 */
[----:B------:R3:W-:Y:S04]  /*40d60*/  @P3 STG.E.U16 desc[UR52][R4.64+0x70], R233 ;  /* 0x000070e904003986 */ /* 0x0007e8000c101534 */
[----:B------:R0:W-:Y:S04]  /*40d70*/  @P4 STG.E.U16 desc[UR52][R4.64+0x72], R232 ;  /* 0x000072e804004986 */ /* 0x0001e8000c101534 */
[----:B-1----:R-:W2:Y:S01]  /*40d80*/  LDL.LU R23, [R1+0x184] ;  /* 0x0001840001177983 */ /* 0x002ea20000300800 */
[----:B---3--:R-:W-:-:S03]  /*40d90*/  F2FP.BF16.F32.PACK_AB R233, RZ, R234 ;  /* 0x000000eaffe9723e */ /* 0x008fc600000010ff */
[----:B------:R1:W-:Y:S04]  /*40da0*/  @P1 STG.E.U16 desc[UR52][R8.64+0x70], R22 ;  /* 0x0000701608001986 */ /* 0x0003e8000c101534 */
[----:B0-----:R-:W3:Y:S04]  /*40db0*/  LDL.LU R232, [R1+0x180] ;  /* 0x0001800001e87983 */ /* 0x001ee80000300800 */
[----:B------:R-:W4:Y:S04]  /*40dc0*/  LDL.LU R234, [R1+0x18c] ;  /* 0x00018c0001ea7983 */ /* 0x000f280000300800 */
[----:B-1----:R-:W4:Y:S01]  /*40dd0*/  LDL.LU R22, [R1+0x188] ;  /* 0x0001880001167983 */ /* 0x002f220000300800 */
[----:B------:R-:W-:-:S02]  /*40de0*/  ISETP.GT.AND P2, PT, R3, 0x39, PT ;  /* 0x000000390300780c */ /* 0x000fc40003f44270 */
[C---:B------:R-:W-:Y:S02]  /*40df0*/  ISETP.GT.AND P6, PT, R3.reuse, 0x40, PT ;  /* 0x000000400300780c */ /* 0x040fe40003fc4270 */
[----:B------:R-:W-:Y:S02]  /*40e00*/  ISETP.GT.AND P5, PT, R3, 0x41, PT ;  /* 0x000000410300780c */ /* 0x000fe40003fa4270 */
[C---:B------:R-:W-:Y:S02]  /*40e10*/  ISETP.GT.AND P0, PT, R0.reuse, 0x188, P2 ;  /* 0x000001880000780c */ /* 0x040fe40001704270 */
[C---:B------:R-:W-:Y:S02]  /*40e20*/  ISETP.GT.AND P2, PT, R0.reuse, RZ, P6 ;  /* 0x000000ff0000720c */ /* 0x040fe40003744270 */
[C---:B------:R-:W-:Y:S02]  /*40e30*/  ISETP.GT.AND P3, PT, R0.reuse, RZ, P5 ;  /* 0x000000ff0000720c */ /* 0x040fe40002f64270 */
[----:B------:R-:W-:-:S02]  /*40e40*/  ISETP.GT.AND P4, PT, R0, 0x8, P6 ;  /* 0x000000080000780c */ /* 0x000fc40003784270 */
[----:B------:R-:W-:Y:S02]  /*40e50*/  PRMT R235, R233, 0x7610, R235 ;  /* 0x00007610e9eb7816 */ /* 0x000fe400000000eb */
[----:B------:R-:W-:-:S03]  /*40e60*/  ISETP.GT.AND P1, PT, R0, 0x8, P5 ;  /* 0x000000080000780c */ /* 0x000fc60002f24270 */
[----:B------:R0:W-:Y:S04]  /*40e70*/  @P0 STG.E.U16 desc[UR52][R8.64+0x72], R235 ;  /* 0x000072eb08000986 */ /* 0x0001e8000c101534 */
[----:B0-----:R-:W4:Y:S01]  /*40e80*/  LDL.LU R235, [R1+0x1b0] ;  /* 0x0001b00001eb7983 */ /* 0x001f220000300800 */
[-C--:B--2---:R-:W-:Y:S01]  /*40e90*/  FMUL R23, R23, R2.reuse ;  /* 0x0000000217177220 */ /* 0x084fe20000400000 */
[----:B---3--:R-:W-:-:S04]  /*40ea0*/  FMUL R232, R232, R2 ;  /* 0x00000002e8e87220 */ /* 0x008fc80000400000 */
[----:B------:R-:W-:Y:S02]  /*40eb0*/  F2FP.BF16.F32.PACK_AB R23, RZ, R23 ;  /* 0x00000017ff17723e */ /* 0x000fe400000010ff */
[----:B------:R-:W-:Y:S01]  /*40ec0*/  F2FP.BF16.F32.PACK_AB R232, RZ, R232 ;  /* 0x000000e8ffe8723e */ /* 0x000fe200000010ff */
[-C--:B----4-:R-:W-:Y:S01]  /*40ed0*/  FMUL R22, R22, R2.reuse ;  /* 0x0000000216167220 */ /* 0x090fe20000400000 */
[----:B------:R-:W-:Y:S02]  /*40ee0*/  FMUL R234, R234, R2 ;  /* 0x00000002eaea7220 */ /* 0x000fe40000400000 */
[----:B------:R-:W-:Y:S02]  /*40ef0*/  PRMT R233, R232, 0x7610, R233 ;  /* 0x00007610e8e97816 */ /* 0x000fe400000000e9 */
[----:B------:R-:W-:Y:S02]  /*40f00*/  F2FP.BF16.F32.PACK_AB R22, RZ, R22 ;  /* 0x00000016ff16723e */ /* 0x000fe400000010ff */
[----:B------:R-:W-:-:S02]  /*40f10*/  PRMT R232, R23, 0x7610, R232 ;  /* 0x0000761017e87816 */ /* 0x000fc400000000e8 */
[----:B------:R-:W-:Y:S02]  /*40f20*/  PRMT R23, R22, 0x7610, R23 ;  /* 0x0000761016177816 */ /* 0x000fe40000000017 */
[----:B------:R-:W-:Y:S01]  /*40f30*/  F2FP.BF16.F32.PACK_AB R22, RZ, R234 ;  /* 0x000000eaff16723e */ /* 0x000fe200000010ff */
[----:B------:R-:W-:Y:S04]  /*40f40*/  @P2 STG.E.U16 desc[UR52][R18.64+0x80], R233 ;  /* 0x000080e912002986 */ /* 0x000fe8000c101534 */
[----:B------:R0:W-:Y:S04]  /*40f50*/  @P3 STG.E.U16 desc[UR52][R18.64+0x82], R232 ;  /* 0x000082e812003986 */ /* 0x0001e8000c101534 */
[----:B------:R-:W2:Y:S04]  /*40f60*/  LDL.LU R234, [R1+0x1ac] ;  /* 0x0001ac0001ea7983 */ /* 0x000ea80000300800 */
[----:B------:R1:W-:Y:S01]  /*40f70*/  @P4 STG.E.U16 desc[UR52][R20.64+0x80], R23 ;  /* 0x0000801714004986 */ /* 0x0003e2000c101534 */
[----:B0-----:R-:W-:-:S03]  /*40f80*/  PRMT R232, R22, 0x7610, R232 ;  /* 0x0000761016e87816 */ /* 0x001fc600000000e8 */
[----:B-1----:R-:W3:Y:S04]  /*40f90*/  LDL.LU R23, [R1+0x194] ;  /* 0x0001940001177983 */ /* 0x002ee80000300800 */
[----:B------:R-:W4:Y:S04]  /*40fa0*/  LDL.LU R22, [R1+0x190] ;  /* 0x0001900001167983 */ /* 0x000f280000300800 */
[----:B------:R0:W-:Y:S04]  /*40fb0*/  @P1 STG.E.U16 desc[UR52][R20.64+0x82], R232 ;  /* 0x000082e814001986 */ /* 0x0001e8000c101534 */
[----:B0-----:R-:W2:Y:S01]  /*40fc0*/  LDL.LU R232, [R1+0x198] ;  /* 0x0001980001e87983 */ /* 0x001ea20000300800 */
[----:B------:R-:W-:-:S02]  /*40fd0*/  ISETP.GT.AND P4, PT, R3, 0x48, PT ;  /* 0x000000480300780c */ /* 0x000fc40003f84270 */
[----:B------:R-:W-:Y:S02]  /*40fe0*/  ISETP.GT.AND P3, PT, R3, 0x49, PT ;  /* 0x000000490300780c */ /* 0x000fe40003f64270 */
[C---:B------:R-:W-:Y:S02]  /*40ff0*/  ISETP.GT.AND P0, PT, R0.reuse, RZ, P4 ;  /* 0x000000ff0000720c */ /* 0x040fe40002704270 */
[C---:B------:R-:W-:Y:S02]  /*41000*/  ISETP.GT.AND P2, PT, R0.reuse, RZ, P3 ;  /* 0x000000ff0000720c */ /* 0x040fe40001f44270 */
[----:B------:R-:W-:Y:S01]  /*41010*/  ISETP.GT.AND P1, PT, R0, 0x8, P4 ;  /* 0x000000080000780c */ /* 0x000fe20002724270 */
[-C--:B---3--:R-:W-:Y:S01]  /*41020*/  FMUL R23, R23, R2.reuse ;  /* 0x0000000217177220 */ /* 0x088fe20000400000 */
[----:B----4-:R-:W-:-:S04]  /*41030*/  FMUL R22, R22, R2 ;  /* 0x0000000216167220 */ /* 0x010fc80000400000 */
[----:B------:R-:W-:Y:S02]  /*41040*/  F2FP.BF16.F32.PACK_AB R23, RZ, R23 ;  /* 0x00000017ff17723e */ /* 0x000fe400000010ff */
[----:B------:R-:W-:-:S04]  /*41050*/  F2FP.BF16.F32.PACK_AB R22, RZ, R22 ;  /* 0x00000016ff16723e */ /* 0x000fc800000010ff */
[----:B------:R-:W-:Y:S01]  /*41060*/  PRMT R233, R22, 0x7610, R233 ;  /* 0x0000761016e97816 */ /* 0x000fe200000000e9 */
[----:B--2---:R-:W-:-:S04]  /*41070*/  FMUL R232, R232, R2 ;  /* 0x00000002e8e87220 */ /* 0x004fc80000400000 */
[----:B------:R-:W-:Y:S01]  /*41080*/  @P0 STG.E.U16 desc[UR52][R18.64+0x90], R233 ;  /* 0x000090e912000986 */ /* 0x000fe2000c101534 */
[----:B------:R-:W-:-:S03]  /*41090*/  F2FP.BF16.F32.PACK_AB R22, RZ, R232 ;  /* 0x000000e8ff16723e */ /* 0x000fc600000010ff */
[----:B------:R0:W-:Y:S04]  /*410a0*/  @P2 STG.E.U16 desc[UR52][R18.64+0x92], R23 ;  /* 0x0000921712002986 */ /* 0x0001e8000c101534 */
[----:B------:R1:W-:Y:S04]  /*410b0*/  @P1 STG.E.U16 desc[UR52][R20.64+0x90], R22 ;  /* 0x0000901614001986 */ /* 0x0003e8000c101534 */
[----:B0-----:R-:W2:Y:S04]  /*410c0*/  LDL.LU R23, [R1+0x19c] ;  /* 0x00019c0001177983 */ /* 0x001ea80000300800 */
[----:B-1----:R-:W3:Y:S01]  /*410d0*/  LDL.LU R22, [R1+0x1a0] ;  /* 0x0001a00001167983 */ /* 0x002ee20000300800 */
[-C--:B--2---:R-:W-:Y:S01]  /*410e0*/  FMUL R23, R23, R2.reuse ;  /* 0x0000000217177220 */ /* 0x084fe20000400000 */
[----:B---3--:R-:W-:-:S04]  /*410f0*/  FMUL R22, R22, R2 ;  /* 0x0000000216167220 */ /* 0x008fc80000400000 */
[----:B------:R-:W-:Y:S02]  /*41100*/  F2FP.BF16.F32.PACK_AB R23, RZ, R23 ;  /* 0x00000017ff17723e */ /* 0x000fe400000010ff */
[----:B------:R-:W-:Y:S02]  /*41110*/  F2FP.BF16.F32.PACK_AB R22, RZ, R22 ;  /* 0x00000016ff16723e */ /* 0x000fe400000010ff */
[----:B------:R-:W-:Y:S02]  /*41120*/  PRMT R232, R23, 0x7610, R232 ;  /* 0x0000761017e87816 */ /* 0x000fe400000000e8 */
[----:B------:R-:W-:Y:S02]  /*41130*/  PRMT R23, R22, 0x7610, R23 ;  /* 0x0000761016177816 */ /* 0x000fe40000000017 */
[----:B------:R-:W2:Y:S01]  /*41140*/  LDL.LU R22, [R1+0x1a4] ;  /* 0x0001a40001167983 */ /* 0x000ea20000300800 */
[----:B------:R-:W-:Y:S02]  /*41150*/  ISETP.GT.AND P2, PT, R3, 0x50, PT ;  /* 0x000000500300780c */ /* 0x000fe40003f44270 */
[----:B------:R-:W-:-:S02]  /*41160*/  ISETP.GT.AND P0, PT, R0, 0x8, P3 ;  /* 0x000000080000780c */ /* 0x000fc40001f04270 */
[----:B------:R-:W-:-:S11]  /*41170*/  ISETP.GT.AND P1, PT, R0, RZ, P2 ;  /* 0x000000ff0000720c */ /* 0x000fd60001724270 */
[----:B------:R-:W-:Y:S04]  /*41180*/  @P0 STG.E.U16 desc[UR52][R20.64+0x92], R232 ;  /* 0x000092e814000986 */ /* 0x000fe8000c101534 */
[----:B------:R0:W-:Y:S01]  /*41190*/  @P1 STG.E.U16 desc[UR52][R18.64+0xa0], R23 ;  /* 0x0000a01712001986 */ /* 0x0001e2000c101534 */
[----:B--2---:R-:W-:-:S05]  /*411a0*/  FMUL R22, R22, R2 ;  /* 0x0000000216167220 */ /* 0x004fca0000400000 */
[----:B------:R-:W-:-:S04]  /*411b0*/  F2FP.BF16.F32.PACK_AB R22, RZ, R22 ;  /* 0x00000016ff16723e */ /* 0x000fc800000010ff */
[----:B0-----:R-:W-:Y:S02]  /*411c0*/  PRMT R23, R22, 0x7610, R23 ;  /* 0x0000761016177816 */ /* 0x001fe40000000017 */
[----:B------:R-:W2:Y:S01]  /*411d0*/  LDL.LU R22, [R1+0x1a8] ;  /* 0x0001a80001167983 */ /* 0x000ea20000300800 */
[----:B------:R-:W-:-:S04]  /*411e0*/  ISETP.GT.AND P0, PT, R3, 0x51, PT ;  /* 0x000000510300780c */ /* 0x000fc80003f04270 */
[----:B------:R-:W-:-:S13]  /*411f0*/  ISETP.GT.AND P1, PT, R0, RZ, P0 ;  /* 0x000000ff0000720c */ /* 0x000fda0000724270 */
[----:B------:R0:W-:Y:S01]  /*41200*/  @P1 STG.E.U16 desc[UR52][R18.64+0xa2], R23 ;  /* 0x0000a21712001986 */ /* 0x0001e2000c101534 */
[----:B------:R-:W-:Y:S01]  /*41210*/  ISETP.GT.AND P1, PT, R0, 0x8, P2 ;  /* 0x000000080000780c */ /* 0x000fe20001724270 */
[----:B--2---:R-:W-:-:S05]  /*41220*/  FMUL R22, R22, R2 ;  /* 0x0000000216167220 */ /* 0x004fca0000400000 */
[----:B------:R-:W-:-:S04]  /*41230*/  F2FP.BF16.F32.PACK_AB R22, RZ, R22 ;  /* 0x00000016ff16723e */ /* 0x000fc800000010ff */
[----:B0-----:R-:W-:Y:S01]  /*41240*/  PRMT R23, R22, 0x7610, R23 ;  /* 0x0000761016177816 */ /* 0x001fe20000000017 */
[----:B------:R-:W-:-:S04]  /*41250*/  FMUL R22, R234, R2 ;  /* 0x00000002ea167220 */ /* 0x000fc80000400000 */
[----:B------:R0:W-:Y:S01]  /*41260*/  @P1 STG.E.U16 desc[UR52][R20.64+0xa0], R23 ;  /* 0x0000a01714001986 */ /* 0x0001e2000c101534 */
[----:B------:R-:W-:Y:S02]  /*41270*/  ISETP.GT.AND P1, PT, R0, 0x8, P0 ;  /* 0x000000080000780c */ /* 0x000fe40000724270 */
[----:B------:R-:W-:-:S04]  /*41280*/  F2FP.BF16.F32.PACK_AB R22, RZ, R22 ;  /* 0x00000016ff16723e */ /* 0x000fc800000010ff */
[----:B------:R-:W-:-:S07]  /*41290*/  PRMT R232, R22, 0x7610, R232 ;  /* 0x0000761016e87816 */ /* 0x000fce00000000e8 */
[----:B------:R1:W-:Y:S01]  /*412a0*/  @P1 STG.E.U16 desc[UR52][R20.64+0xa2], R232 ;  /* 0x0000a2e814001986 */ /* 0x0003e2000c101534 */
[----:B------:R-:W-:Y:S01]  /*412b0*/  ISETP.GT.AND P1, PT, R3, 0x58, PT ;  /* 0x000000580300780c */ /* 0x000fe20003f24270 */
[----:B0-----:R-:W-:-:S03]  /*412c0*/  FMUL R23, R235, R2 ;  /* 0x00000002eb177220 */ /* 0x001fc60000400000 */
[----:B------:R-:W-:Y:S02]  /*412d0*/  ISETP.GT.AND P6, PT, R0, RZ, P1 ;  /* 0x000000ff0000720c */ /* 0x000fe40000fc4270 */
[----:B------:R-:W-:Y:S01]  /*412e0*/  F2FP.BF16.F32.PACK_AB R22, RZ, R23 ;  /* 0x00000017ff16723e */ /* 0x000fe200000010ff */
[----:B-1----:R-:W2:Y:S04]  /*412f0*/  LDL.LU R232, [R1+0x168] ;  /* 0x0001680001e87983 */ /* 0x002ea80000300800 */
[----:B------:R-:W3:Y:S06]  /*41300*/  LDL.LU R234, [R1+0x16c] ;  /* 0x00016c0001ea7983 */ /* 0x000eec0000300800 */
[----:B------:R0:W-:Y:S01]  /*41310*/  @P6 STG.E.U16 desc[UR52][R18.64+0xb0], R22 ;  /* 0x0000b01612006986 */ /* 0x0001e2000c101534 */
[----:B------:R-:W-:-:S03]  /*41320*/  ISETP.GT.AND P6, PT, R3, 0x59, PT ;  /* 0x000000590300780c */ /* 0x000fc60003fc4270 */
[----:B------:R-:W4:Y:S01]  /*41330*/  LDL.LU R235, [R1+0x170] ;  /* 0x0001700001eb7983 */ /* 0x000f220000300800 */
[----:B------:R-:W-:Y:S01]  /*41340*/  ISETP.GT.AND P6, PT, R0, RZ, P6 ;  /* 0x000000ff0000720c */ /* 0x000fe200037c4270 */
[----:B0-----:R-:W-:Y:S02]  /*41350*/  FMUL R22, R16, R2 ;  /* 0x0000000210167220 */ /* 0x001fe40000400000 */
[----:B------:R-:W4:Y:S03]  /*41360*/  LDL.LU R16, [R1+0x174] ;  /* 0x0001740001107983 */ /* 0x000f260000300800 */
[----:B------:R-:W-:-:S07]  /*41370*/  F2FP.BF16.F32.PACK_AB R22, RZ, R22 ;  /* 0x00000016ff16723e */ /* 0x000fce00000010ff */
[----:B------:R0:W-:Y:S01]  /*41380*/  @P6 STG.E.U16 desc[UR52][R18.64+0xb2], R22 ;  /* 0x0000b21612006986 */ /* 0x0001e2000c101534 */
[----:B------:R-:W-:Y:S01]  /*41390*/  ISETP.GT.AND P6, PT, R0, 0x8, P1 ;  /* 0x000000080000780c */ /* 0x000fe20000fc4270 */
[----:B0-----:R-:W-:Y:S02]  /*413a0*/  FMUL R22, R17, R2 ;  /* 0x0000000211167220 */ /* 0x001fe40000400000 */
[----:B------:R-:W4:Y:S03]  /*413b0*/  LDL.LU R17, [R1+0x178] ;  /* 0x0001780001117983 */ /* 0x000f260000300800 */
[----:B------:R-:W-:-:S07]  /*413c0*/  F2FP.BF16.F32.PACK_AB R22, RZ, R22 ;  /* 0x00000016ff16723e */ /* 0x000fce00000010ff */
[----:B------:R0:W-:Y:S01]  /*413d0*/  @P6 STG.E.U16 desc[UR52][R20.64+0xb0], R22 ;  /* 0x0000b01614006986 */ /* 0x0001e2000c101534 */
[----:B------:R-:W-:-:S04]  /*413e0*/  ISETP.GT.AND P6, PT, R3, 0x59, PT ;  /* 0x000000590300780c */ /* 0x000fc80003fc4270 */
[----:B------:R-:W-:Y:S01]  /*413f0*/  ISETP.GT.AND P6, PT, R0, 0x8, P6 ;  /* 0x000000080000780c */ /* 0x000fe200037c4270 */
[----:B0-----:R-:W-:Y:S02]  /*41400*/  FMUL R22, R39, R2 ;  /* 0x0000000227167220 */ /* 0x001fe40000400000 */
[----:B------:R-:W4:Y:S03]  /*41410*/  LDL.LU R39, [R1+0x17c] ;  /* 0x00017c0001277983 */ /* 0x000f260000300800 */
[----:B------:R-:W-:-:S07]  /*41420*/  F2FP.BF16.F32.PACK_AB R22, RZ, R22 ;  /* 0x00000016ff16723e */ /* 0x000fce00000010ff */
[----:B------:R0:W-:Y:S04]  /*41430*/  @P6 STG.E.U16 desc[UR52][R20.64+0xb2], R22 ;  /* 0x0000b21614006986 */ /* 0x0001e8000c101534 */
[----:B0-----:R-:W2:Y:S01]  /*41440*/  LDL.LU R22, [R1+0x140] ;  /* 0x0001400001167983 */ /* 0x001ea20000300800 */
[----:B------:R-:W-:-:S04]  /*41450*/  ISETP.GT.AND P6, PT, R3, 0x40, PT ;  /* 0x000000400300780c */ /* 0x000fc80003fc4270 */
[----:B------:R-:W-:Y:S01]  /*41460*/  ISETP.GT.AND P6, PT, R0, 0x80, P6 ;  /* 0x000000800000780c */ /* 0x000fe200037c4270 */
[----:B--2---:R-:W-:-:S05]  /*41470*/  FMUL R22, R22, R2 ;  /* 0x0000000216167220 */ /* 0x004fca0000400000 */
[----:B------:R-:W-:-:S07]  /*41480*/  F2FP.BF16.F32.PACK_AB R22, RZ, R22 ;  /* 0x00000016ff16723e */ /* 0x000fce00000010ff */
[----:B------:R0:W-:Y:S04]  /*41490*/  @P6 STG.E.U16 desc[UR52][R10.64+0x80], R22 ;  /* 0x000080160a006986 */ /* 0x0001e8000c101534 */
[----:B0-----:R-:W2:Y:S01]  /*414a0*/  LDL.LU R22, [R1+0x144] ;  /* 0x0001440001167983 */ /* 0x001ea20000300800 */
[----:B------:R-:W-:Y:S01]  /*414b0*/  ISETP.GT.AND P6, PT, R0, 0x80, P5 ;  /* 0x000000800000780c */ /* 0x000fe20002fc4270 */
[----:B--2---:R-:W-:-:S05]  /*414c0*/  FMUL R22, R22, R2 ;  /* 0x0000000216167220 */ /* 0x004fca0000400000 */
        /* <DEDUP_REMOVED lines=42> */
[----:B------:R0:W-:Y:S01]  /*41770*/  @P6 STG.E.U16 desc[UR52][R10.64+0xa2], R22 ;  /* 0x0000a2160a006986 */ /* 0x0001e2000c101534 */
[----:B------:R-:W-:Y:S01]  /*41780*/  ISETP.GT.AND P6, PT, R0, 0x88, P2 ;  /* 0x000000880000780c */ /* 0x000fe200017c4270 */
[----:B0-----:R-:W-:Y:S02]  /*41790*/  FMUL R22, R232, R2 ;  /* 0x00000002e8167220 */ /* 0x001fe40000400000 */
[----:B------:R-:W2:Y:S03]  /*417a0*/  LDL.LU R232, [R1+0x128] ;  /* 0x0001280001e87983 */ /* 0x000ea60000300800 */
[----:B------:R-:W-:-:S07]  /*417b0*/  F2FP.BF16.F32.PACK_AB R22, RZ, R22 ;  /* 0x00000016ff16723e */ /* 0x000fce00000010ff */
[----:B------:R3:W-:Y:S01]  /*417c0*/  @P6 STG.E.U16 desc[UR52][R14.64+0xa0], R22 ;  /* 0x0000a0160e006986 */ /* 0x0007e2000c101534 */
[----:B------:R-:W-:Y:S01]  /*417d0*/  ISETP.GT.AND P6, PT, R0, 0x88, P0 ;  /* 0x000000880000780c */ /* 0x000fe200007c4270 */
[----:B---3--:R-:W-:Y:S02]  /*417e0*/  FMUL R22, R234, R2 ;  /* 0x00000002ea167220 */ /* 0x008fe40000400000 */
[----:B------:R-:W3:Y:S03]  /*417f0*/  LDL.LU R234, [R1+0x12c] ;  /* 0x00012c0001ea7983 */ /* 0x000ee60000300800 */
[----:B------:R-:W-:-:S07]  /*41800*/  F2FP.BF16.F32.PACK_AB R22, RZ, R22 ;  /* 0x00000016ff16723e */ /* 0x000fce00000010ff */
[----:B------:R4:W-:Y:S01]  /*41810*/  @P6 STG.E.U16 desc[UR52][R14.64+0xa2], R22 ;  /* 0x0000a2160e006986 */ /* 0x0009e2000c101534 */
[----:B------:R-:W-:Y:S01]  /*41820*/  ISETP.GT.AND P6, PT, R0, 0x80, P1 ;  /* 0x000000800000780c */ /* 0x000fe20000fc4270 */
[----:B----4-:R-:W-:Y:S02]  /*41830*/  FMUL R22, R235, R2 ;  /* 0x00000002eb167220 */ /* 0x010fe40000400000 */
        /* <DEDUP_REMOVED lines=78> */
[----:B---3--:R-:W-:-:S05]  /*41d20*/  FMUL R22, R234, R2 ;  /* 0x00000002ea167220 */ /* 0x008fca0000400000 */
[----:B------:R-:W-:-:S07]  /*41d30*/  F2FP.BF16.F32.PACK_AB R22, RZ, R22 ;  /* 0x00000016ff16723e */ /* 0x000fce00000010ff */
[----:B------:R4:W-:Y:S01]  /*41d40*/  @P6 STG.E.U16 desc[UR52][R12.64+0xa2], R22 ;  /* 0x0000a2160c006986 */ /* 0x0009e2000c101534 */
[----:B------:R-:W-:Y:S01]  /*41d50*/  ISETP.GT.AND P6, PT, R0, 0x100, P1 ;  /* 0x000001000000780c */ /* 0x000fe20000fc4270 */
[----:B----4-:R-:W-:-:S05]  /*41d60*/  FMUL R22, R235, R2 ;  /* 0x00000002eb167220 */ /* 0x010fca0000400000 */
[----:B------:R-:W-:-:S07]  /*41d70*/  F2FP.BF16.F32.PACK_AB R22, RZ, R22 ;  /* 0x00000016ff16723e */ /* 0x000fce00000010ff */
[----:B------:R0:W-:Y:S01]  /*41d80*/  @P6 STG.E.U16 desc[UR52][R6.64+0xb0], R22 ;  /* 0x0000b01606006986 */ /* 0x0001e2000c101534 */
[----:B------:R-:W-:-:S04]  /*41d90*/  ISETP.GT.AND P6, PT, R3, 0x59, PT ;  /* 0x000000590300780c */ /* 0x000fc80003fc4270 */
[----:B------:R-:W-:Y:S01]  /*41da0*/  ISETP.GT.AND P6, PT, R0, 0x100, P6 ;  /* 0x000001000000780c */ /* 0x000fe200037c4270 */
[----:B0-----:R-:W-:Y:S02]  /*41db0*/  FMUL R22, R16, R2 ;  /* 0x0000000210167220 */ /* 0x001fe40000400000 */
[----:B------:R-:W3:Y:S03]  /*41dc0*/  LDL.LU R16, [R1+0xe8] ;  /* 0x0000e80001107983 */ /* 0x000ee60000300800 */
[----:B------:R-:W-:-:S07]  /*41dd0*/  F2FP.BF16.F32.PACK_AB R22, RZ, R22 ;  /* 0x00000016ff16723e */ /* 0x000fce00000010ff */
[----:B------:R0:W-:Y:S01]  /*41de0*/  @P6 STG.E.U16 desc[UR52][R6.64+0xb2], R22 ;  /* 0x0000b21606006986 */ /* 0x0001e2000c101534 */
[----:B------:R-:W-:Y:S01]  /*41df0*/  ISETP.GT.AND P6, PT, R0, 0x108, P1 ;  /* 0x000001080000780c */ /* 0x000fe20000fc4270 */
[----:B0-----:R-:W-:-:S05]  /*41e00*/  FMUL R22, R17, R2 ;  /* 0x0000000211167220 */ /* 0x001fca0000400000 */
[----:B------:R-:W-:-:S07]  /*41e10*/  F2FP.BF16.F32.PACK_AB R22, RZ, R22 ;  /* 0x00000016ff16723e */ /* 0x000fce00000010ff */
[----:B------:R0:W-:Y:S01]  /*41e20*/  @P6 STG.E.U16 desc[UR52][R12.64+0xb0], R22 ;  /* 0x0000b0160c006986 */ /* 0x0001e2000c101534 */
[----:B------:R-:W-:-:S04]  /*41e30*/  ISETP.GT.AND P6, PT, R3, 0x59, PT ;  /* 0x000000590300780c */ /* 0x000fc80003fc4270 */
[----:B------:R-:W-:Y:S01]  /*41e40*/  ISETP.GT.AND P6, PT, R0, 0x108, P6 ;  /* 0x000001080000780c */ /* 0x000fe200037c4270 */
[----:B0-----:R-:W-:Y:S02]  /*41e50*/  FMUL R22, R39, R2 ;  /* 0x0000000227167220 */ /* 0x001fe40000400000 */
[----:B------:R-:W4:Y:S03]  /*41e60*/  LDL.LU R39, [R1+0xec] ;  /* 0x0000ec0001277983 */ /* 0x000f260000300800 */
[----:B------:R-:W-:Y:S01]  /*41e70*/  F2FP.BF16.F32.PACK_AB R22, RZ, R22 ;  /* 0x00000016ff16723e */ /* 0x000fe200000010ff */
[----:B------:R-:W4:Y:S04]  /*41e80*/  LDL.LU R17, [R1+0xf4] ;  /* 0x0000f40001117983 */ /* 0x000f280000300800 */
[----:B------:R-:W4:Y:S04]  /*41e90*/  LDL.LU R235, [R1+0xf8] ;  /* 0x0000f80001eb7983 */ /* 0x000f280000300800 */
[----:B------:R-:W4:Y:S04]  /*41ea0*/  LDL.LU R234, [R1+0xfc] ;  /* 0x0000fc0001ea7983 */ /* 0x000f280000300800 */
        /* <DEDUP_REMOVED lines=21> */
[----:B------:R-:W-:-:S04]  /*42000*/  F2FP.BF16.F32.PACK_AB R22, RZ, R22 ;  /* 0x00000016ff16723e */ /* 0x000fc800000010ff */
[----:B------:R-:W-:Y:S02]  /*42010*/  PRMT R23, R22, 0x7610, R23 ;  /* 0x0000761016177816 */ /* 0x000fe40000000017 */
[----:B------:R-:W2:Y:S04]  /*42020*/  LDL.LU R22, [R1+0xd0] ;  /* 0x0000d00001167983 */ /* 0x000ea80000300800 */
[----:B------:R0:W-:Y:S01]  /*42030*/  @P5 STG.E.U16 desc[UR52][R8.64+0x82], R23 ;  /* 0x0000821708005986 */ /* 0x0001e2000c101534 */
[----:B------:R-:W-:-:S03]  /*42040*/  ISETP.GT.AND P5, PT, R0, 0x180, P4 ;  /* 0x000001800000780c */ /* 0x000fc600027a4270 */
[----:B0-----:R-:W3:Y:S01]  /*42050*/  LDL.LU R23, [R1+0xd4] ;  /* 0x0000d40001177983 */ /* 0x001ee20000300800 */
[----:B--2---:R-:W-:-:S05]  /*42060*/  FMUL R22, R22, R2 ;  /* 0x0000000216167220 */ /* 0x004fca0000400000 */
[----:B------:R-:W-:-:S05]  /*42070*/  F2FP.BF16.F32.PACK_AB R22, RZ, R22 ;  /* 0x00000016ff16723e */ /* 0x000fca00000010ff */
[----:B------:R0:W-:Y:S04]  /*42080*/  @P5 STG.E.U16 desc[UR52][R4.64+0x90], R22 ;  /* 0x0000901604005986 */ /* 0x0001e8000c101534 */
[----:B0-----:R-:W2:Y:S01]  /*42090*/  LDL.LU R22, [R1+0xd8] ;  /* 0x0000d80001167983 */ /* 0x001ea20000300800 */
[----:B---3--:R-:W-:Y:S01]  /*420a0*/  FMUL R23, R23, R2 ;  /* 0x0000000217177220 */ /* 0x008fe20000400000 */
[C---:B------:R-:W-:Y:S02]  /*420b0*/  ISETP.GT.AND P5, PT, R0.reuse, 0x180, P3 ;  /* 0x000001800000780c */ /* 0x040fe40001fa4270 */
[----:B------:R-:W-:Y:S02]  /*420c0*/  ISETP.GT.AND P4, PT, R0, 0x188, P4 ;  /* 0x000001880000780c */ /* 0x000fe40002784270 */
[----:B------:R-:W-:-:S04]  /*420d0*/  F2FP.BF16.F32.PACK_AB R23, RZ, R23 ;  /* 0x00000017ff17723e */ /* 0x000fc800000010ff */
[----:B------:R-:W-:Y:S02]  /*420e0*/  PRMT R233, R23, 0x7610, R233 ;  /* 0x0000761017e97816 */ /* 0x000fe400000000e9 */
[----:B------:R-:W3:Y:S04]  /*420f0*/  LDL.LU R23, [R1+0xe0] ;  /* 0x0000e00001177983 */ /* 0x000ee80000300800 */
[----:B------:R0:W-:Y:S04]  /*42100*/  @P5 STG.E.U16 desc[UR52][R4.64+0x92], R233 ;  /* 0x000092e904005986 */ /* 0x0001e8000c101534 */
[----:B0-----:R-:W4:Y:S01]  /*42110*/  LDL.LU R233, [R1+0xf0] ;  /* 0x0000f00001e97983 */ /* 0x001f220000300800 */
[----:B--2---:R-:W-:-:S05]  /*42120*/  FMUL R22, R22, R2 ;  /* 0x0000000216167220 */ /* 0x004fca0000400000 */
[----:B------:R-:W-:-:S05]  /*42130*/  F2FP.BF16.F32.PACK_AB R22, RZ, R22 ;  /* 0x00000016ff16723e */ /* 0x000fca00000010ff */
[----:B------:R0:W-:Y:S04]  /*42140*/  @P4 STG.E.U16 desc[UR52][R8.64+0x90], R22 ;  /* 0x0000901608004986 */ /* 0x0001e8000c101534 */
[----:B0-----:R-:W2:Y:S01]  /*42150*/  LDL.LU R22, [R1+0xe4] ;  /* 0x0000e40001167983 */ /* 0x001ea20000300800 */
[C---:B------:R-:W-:Y:S02]  /*42160*/  ISETP.GT.AND P3, PT, R0.reuse, 0x188, P3 ;  /* 0x000001880000780c */ /* 0x040fe40001f64270 */
[----:B------:R-:W-:Y:S01]  /*42170*/  ISETP.GT.AND P4, PT, R0, 0x180, P2 ;  /* 0x000001800000780c */ /* 0x000fe20001784270 */
[-C--:B------:R-:W-:Y:S01]  /*42180*/  FMUL R232, R232, R2.reuse ;  /* 0x00000002e8e87220 */ /* 0x080fe20000400000 */
[----:B---3--:R-:W-:Y:S01]  /*42190*/  FMUL R23, R23, R2 ;  /* 0x0000000217177220 */ /* 0x008fe20000400000 */
[----:B------:R-:W-:-:S03]  /*421a0*/  ISETP.GT.AND P5, PT, R0, 0x180, P0 ;  /* 0x000001800000780c */ /* 0x000fc600007a4270 */
[----:B------:R-:W-:Y:S02]  /*421b0*/  F2FP.BF16.F32.PACK_AB R232, RZ, R232 ;  /* 0x000000e8ffe8723e */ /* 0x000fe400000010ff */
[----:B------:R-:W-:Y:S01]  /*421c0*/  F2FP.BF16.F32.PACK_AB R23, RZ, R23 ;  /* 0x00000017ff17723e */ /* 0x000fe200000010ff */
[-C--:B------:R-:W-:Y:S01]  /*421d0*/  FMUL R16, R16, R2.reuse ;  /* 0x0000000210107220 */ /* 0x080fe20000400000 */
[----:B------:R-:W-:Y:S01]  /*421e0*/  ISETP.GT.AND P6, PT, R3, 0x59, PT ;  /* 0x000000590300780c */ /* 0x000fe20003fc4270 */
[-C--:B----4-:R-:W-:Y:S01]  /*421f0*/  FMUL R237, R39, R2.reuse ;  /* 0x0000000227ed7220 */ /* 0x090fe20000400000 */
[----:B------:R0:W-:Y:S01]  /*42200*/  @P3 STG.E.U16 desc[UR52][R8.64+0x92], R232 ;  /* 0x000092e808003986 */ /* 0x0001e2000c101534 */
[C---:B------:R-:W-:Y:S01]  /*42210*/  ISETP.GT.AND P2, PT, R0.reuse, 0x188, P2 ;  /* 0x000001880000780c */ /* 0x040fe20001744270 */
[----:B------:R-:W-:Y:S01]  /*42220*/  FMUL R236, R17, R2 ;  /* 0x0000000211ec7220 */ /* 0x000fe20000400000 */
[C---:B------:R-:W-:Y:S01]  /*42230*/  ISETP.GT.AND P0, PT, R0.reuse, 0x188, P0 ;  /* 0x000001880000780c */ /* 0x040fe20000704270 */
[----:B------:R1:W-:Y:S01]  /*42240*/  @P4 STG.E.U16 desc[UR52][R4.64+0xa0], R23 ;  /* 0x0000a01704004986 */ /* 0x0003e2000c101534 */
[----:B------:R-:W-:-:S02]  /*42250*/  ISETP.GT.AND P3, PT, R0, 0x180, P1 ;  /* 0x000001800000780c */ /* 0x000fc40000f64270 */
[C---:B------:R-:W-:Y:S01]  /*42260*/  ISETP.GT.AND P4, PT, R0.reuse, 0x180, P6 ;  /* 0x000001800000780c */ /* 0x040fe20003784270 */
[-C--:B------:R-:W-:Y:S01]  /*42270*/  FMUL R233, R233, R2.reuse ;  /* 0x00000002e9e97220 */ /* 0x080fe20000400000 */
[----:B------:R-:W-:Y:S01]  /*42280*/  ISETP.GT.AND P1, PT, R0, 0x188, P1 ;  /* 0x000001880000780c */ /* 0x000fe20000f24270 */
[-C--:B------:R-:W-:Y:S01]  /*42290*/  FMUL R235, R235, R2.reuse ;  /* 0x00000002ebeb7220 */ /* 0x080fe20000400000 */
[----:B------:R-:W-:Y:S01]  /*422a0*/  FMUL R234, R234, R2 ;  /* 0x00000002eaea7220 */ /* 0x000fe20000400000 */
[----:B0-----:R-:W-:Y:S01]  /*422b0*/  F2FP.BF16.F32.PACK_AB R232, RZ, R236 ;  /* 0x000000ecffe8723e */ /* 0x001fe200000010ff */
[----:B------:R-:W3:Y:S01]  /*422c0*/  LDL.LU R39, [R1+0x3f8] ;  /* 0x0003f80001277983 */ /* 0x000ee20000300800 */
[----:B-1----:R-:W-:-:S03]  /*422d0*/  F2FP.BF16.F32.PACK_AB R23, RZ, R16 ;  /* 0x00000010ff17723e */ /* 0x002fc600000010ff */
[----:B------:R0:W5:Y:S01]  /*422e0*/  LDL.LU R17, [R1+0x3f4] ;  /* 0x0003f40001117983 */ /* 0x0001620000300800 */
[----:B------:R-:W-:Y:S02]  /*422f0*/  F2FP.BF16.F32.PACK_AB R233, RZ, R233 ;  /* 0x000000e9ffe9723e */ /* 0x000fe400000010ff */
[----:B------:R-:W-:Y:S01]  /*42300*/  PRMT R236, R23, 0x7610, R236 ;  /* 0x0000761017ec7816 */ /* 0x000fe200000000ec */
[----:B------:R0:W5:Y:S01]  /*42310*/  LDL.LU R16, [R1+0x3f0] ;  /* 0x0003f00001107983 */ /* 0x0001620000300800 */
[----:B--2---:R-:W-:-:S05]  /*42320*/  FMUL R22, R22, R2 ;  /* 0x0000000216167220 */ /* 0x004fca0000400000 */
        /* <DEDUP_REMOVED lines=9> */
[----:B-1----:R-:W3:Y:S01]  /*423c0*/  LDL.LU R23, [R1+0x84] ;  /* 0x0000840001177983 */ /* 0x002ee20000300800 */
[----:B--2---:R-:W-:-:S03]  /*423d0*/  F2FP.BF16.F32.PACK_AB R233, RZ, R234 ;  /* 0x000000eaffe9723e */ /* 0x004fc600000010ff */
[----:B------:R1:W-:Y:S04]  /*423e0*/  @P1 STG.E.U16 desc[UR52][R8.64+0xb0], R22 ;  /* 0x0000b01608001986 */ /* 0x0003e8000c101534 */
[----:B----4-:R-:W2:Y:S04]  /*423f0*/  LDL.LU R232, [R1+0x80] ;  /* 0x0000800001e87983 */ /* 0x010ea80000300800 */
        /* <DEDUP_REMOVED lines=12> */
[----:B-1----:R-:W4:Y:S01]  /*424c0*/  LDL.LU R235, [R1+0xbc] ;  /* 0x0000bc0001eb7983 */ /* 0x002f220000300800 */
[-C--:B---3--:R-:W-:Y:S01]  /*424d0*/  FMUL R23, R23, R2.reuse ;  /* 0x0000000217177220 */ /* 0x088fe20000400000 */
[----:B--2---:R-:W-:-:S04]  /*424e0*/  FMUL R232, R232, R2 ;  /* 0x00000002e8e87220 */ /* 0x004fc80000400000 */
        /* <DEDUP_REMOVED lines=13> */
[----:B-1----:R-:W-:-:S03]  /*425c0*/  PRMT R232, R22, 0x7610, R232 ;  /* 0x0000761016e87816 */ /* 0x002fc600000000e8 */
[----:B---3--:R-:W3:Y:S04]  /*425d0*/  LDL.LU R23, [R1+0x94] ;  /* 0x0000940001177983 */ /* 0x008ee80000300800 */
[----:B------:R-:W4:Y:S04]  /*425e0*/  LDL.LU R22, [R1+0x90] ;  /* 0x0000900001167983 */ /* 0x000f280000300800 */
[----:B------:R1:W-:Y:S04]  /*425f0*/  @P1 STG.E.U16 desc[UR52][R20.64+0xc2], R232 ;  /* 0x0000c2e814001986 */ /* 0x0003e8000c101534 */
[----:B-1----:R-:W2:Y:S01]  /*42600*/  LDL.LU R232, [R1+0x98] ;  /* 0x0000980001e87983 */ /* 0x002ea20000300800 */
        /* <DEDUP_REMOVED lines=15> */
[----:B-1----:R-:W3:Y:S04]  /*42700*/  LDL.LU R23, [R1+0x9c] ;  /* 0x00009c0001177983 */ /* 0x002ee80000300800 */
[----:B--2---:R-:W2:Y:S01]  /*42710*/  LDL.LU R22, [R1+0xa0] ;  /* 0x0000a00001167983 */ /* 0x004ea20000300800 */
[-C--:B---3--:R-:W-:Y:S01]  /*42720*/  FMUL R23, R23, R2.reuse ;  /* 0x0000000217177220 */ /* 0x088fe20000400000 */
[----:B--2---:R-:W-:-:S04]  /*42730*/  FMUL R22, R22, R2 ;  /* 0x0000000216167220 */ /* 0x004fc80000400000 */
        /* <DEDUP_REMOVED lines=12> */
[----:B-1----:R-:W-:Y:S02]  /*42800*/  PRMT R23, R22, 0x7610, R23 ;  /* 0x0000761016177816 */ /* 0x002fe40000000017 */
[----:B------:R-:W2:Y:S01]  /*42810*/  LDL.LU R22, [R1+0xa8] ;  /* 0x0000a80001167983 */ /* 0x000ea20000300800 */
[----:B------:R-:W-:-:S04]  /*42820*/  ISETP.GT.AND P0, PT, R3, 0x71, PT ;  /* 0x000000710300780c */ /* 0x000fc80003f04270 */
[----:B------:R-:W-:-:S13]  /*42830*/  ISETP.GT.AND P1, PT, R0, RZ, P0 ;  /* 0x000000ff0000720c */ /* 0x000fda0000724270 */
[----:B------:R1:W-:Y:S01]  /*42840*/  @P1 STG.E.U16 desc[UR52][R18.64+0xe2], R23 ;  /* 0x0000e21712001986 */ /* 0x0003e2000c101534 */
[----:B------:R-:W-:Y:S01]  /*42850*/  ISETP.GT.AND P1, PT, R0, 0x8, P2 ;  /* 0x000000080000780c */ /* 0x000fe20001724270 */
[----:B--2---:R-:W-:-:S05]  /*42860*/  FMUL R22, R22, R2 ;  /* 0x0000000216167220 */ /* 0x004fca0000400000 */
[----:B------:R-:W-:-:S04]  /*42870*/  F2FP.BF16.F32.PACK_AB R22, RZ, R22 ;  /* 0x00000016ff16723e */ /* 0x000fc800000010ff */
[----:B-1----:R-:W-:Y:S02]  /*42880*/  PRMT R23, R22, 0x7610, R23 ;  /* 0x0000761016177816 */ /* 0x002fe40000000017 */
[----:B------:R-:W2:Y:S04]  /*42890*/  LDL.LU R22, [R1+0xac] ;  /* 0x0000ac0001167983 */ /* 0x000ea80000300800 */
[----:B------:R1:W-:Y:S04]  /*428a0*/  @P1 STG.E.U16 desc[UR52][R20.64+0xe0], R23 ;  /* 0x0000e01714001986 */ /* 0x0003e8000c101534 */
[----:B-1----:R-:W3:Y:S01]  /*428b0*/  LDL.LU R23, [R1+0xb0] ;  /* 0x0000b00001177983 */ /* 0x002ee20000300800 */
[----:B------:R-:W-:Y:S01]  /*428c0*/  ISETP.GT.AND P1, PT, R0, 0x8, P0 ;  /* 0x000000080000780c */ /* 0x000fe20000724270 */
[----:B--2---:R-:W-:-:S05]  /*428d0*/  FMUL R22, R22, R2 ;  /* 0x0000000216167220 */ /* 0x004fca0000400000 */
[----:B------:R-:W-:-:S04]  /*428e0*/  F2FP.BF16.F32.PACK_AB R22, RZ, R22 ;  /* 0x00000016ff16723e */ /* 0x000fc800000010ff */
[----:B------:R-:W-:Y:S01]  /*428f0*/  PRMT R232, R22, 0x7610, R232 ;  /* 0x0000761016e87816 */ /* 0x000fe200000000e8 */
[----:B---3--:R-:W-:-:S05]  /*42900*/  FMUL R23, R23, R2 ;  /* 0x0000000217177220 */ /* 0x008fca0000400000 */
[----:B------:R-:W-:Y:S02]  /*42910*/  F2FP.BF16.F32.PACK_AB R22, RZ, R23 ;  /* 0x00000017ff16723e */ /* 0x000fe400000010ff */
[----:B------:R-:W2:Y:S04]  /*42920*/  LDL.LU R23, [R1+0xb4] ;  /* 0x0000b40001177983 */ /* 0x000ea80000300800 */
[----:B------:R-:W-:Y:S01]  /*42930*/  @P1 STG.E.U16 desc[UR52][R20.64+0xe2], R232 ;  /* 0x0000e2e814001986 */ /* 0x000fe2000c101534 */
[----:B------:R-:W-:-:S04]  /*42940*/  ISETP.GT.AND P1, PT, R3, 0x78, PT ;  /* 0x000000780300780c */ /* 0x000fc80003f24270 */
[----:B------:R-:W-:-:S13]  /*42950*/  ISETP.GT.AND P6, PT, R0, RZ, P1 ;  /* 0x000000ff0000720c */ /* 0x000fda0000fc4270 */
[----:B------:R2:W-:Y:S01]  /*42960*/  @P6 STG.E.U16 desc[UR52][R18.64+0xf0], R22 ;  /* 0x0000f01612006986 */ /* 0x0005e2000c101534 */
[----:B------:R-:W-:-:S04]  /*42970*/  ISETP.GT.AND P6, PT, R3, 0x79, PT ;  /* 0x000000790300780c */ /* 0x000fc80003fc4270 */
[----:B------:R-:W-:Y:S01]  /*42980*/  ISETP.GT.AND P6, PT, R0, RZ, P6 ;  /* 0x000000ff0000720c */ /* 0x000fe200037c4270 */
[----:B--2---:R-:W-:Y:S02]  /*42990*/  FMUL R22, R23, R2 ;  /* 0x0000000217167220 */ /* 0x004fe40000400000 */
        /* <DEDUP_REMOVED lines=13> */
[----:B------:R1:W-:Y:S04]  /*42a70*/  @P6 STG.E.U16 desc[UR52][R20.64+0xf2], R22 ;  /* 0x0000f21614006986 */ /* 0x0003e8000c101534 */
[----:B-1----:R-:W2:Y:S01]  /*42a80*/  LDL.LU R22, [R1+0x40] ;  /* 0x0000400001167983 */ /* 0x002ea20000300800 */
[----:B------:R-:W-:-:S04]  /*42a90*/  ISETP.GT.AND P6, PT, R3, 0x60, PT ;  /* 0x000000600300780c */ /* 0x000fc80003fc4270 */
[----:B------:R-:W-:Y:S01]  /*42aa0*/  ISETP.GT.AND P6, PT, R0, 0x80, P6 ;  /* 0x000000800000780c */ /* 0x000fe200037c4270 */
[----:B--2---:R-:W-:-:S05]  /*42ab0*/  FMUL R22, R22, R2 ;  /* 0x0000000216167220 */ /* 0x004fca0000400000 */
[----:B------:R-:W-:-:S07]  /*42ac0*/  F2FP.BF16.F32.PACK_AB R22, RZ, R22 ;  /* 0x00000016ff16723e */ /* 0x000fce00000010ff */
[----:B------:R1:W-:Y:S04]  /*42ad0*/  @P6 STG.E.U16 desc[UR52][R10.64+0xc0], R22 ;  /* 0x0000c0160a006986 */ /* 0x0003e8000c101534 */
[----:B-1----:R-:W2:Y:S01]  /*42ae0*/  LDL.LU R22, [R1+0x44] ;  /* 0x0000440001167983 */ /* 0x002ea20000300800 */
[----:B------:R-:W-:Y:S01]  /*42af0*/  ISETP.GT.AND P6, PT, R0, 0x80, P5 ;  /* 0x000000800000780c */ /* 0x000fe20002fc4270 */
[----:B--2---:R-:W-:-:S05]  /*42b00*/  FMUL R22, R22, R2 ;  /* 0x0000000216167220 */ /* 0x004fca0000400000 */
        /* <DEDUP_REMOVED lines=60> */
[----:B-1----:R-:W-:Y:S02]  /*42ed0*/  FMUL R22, R23, R2 ;  /* 0x0000000217167220 */ /* 0x002fe40000400000 */
        /* <DEDUP_REMOVED lines=8> */
[----:B------:R-:W-:-:S04]  /*42f60*/  ISETP.GT.AND P6, PT, R3, 0x79, PT ;  /* 0x000000790300780c */ /* 0x000fc80003fc4270 */
[----:B------:R-:W-:Y:S01]  /*42f70*/  ISETP.GT.AND P6, PT, R0, 0x88, P6 ;  /* 0x000000880000780c */ /* 0x000fe200037c4270 */
[----:B----4-:R-:W-:Y:S02]  /*42f80*/  FMUL R22, R235, R2 ;  /* 0x00000002eb167220 */ /* 0x010fe40000400000 */
[----:B------:R-:W4:Y:S03]  /*42f90*/  LDL.LU R235, [R1+0x3c] ;  /* 0x00003c0001eb7983 */ /* 0x000f260000300800 */
[----:B------:R-:W-:-:S07]  /*42fa0*/  F2FP.BF16.F32.PACK_AB R22, RZ, R22 ;  /* 0x00000016ff16723e */ /* 0x000fce00000010ff */
[----:B------:R1:W-:Y:S04]  /*42fb0*/  @P6 STG.E.U16 desc[UR52][R14.64+0xf2], R22 ;  /* 0x0000f2160e006986 */ /* 0x0003e8000c101534 */
[----:B-1----:R-:W2:Y:S01]  /*42fc0*/  LDL.LU R22, [R1] ;  /* 0x0000000001167983 */ /* 0x002ea20000300800 */
        /* <DEDUP_REMOVED lines=58> */
[-C--:B------:R-:W-:Y:S01]  /*43370*/  FMUL R23, R23, R2.reuse ;  /* 0x0000000217177220 */ /* 0x080fe20000400000 */
[----:B--2---:R-:W-:-:S05]  /*43380*/  FMUL R22, R22, R2 ;  /* 0x0000000216167220 */ /* 0x004fca0000400000 */
[----:B------:R-:W-:-:S06]  /*43390*/  F2FP.BF16.F32.PACK_AB R22, RZ, R22 ;  /* 0x00000016ff16723e */ /* 0x000fcc00000010ff */
[----:B------:R1:W-:Y:S04]  /*433a0*/  @P6 STG.E.U16 desc[UR52][R12.64+0xe2], R22 ;  /* 0x0000e2160c006986 */ /* 0x0003e8000c101534 */
[----:B-1----:R-:W2:Y:S01]  /*433b0*/  LDL.LU R22, [R1+0x34] ;  /* 0x0000340001167983 */ /* 0x002ea20000300800 */
[----:B------:R-:W-:Y:S02]  /*433c0*/  ISETP.GT.AND P6, PT, R0, 0x100, P1 ;  /* 0x000001000000780c */ /* 0x000fe40000fc4270 */
[----:B------:R-:W-:-:S04]  /*433d0*/  F2FP.BF16.F32.PACK_AB R23, RZ, R23 ;  /* 0x00000017ff17723e */ /* 0x000fc800000010ff */
[----:B------:R-:W-:-:S07]  /*433e0*/  PRMT R232, R23, 0x7610, R232 ;  /* 0x0000761017e87816 */ /* 0x000fce00000000e8 */
[----:B------:R0:W-:Y:S01]  /*433f0*/  @P6 STG.E.U16 desc[UR52][R6.64+0xf0], R232 ;  /* 0x0000f0e806006986 */ /* 0x0001e2000c101534 */
[----:B------:R-:W-:-:S04]  /*43400*/  ISETP.GT.AND P6, PT, R3, 0x79, PT ;  /* 0x000000790300780c */ /* 0x000fc80003fc4270 */
[----:B------:R-:W-:Y:S01]  /*43410*/  ISETP.GT.AND P6, PT, R0, 0x100, P6 ;  /* 0x000001000000780c */ /* 0x000fe200037c4270 */
[----:B------:R-:W-:-:S05]  /*43420*/  FMUL R216, R216, R2 ;  /* 0x00000002d8d87220 */ /* 0x000fca0000400000 */
[----:B------:R-:W-:Y:S01]  /*43430*/  F2FP.BF16.F32.PACK_AB R216, RZ, R216 ;  /* 0x000000d8ffd8723e */ /* 0x000fe200000010ff */
[-C--:B------:R-:W-:Y:S01]  /*43440*/  FMUL R217, R217, R2.reuse ;  /* 0x00000002d9d97220 */ /* 0x080fe20000400000 */
[----:B------:R-:W-:-:S04]  /*43450*/  FMUL R219, R219, R2 ;  /* 0x00000002dbdb7220 */ /* 0x000fc80000400000 */
[----:B------:R-:W-:Y:S02]  /*43460*/  F2FP.BF16.F32.PACK_AB R217, RZ, R217 ;  /* 0x000000d9ffd9723e */ /* 0x000fe400000010ff */
        /* <DEDUP_REMOVED lines=10> */
[-C--:B------:R-:W-:Y:S01]  /*43510*/  FMUL R224, R224, R2.reuse ;  /* 0x00000002e0e07220 */ /* 0x080fe20000400000 */
[----:B------:R-:W-:-:S03]  /*43520*/  FMUL R225, R225, R2 ;  /* 0x00000002e1e17220 */ /* 0x000fc60000400000 */
[----:B------:R-:W-:Y:S02]  /*43530*/  F2FP.BF16.F32.PACK_AB R223, RZ, R223 ;  /* 0x000000dfffdf723e */ /* 0x000fe400000010ff */
[----:B------:R-:W-:Y:S01]  /*43540*/  F2FP.BF16.F32.PACK_AB R224, RZ, R224 ;  /* 0x000000e0ffe0723e */ /* 0x000fe200000010ff */
[-C--:B------:R-:W-:Y:S01]  /*43550*/  FMUL R226, R226, R2.reuse ;  /* 0x00000002e2e27220 */ /* 0x080fe20000400000 */
[----:B------:R-:W-:Y:S01]  /*43560*/  F2FP.BF16.F32.PACK_AB R225, RZ, R225 ;  /* 0x000000e1ffe1723e */ /* 0x000fe200000010ff */
[-C--:B------:R-:W-:Y:S01]  /*43570*/  FMUL R227, R227, R2.reuse ;  /* 0x00000002e3e37220 */ /* 0x080fe20000400000 */
[-C--:B------:R-:W-:Y:S01]  /*43580*/  FMUL R228, R228, R2.reuse ;  /* 0x00000002e4e47220 */ /* 0x080fe20000400000 */
[----:B------:R-:W-:Y:S01]  /*43590*/  FMUL R229, R229, R2 ;  /* 0x00000002e5e57220 */ /* 0x000fe20000400000 */
[----:B------:R-:W-:Y:S02]  /*435a0*/  F2FP.BF16.F32.PACK_AB R226, RZ, R226 ;  /* 0x000000e2ffe2723e */ /* 0x000fe400000010ff */
[----:B------:R-:W-:-:S02]  /*435b0*/  F2FP.BF16.F32.PACK_AB R227, RZ, R227 ;  /* 0x000000e3ffe3723e */ /* 0x000fc400000010ff */
[----:B------:R-:W-:Y:S02]  /*435c0*/  F2FP.BF16.F32.PACK_AB R228, RZ, R228 ;  /* 0x000000e4ffe4723e */ /* 0x000fe400000010ff */
[----:B------:R-:W-:Y:S01]  /*435d0*/  F2FP.BF16.F32.PACK_AB R229, RZ, R229 ;  /* 0x000000e5ffe5723e */ /* 0x000fe200000010ff */
[-C--:B------:R-:W-:Y:S01]  /*435e0*/  FMUL R230, R230, R2.reuse ;  /* 0x00000002e6e67220 */ /* 0x080fe20000400000 */
[-C--:B------:R-:W-:Y:S01]  /*435f0*/  FMUL R231, R231, R2.reuse ;  /* 0x00000002e7e77220 */ /* 0x080fe20000400000 */
[-C--:B------:R-:W-:Y:S01]  /*43600*/  FMUL R200, R200, R2.reuse ;  /* 0x00000002c8c87220 */ /* 0x080fe20000400000 */
[-C--:B------:R-:W-:Y:S01]  /*43610*/  FMUL R201, R201, R2.reuse ;  /* 0x00000002c9c97220 */ /* 0x080fe20000400000 */
[----:B------:R-:W-:Y:S01]  /*43620*/  FMUL R202, R202, R2 ;  /* 0x00000002caca7220 */ /* 0x000fe20000400000 */
[----:B------:R-:W-:Y:S02]  /*43630*/  F2FP.BF16.F32.PACK_AB R230, RZ, R230 ;  /* 0x000000e6ffe6723e */ /* 0x000fe400000010ff */
[----:B------:R-:W-:-:S02]  /*43640*/  F2FP.BF16.F32.PACK_AB R231, RZ, R231 ;  /* 0x000000e7ffe7723e */ /* 0x000fc400000010ff */
[----:B------:R-:W-:Y:S02]  /*43650*/  F2FP.BF16.F32.PACK_AB R200, RZ, R200 ;  /* 0x000000c8ffc8723e */ /* 0x000fe400000010ff */
[----:B------:R-:W-:Y:S02]  /*43660*/  F2FP.BF16.F32.PACK_AB R201, RZ, R201 ;  /* 0x000000c9ffc9723e */ /* 0x000fe400000010ff */
[----:B------:R-:W-:Y:S01]  /*43670*/  F2FP.BF16.F32.PACK_AB R202, RZ, R202 ;  /* 0x000000caffca723e */ /* 0x000fe200000010ff */
[----:B------:R-:W-:-:S05]  /*43680*/  FMUL R203, R203, R2 ;  /* 0x00000002cbcb7220 */ /* 0x000fca0000400000 */
[----:B------:R-:W-:Y:S01]  /*43690*/  F2FP.BF16.F32.PACK_AB R203, RZ, R203 ;  /* 0x000000cbffcb723e */ /* 0x000fe200000010ff */
[-C--:B------:R-:W-:Y:S01]  /*436a0*/  FMUL R204, R204, R2.reuse ;  /* 0x00000002cccc7220 */ /* 0x080fe20000400000 */
[-C--:B------:R-:W-:Y:S01]  /*436b0*/  FMUL R205, R205, R2.reuse ;  /* 0x00000002cdcd7220 */ /* 0x080fe20000400000 */
[----:B------:R-:W-:-:S03]  /*436c0*/  FMUL R206, R206, R2 ;  /* 0x00000002cece7220 */ /* 0x000fc60000400000 */
[----:B------:R-:W-:Y:S02]  /*436d0*/  F2FP.BF16.F32.PACK_AB R204, RZ, R204 ;  /* 0x000000ccffcc723e */ /* 0x000fe400000010ff */
[----:B------:R-:W-:Y:S02]  /*436e0*/  F2FP.BF16.F32.PACK_AB R205, RZ, R205 ;  /* 0x000000cdffcd723e */ /* 0x000fe400000010ff */
[----:B------:R-:W-:Y:S01]  /*436f0*/  F2FP.BF16.F32.PACK_AB R206, RZ, R206 ;  /* 0x000000ceffce723e */ /* 0x000fe200000010ff */
[-C--:B------:R-:W-:Y:S01]  /*43700*/  FMUL R207, R207, R2.reuse ;  /* 0x00000002cfcf7220 */ /* 0x080fe20000400000 */
[----:B------:R-:W-:-:S04]  /*43710*/  FMUL R208, R208, R2 ;  /* 0x00000002d0d07220 */ /* 0x000fc80000400000 */
[----:B------:R-:W-:Y:S02]  /*43720*/  F2FP.BF16.F32.PACK_AB R207, RZ, R207 ;  /* 0x000000cfffcf723e */ /* 0x000fe400000010ff */
[----:B------:R-:W-:Y:S01]  /*43730*/  F2FP.BF16.F32.PACK_AB R208, RZ, R208 ;  /* 0x000000d0ffd0723e */ /* 0x000fe200000010ff */
[-C--:B------:R-:W-:Y:S01]  /*43740*/  FMUL R209, R209, R2.reuse ;  /* 0x00000002d1d17220 */ /* 0x080fe20000400000 */
[----:B--2---:R-:W-:-:S05]  /*43750*/  FMUL R23, R22, R2 ;  /* 0x0000000216177220 */ /* 0x004fca0000400000 */
[----:B------:R-:W-:Y:S01]  /*43760*/  F2FP.BF16.F32.PACK_AB R23, RZ, R23 ;  /* 0x00000017ff17723e */ /* 0x000fe200000010ff */
[----:B---3--:R-:W-:-:S04]  /*43770*/  FMUL R22, R234, R2 ;  /* 0x00000002ea167220 */ /* 0x008fc80000400000 */
[----:B------:R0:W-:Y:S01]  /*43780*/  @P6 STG.E.U16 desc[UR52][R6.64+0xf2], R23 ;  /* 0x0000f21706006986 */ /* 0x0001e2000c101534 */
[----:B------:R-:W-:Y:S02]  /*43790*/  ISETP.GT.AND P6, PT, R0, 0x108, P1 ;  /* 0x000001080000780c */ /* 0x000fe40000fc4270 */
[----:B------:R-:W-:-:S04]  /*437a0*/  F2FP.BF16.F32.PACK_AB R22, RZ, R22 ;  /* 0x00000016ff16723e */ /* 0x000fc800000010ff */
[----:B------:R-:W-:-:S07]  /*437b0*/  PRMT R233, R22, 0x7610, R233 ;  /* 0x0000761016e97816 */ /* 0x000fce00000000e9 */
[----:B------:R0:W-:Y:S01]  /*437c0*/  @P6 STG.E.U16 desc[UR52][R12.64+0xf0], R233 ;  /* 0x0000f0e90c006986 */ /* 0x0001e2000c101534 */
[----:B------:R-:W-:Y:S01]  /*437d0*/  ISETP.GT.AND P6, PT, R3, 0x79, PT ;  /* 0x000000790300780c */ /* 0x000fe20003fc4270 */
[----:B----4-:R-:W-:-:S03]  /*437e0*/  FMUL R22, R235, R2 ;  /* 0x00000002eb167220 */ /* 0x010fc60000400000 */
[----:B------:R-:W-:Y:S02]  /*437f0*/  ISETP.GT.AND P6, PT, R0, 0x108, P6 ;  /* 0x000001080000780c */ /* 0x000fe400037c4270 */
[----:B------:R-:W-:-:S11]  /*43800*/  F2FP.BF16.F32.PACK_AB R22, RZ, R22 ;  /* 0x00000016ff16723e */ /* 0x000fd600000010ff */
[----:B------:R0:W-:Y:S01]  /*43810*/  @P6 STG.E.U16 desc[UR52][R12.64+0xf2], R22 ;  /* 0x0000f2160c006986 */ /* 0x0001e2000c101534 */
[----:B------:R-:W-:-:S04]  /*43820*/  ISETP.GT.AND P6, PT, R3, 0x60, PT ;  /* 0x000000600300780c */ /* 0x000fc80003fc4270 */
[----:B------:R-:W-:-:S13]  /*43830*/  ISETP.GT.AND P6, PT, R0, 0x180, P6 ;  /* 0x000001800000780c */ /* 0x000fda00037c4270 */
[----:B------:R0:W-:Y:S01]  /*43840*/  @P6 STG.E.U16 desc[UR52][R4.64+0xc0], R216 ;  /* 0x0000c0d804006986 */ /* 0x0001e2000c101534 */
[C---:B------:R-:W-:Y:S02]  /*43850*/  ISETP.GT.AND P6, PT, R0.reuse, 0x180, P5 ;  /* 0x000001800000780c */ /* 0x040fe40002fc4270 */
[----:B------:R-:W-:-:S11]  /*43860*/  ISETP.GT.AND P5, PT, R0, 0x188, P5 ;  /* 0x000001880000780c */ /* 0x000fd60002fa4270 */
[----:B------:R0:W-:Y:S01]  /*43870*/  @P6 STG.E.U16 desc[UR52][R4.64+0xc2], R217 ;  /* 0x0000c2d904006986 */ /* 0x0001e2000c101534 */
[----:B------:R-:W-:-:S03]  /*43880*/  ISETP.GT.AND P6, PT, R3, 0x60, PT ;  /* 0x000000600300780c */ /* 0x000fc60003fc4270 */
[----:B------:R0:W-:Y:S01]  /*43890*/  @P5 STG.E.U16 desc[UR52][R8.64+0xc2], R219 ;  /* 0x0000c2db08005986 */ /* 0x0001e2000c101534 */
[C---:B------:R-:W-:Y:S02]  /*438a0*/  ISETP.GT.AND P6, PT, R0.reuse, 0x188, P6 ;  /* 0x000001880000780c */ /* 0x040fe400037c4270 */
[C---:B------:R-:W-:Y:S02]  /*438b0*/  ISETP.GT.AND P5, PT, R0.reuse, 0x180, P4 ;  /* 0x000001800000780c */ /* 0x040fe400027a4270 */
[----:B------:R-:W-:-:S09]  /*438c0*/  ISETP.GT.AND P4, PT, R0, 0x188, P4 ;  /* 0x000001880000780c */ /* 0x000fd20002784270 */
[----:B------:R0:W-:Y:S04]  /*438d0*/  @P6 STG.E.U16 desc[UR52][R8.64+0xc0], R218 ;  /* 0x0000c0da08006986 */ /* 0x0001e8000c101534 */
[----:B------:R0:W-:Y:S01]  /*438e0*/  @P5 STG.E.U16 desc[UR52][R4.64+0xd0], R220 ;  /* 0x0000d0dc04005986 */ /* 0x0001e2000c101534 */
[C---:B------:R-:W-:Y:S02]  /*438f0*/  ISETP.GT.AND P5, PT, R0.reuse, 0x180, P3 ;  /* 0x000001800000780c */ /* 0x040fe40001fa4270 */
[----:B------:R-:W-:-:S11]  /*43900*/  ISETP.GT.AND P3, PT, R0, 0x188, P3 ;  /* 0x000001880000780c */ /* 0x000fd60001f64270 */
[----:B------:R0:W-:Y:S04]  /*43910*/  @P5 STG.E.U16 desc[UR52][R4.64+0xd2], R221 ;  /* 0x0000d2dd04005986 */ /* 0x0001e8000c101534 */
[----:B------:R0:W-:Y:S01]  /*43920*/  @P4 STG.E.U16 desc[UR52][R8.64+0xd0], R222 ;  /* 0x0000d0de08004986 */ /* 0x0001e2000c101534 */
[C---:B------:R-:W-:Y:S02]  /*43930*/  ISETP.GT.AND P4, PT, R0.reuse, 0x180, P2 ;  /* 0x000001800000780c */ /* 0x040fe40001784270 */
[C---:B------:R-:W-:Y:S02]  /*43940*/  ISETP.GT.AND P5, PT, R0.reuse, 0x180, P0 ;  /* 0x000001800000780c */ /* 0x040fe400007a4270 */
[C---:B------:R-:W-:Y:S02]  /*43950*/  ISETP.GT.AND P2, PT, R0.reuse, 0x188, P2 ;  /* 0x000001880000780c */ /* 0x040fe40001744270 */
[----:B------:R-:W-:Y:S01]  /*43960*/  ISETP.GT.AND P6, PT, R3, 0x79, PT ;  /* 0x000000790300780c */ /* 0x000fe20003fc4270 */
[----:B------:R0:W-:Y:S01]  /*43970*/  @P3 STG.E.U16 desc[UR52][R8.64+0xd2], R223 ;  /* 0x0000d2df08003986 */ /* 0x0001e2000c101534 */
[----:B------:R-:W-:-:S02]  /*43980*/  ISETP.GT.AND P0, PT, R0, 0x188, P0 ;  /* 0x000001880000780c */ /* 0x000fc40000704270 */
[----:B------:R-:W-:-:S03]  /*43990*/  ISETP.GT.AND P3, PT, R0, 0x180, P1 ;  /* 0x000001800000780c */ /* 0x000fc60000f64270 */
[----:B------:R0:W-:Y:S01]  /*439a0*/  @P4 STG.E.U16 desc[UR52][R4.64+0xe0], R224 ;  /* 0x0000e0e004004986 */ /* 0x0001e2000c101534 */
[----:B------:R-:W-:-:S03]  /*439b0*/  ISETP.GT.AND P4, PT, R0, 0x180, P6 ;  /* 0x000001800000780c */ /* 0x000fc60003784270 */
[----:B------:R0:W-:Y:S01]  /*439c0*/  @P5 STG.E.U16 desc[UR52][R4.64+0xe2], R225 ;  /* 0x0000e2e104005986 */ /* 0x0001e2000c101534 */
[----:B------:R-:W-:-:S03]  /*439d0*/  ISETP.GT.AND P1, PT, R0, 0x188, P1 ;  /* 0x000001880000780c */ /* 0x000fc60000f24270 */
[----:B------:R0:W-:Y:S01]  /*439e0*/  @P2 STG.E.U16 desc[UR52][R8.64+0xe0], R226 ;  /* 0x0000e0e208002986 */ /* 0x0001e2000c101534 */
[C---:B------:R-:W-:Y:S02]  /*439f0*/  ISETP.GT.AND P2, PT, R3.reuse, 0x79, PT ;  /* 0x000000790300780c */ /* 0x040fe40003f44270 */
[C---:B------:R-:W-:Y:S02]  /*43a00*/  ISETP.GT.AND P6, PT, R3.reuse, 0x80, PT ;  /* 0x000000800300780c */ /* 0x040fe40003fc4270 */
[----:B------:R-:W-:Y:S01]  /*43a10*/  ISETP.GT.AND P5, PT, R3, 0x81, PT ;  /* 0x000000810300780c */ /* 0x000fe20003fa4270 */
[----:B------:R0:W-:Y:S01]  /*43a20*/  @P0 STG.E.U16 desc[UR52][R8.64+0xe2], R227 ;  /* 0x0000e2e308000986 */ /* 0x0001e2000c101534 */
[C---:B------:R-:W-:Y:S02]  /*43a30*/  ISETP.GT.AND P0, PT, R0.reuse, 0x188, P2 ;  /* 0x000001880000780c */ /* 0x040fe40001704270 */
[C---:B------:R-:W-:Y:S01]  /*43a40*/  ISETP.GT.AND P2, PT, R0.reuse, RZ, P6 ;  /* 0x000000ff0000720c */ /* 0x040fe20003744270 */
[----:B------:R0:W-:Y:S01]  /*43a50*/  @P3 STG.E.U16 desc[UR52][R4.64+0xf0], R228 ;  /* 0x0000f0e404003986 */ /* 0x0001e2000c101534 */
[----:B------:R-:W-:-:S03]  /*43a60*/  ISETP.GT.AND P3, PT, R0, RZ, P5 ;  /* 0x000000ff0000720c */ /* 0x000fc60002f64270 */
[----:B------:R0:W-:Y:S01]  /*43a70*/  @P4 STG.E.U16 desc[UR52][R4.64+0xf2], R229 ;  /* 0x0000f2e504004986 */ /* 0x0001e2000c101534 */
[----:B------:R-:W-:-:S03]  /*43a80*/  ISETP.GT.AND P4, PT, R0, 0x8, P6 ;  /* 0x000000080000780c */ /* 0x000fc60003784270 */
[----:B------:R0:W-:Y:S01]  /*43a90*/  @P1 STG.E.U16 desc[UR52][R8.64+0xf0], R230 ;  /* 0x0000f0e608001986 */ /* 0x0001e2000c101534 */
[----:B------:R-:W-:-:S03]  /*43aa0*/  ISETP.GT.AND P1, PT, R0, 0x8, P5 ;  /* 0x000000080000780c */ /* 0x000fc60002f24270 */
[----:B------:R0:W-:Y:S04]  /*43ab0*/  @P0 STG.E.U16 desc[UR52][R8.64+0xf2], R231 ;  /* 0x0000f2e708000986 */ /* 0x0001e8000c101534 */
[----:B------:R0:W-:Y:S04]  /*43ac0*/  @P2 STG.E.U16 desc[UR52][R18.64+0x100], R200 ;  /* 0x000100c812002986 */ /* 0x0001e8000c101534 */
[----:B------:R0:W-:Y:S01]  /*43ad0*/  @P3 STG.E.U16 desc[UR52][R18.64+0x102], R201 ;  /* 0x000102c912003986 */ /* 0x0001e2000c101534 */
[----:B------:R-:W-:-:S03]  /*43ae0*/  ISETP.GT.AND P3, PT, R3, 0x89, PT ;  /* 0x000000890300780c */ /* 0x000fc60003f64270 */
[----:B------:R0:W-:Y:S01]  /*43af0*/  @P4 STG.E.U16 desc[UR52][R20.64+0x100], R202 ;  /* 0x000100ca14004986 */ /* 0x0001e2000c101534 */
[----:B------:R-:W-:Y:S02]  /*43b00*/  ISETP.GT.AND P4, PT, R3, 0x88, PT ;  /* 0x000000880300780c */ /* 0x000fe40003f84270 */
[C---:B------:R-:W-:Y:S02]  /*43b10*/  ISETP.GT.AND P2, PT, R0.reuse, RZ, P3 ;  /* 0x000000ff0000720c */ /* 0x040fe40001f44270 */
[C---:B------:R-:W-:Y:S01]  /*43b20*/  ISETP.GT.AND P0, PT, R0.reuse, RZ, P4 ;  /* 0x000000ff0000720c */ /* 0x040fe20002704270 */
[----:B------:R0:W-:Y:S01]  /*43b30*/  @P1 STG.E.U16 desc[UR52][R20.64+0x102], R203 ;  /* 0x000102cb14001986 */ /* 0x0001e2000c101534 */
[----:B------:R-:W-:-:S09]  /*43b40*/  ISETP.GT.AND P1, PT, R0, 0x8, P4 ;  /* 0x000000080000780c */ /* 0x000fd20002724270 */
[----:B------:R0:W-:Y:S01]  /*43b50*/  @P2 STG.E.U16 desc[UR52][R18.64+0x112], R205 ;  /* 0x000112cd12002986 */ /* 0x0001e2000c101534 */
[----:B------:R-:W-:-:S03]  /*43b60*/  ISETP.GT.AND P2, PT, R3, 0x90, PT ;  /* 0x000000900300780c */ /* 0x000fc60003f44270 */
[----:B------:R0:W-:Y:S01]  /*43b70*/  @P0 STG.E.U16 desc[UR52][R18.64+0x110], R204 ;  /* 0x000110cc12000986 */ /* 0x0001e2000c101534 */
[----:B------:R-:W-:-:S03]  /*43b80*/  ISETP.GT.AND P0, PT, R0, 0x8, P3 ;  /* 0x000000080000780c */ /* 0x000fc60001f04270 */
[----:B------:R0:W-:Y:S01]  /*43b90*/  @P1 STG.E.U16 desc[UR52][R20.64+0x110], R206 ;  /* 0x000110ce14001986 */ /* 0x0001e2000c101534 */
[----:B------:R-:W-:-:S09]  /*43ba0*/  ISETP.GT.AND P1, PT, R0, RZ, P2 ;  /* 0x000000ff0000720c */ /* 0x000fd20001724270 */
[----:B------:R0:W-:Y:S01]  /*43bb0*/  @P0 STG.E.U16 desc[UR52][R20.64+0x112], R207 ;  /* 0x000112cf14000986 */ /* 0x0001e2000c101534 */
[----:B------:R-:W-:-:S03]  /*43bc0*/  ISETP.GT.AND P0, PT, R3, 0x91, PT ;  /* 0x000000910300780c */ /* 0x000fc60003f04270 */
[----:B------:R0:W-:Y:S01]  /*43bd0*/  @P1 STG.E.U16 desc[UR52][R18.64+0x120], R208 ;  /* 0x000120d012001986 */ /* 0x0001e2000c101534 */
[----:B------:R-:W-:Y:S02]  /*43be0*/  ISETP.GT.AND P1, PT, R0, RZ, P0 ;  /* 0x000000ff0000720c */ /* 0x000fe40000724270 */
[----:B------:R-:W-:Y:S01]  /*43bf0*/  F2FP.BF16.F32.PACK_AB R209, RZ, R209 ;  /* 0x000000d1ffd1723e */ /* 0x000fe200000010ff */
[----:B------:R-:W-:-:S10]  /*43c00*/  FMUL R210, R210, R2 ;  /* 0x00000002d2d27220 */ /* 0x000fd40000400000 */
[----:B------:R0:W-:Y:S01]  /*43c10*/  @P1 STG.E.U16 desc[UR52][R18.64+0x122], R209 ;  /* 0x000122d112001986 */ /* 0x0001e2000c101534 */
[----:B------:R-:W-:Y:S02]  /*43c20*/  ISETP.GT.AND P1, PT, R0, 0x8, P2 ;  /* 0x000000080000780c */ /* 0x000fe40001724270 */
[----:B------:R-:W-:Y:S01]  /*43c30*/  F2FP.BF16.F32.PACK_AB R210, RZ, R210 ;  /* 0x000000d2ffd2723e */ /* 0x000fe200000010ff */
[----:B------:R-:W-:-:S10]  /*43c40*/  FMUL R211, R211, R2 ;  /* 0x00000002d3d37220 */ /* 0x000fd40000400000 */
[----:B------:R0:W-:Y:S01]  /*43c50*/  @P1 STG.E.U16 desc[UR52][R20.64+0x120], R210 ;  /* 0x000120d214001986 */ /* 0x0001e2000c101534 */
[----:B------:R-:W-:Y:S02]  /*43c60*/  ISETP.GT.AND P1, PT, R0, 0x8, P0 ;  /* 0x000000080000780c */ /* 0x000fe40000724270 */
[----:B------:R-:W-:Y:S01]  /*43c70*/  F2FP.BF16.F32.PACK_AB R211, RZ, R211 ;  /* 0x000000d3ffd3723e */ /* 0x000fe200000010ff */
[----:B------:R-:W-:-:S10]  /*43c80*/  FMUL R212, R212, R2 ;  /* 0x00000002d4d47220 */ /* 0x000fd40000400000 */
[----:B------:R0:W-:Y:S01]  /*43c90*/  @P1 STG.E.U16 desc[UR52][R20.64+0x122], R211 ;  /* 0x000122d314001986 */ /* 0x0001e2000c101534 */
[----:B------:R-:W-:-:S04]  /*43ca0*/  ISETP.GT.AND P1, PT, R3, 0x98, PT ;  /* 0x000000980300780c */ /* 0x000fc80003f24270 */
[----:B------:R-:W-:Y:S02]  /*43cb0*/  ISETP.GT.AND P6, PT, R0, RZ, P1 ;  /* 0x000000ff0000720c */ /* 0x000fe40000fc4270 */
        /* <DEDUP_REMOVED lines=156> */
[-C--:B------:R-:W-:Y:S01]  /*44680*/  FMUL R153, R153, R2.reuse ;  /* 0x0000000299997220 */ /* 0x080fe20000400000 */
[----:B------:R-:W-:-:S09]  /*44690*/  FMUL R155, R155, R2 ;  /* 0x000000029b9b7220 */ /* 0x000fd20000400000 */
[----:B------:R0:W-:Y:S01]  /*446a0*/  @P6 STG.E.U16 desc[UR52][R4.64+0x100], R152 ;  /* 0x0001009804006986 */ /* 0x0001e2000c101534 */
[C---:B------:R-:W-:Y:S02]  /*446b0*/  ISETP.GT.AND P6, PT, R0.reuse, 0x180, P5 ;  /* 0x000001800000780c */ /* 0x040fe40002fc4270 */
[----:B------:R-:W-:Y:S02]  /*446c0*/  ISETP.GT.AND P5, PT, R0, 0x188, P5 ;  /* 0x000001880000780c */ /* 0x000fe40002fa4270 */
[----:B------:R-:W-:Y:S02]  /*446d0*/  F2FP.BF16.F32.PACK_AB R153, RZ, R153 ;  /* 0x00000099ff99723e */ /* 0x000fe400000010ff */
[----:B------:R-:W-:-:S07]  /*446e0*/  F2FP.BF16.F32.PACK_AB R155, RZ, R155 ;  /* 0x0000009bff9b723e */ /* 0x000fce00000010ff */
[----:B------:R0:W-:Y:S01]  /*446f0*/  @P6 STG.E.U16 desc[UR52][R4.64+0x102], R153 ;  /* 0x0001029904006986 */ /* 0x0001e2000c101534 */
[----:B------:R-:W-:-:S03]  /*44700*/  ISETP.GT.AND P6, PT, R3, 0x80, PT ;  /* 0x000000800300780c */ /* 0x000fc60003fc4270 */
[----:B------:R0:W-:Y:S01]  /*44710*/  @P5 STG.E.U16 desc[UR52][R8.64+0x102], R155 ;  /* 0x0001029b08005986 */ /* 0x0001e2000c101534 */
[C---:B------:R-:W-:Y:S02]  /*44720*/  ISETP.GT.AND P6, PT, R0.reuse, 0x188, P6 ;  /* 0x000001880000780c */ /* 0x040fe400037c4270 */
[----:B------:R-:W-:Y:S01]  /*44730*/  ISETP.GT.AND P5, PT, R0, 0x180, P4 ;  /* 0x000001800000780c */ /* 0x000fe200027a4270 */
[-C--:B------:R-:W-:Y:S01]  /*44740*/  FMUL R154, R154, R2.reuse ;  /* 0x000000029a9a7220 */ /* 0x080fe20000400000 */
[----:B------:R-:W-:-:S04]  /*44750*/  FMUL R156, R156, R2 ;  /* 0x000000029c9c7220 */ /* 0x000fc80000400000 */
[----:B------:R-:W-:Y:S02]  /*44760*/  F2FP.BF16.F32.PACK_AB R154, RZ, R154 ;  /* 0x0000009aff9a723e */ /* 0x000fe400000010ff */
[----:B------:R-:W-:-:S03]  /*44770*/  F2FP.BF16.F32.PACK_AB R156, RZ, R156 ;  /* 0x0000009cff9c723e */ /* 0x000fc600000010ff */
[----:B------:R0:W-:Y:S01]  /*44780*/  @P6 STG.E.U16 desc[UR52][R8.64+0x100], R154 ;  /* 0x0001009a08006986 */ /* 0x0001e2000c101534 */
[----:B------:R-:W-:-:S03]  /*44790*/  ISETP.GT.AND P4, PT, R0, 0x188, P4 ;  /* 0x000001880000780c */ /* 0x000fc60002784270 */
[----:B------:R0:W-:Y:S01]  /*447a0*/  @P5 STG.E.U16 desc[UR52][R4.64+0x110], R156 ;  /* 0x0001109c04005986 */ /* 0x0001e2000c101534 */
[----:B------:R-:W-:Y:S01]  /*447b0*/  ISETP.GT.AND P5, PT, R0, 0x180, P3 ;  /* 0x000001800000780c */ /* 0x000fe20001fa4270 */
[-C--:B------:R-:W-:Y:S01]  /*447c0*/  FMUL R157, R157, R2.reuse ;  /* 0x000000029d9d7220 */ /* 0x080fe20000400000 */
[----:B------:R-:W-:-:S04]  /*447d0*/  FMUL R158, R158, R2 ;  /* 0x000000029e9e7220 */ /* 0x000fc80000400000 */
[----:B------:R-:W-:Y:S02]  /*447e0*/  F2FP.BF16.F32.PACK_AB R157, RZ, R157 ;  /* 0x0000009dff9d723e */ /* 0x000fe400000010ff */
[----:B------:R-:W-:Y:S02]  /*447f0*/  F2FP.BF16.F32.PACK_AB R158, RZ, R158 ;  /* 0x0000009eff9e723e */ /* 0x000fe400000010ff */
[----:B------:R-:W-:-:S03]  /*44800*/  ISETP.GT.AND P3, PT, R0, 0x188, P3 ;  /* 0x000001880000780c */ /* 0x000fc60001f64270 */
[----:B------:R0:W-:Y:S01]  /*44810*/  @P5 STG.E.U16 desc[UR52][R4.64+0x112], R157 ;  /* 0x0001129d04005986 */ /* 0x0001e2000c101534 */
[----:B------:R-:W-:-:S03]  /*44820*/  FMUL R159, R159, R2 ;  /* 0x000000029f9f7220 */ /* 0x000fc60000400000 */
[----:B------:R0:W-:Y:S01]  /*44830*/  @P4 STG.E.U16 desc[UR52][R8.64+0x110], R158 ;  /* 0x0001109e08004986 */ /* 0x0001e2000c101534 */
[----:B------:R-:W-:Y:S01]  /*44840*/  ISETP.GT.AND P4, PT, R0, 0x180, P2 ;  /* 0x000001800000780c */ /* 0x000fe20001784270 */
[----:B------:R-:W-:Y:S01]  /*44850*/  FMUL R160, R160, R2 ;  /* 0x00000002a0a07220 */ /* 0x000fe20000400000 */
[----:B------:R-:W-:Y:S02]  /*44860*/  F2FP.BF16.F32.PACK_AB R159, RZ, R159 ;  /* 0x0000009fff9f723e */ /* 0x000fe400000010ff */
[C---:B------:R-:W-:Y:S02]  /*44870*/  ISETP.GT.AND P5, PT, R0.reuse, 0x180, P0 ;  /* 0x000001800000780c */ /* 0x040fe400007a4270 */
[----:B------:R-:W-:Y:S02]  /*44880*/  F2FP.BF16.F32.PACK_AB R160, RZ, R160 ;  /* 0x000000a0ffa0723e */ /* 0x000fe400000010ff */
[----:B------:R-:W-:Y:S01]  /*44890*/  ISETP.GT.AND P2, PT, R0, 0x188, P2 ;  /* 0x000001880000780c */ /* 0x000fe20001744270 */
[-C--:B------:R-:W-:Y:S01]  /*448a0*/  FMUL R161, R161, R2.reuse ;  /* 0x00000002a1a17220 */ /* 0x080fe20000400000 */
[----:B------:R-:W-:Y:S01]  /*448b0*/  ISETP.GT.AND P6, PT, R3, 0x99, PT ;  /* 0x000000990300780c */ /* 0x000fe20003fc4270 */
[----:B------:R-:W-:Y:S01]  /*448c0*/  FMUL R162, R162, R2 ;  /* 0x00000002a2a27220 */ /* 0x000fe20000400000 */
[----:B------:R0:W-:Y:S01]  /*448d0*/  @P3 STG.E.U16 desc[UR52][R8.64+0x112], R159 ;  /* 0x0001129f08003986 */ /* 0x0001e2000c101534 */
[----:B------:R-:W-:-:S02]  /*448e0*/  ISETP.GT.AND P0, PT, R0, 0x188, P0 ;  /* 0x000001880000780c */ /* 0x000fc40000704270 */
[C---:B------:R-:W-:Y:S01]  /*448f0*/  ISETP.GT.AND P3, PT, R0.reuse, 0x180, P1 ;  /* 0x000001800000780c */ /* 0x040fe20000f64270 */
[----:B------:R0:W-:Y:S01]  /*44900*/  @P4 STG.E.U16 desc[UR52][R4.64+0x120], R160 ;  /* 0x000120a004004986 */ /* 0x0001e2000c101534 */
[----:B------:R-:W-:Y:S01]  /*44910*/  ISETP.GT.AND P4, PT, R0, 0x180, P6 ;  /* 0x000001800000780c */ /* 0x000fe20003784270 */
[-C--:B------:R-:W-:Y:S01]  /*44920*/  FMUL R163, R163, R2.reuse ;  /* 0x00000002a3a37220 */ /* 0x080fe20000400000 */
[----:B------:R-:W-:Y:S01]  /*44930*/  F2FP.BF16.F32.PACK_AB R161, RZ, R161 ;  /* 0x000000a1ffa1723e */ /* 0x000fe200000010ff */
[----:B------:R-:W-:Y:S01]  /*44940*/  FMUL R164, R164, R2 ;  /* 0x00000002a4a47220 */ /* 0x000fe20000400000 */
[----:B------:R-:W-:Y:S01]  /*44950*/  F2FP.BF16.F32.PACK_AB R162, RZ, R162 ;  /* 0x000000a2ffa2723e */ /* 0x000fe200000010ff */
[----:B------:R-:W-:Y:S01]  /*44960*/  FMUL R165, R165, R2 ;  /* 0x00000002a5a57220 */ /* 0x000fe20000400000 */
[----:B------:R-:W-:Y:S01]  /*44970*/  F2FP.BF16.F32.PACK_AB R163, RZ, R163 ;  /* 0x000000a3ffa3723e */ /* 0x000fe200000010ff */
[----:B------:R0:W-:Y:S01]  /*44980*/  @P5 STG.E.U16 desc[UR52][R4.64+0x122], R161 ;  /* 0x000122a104005986 */ /* 0x0001e2000c101534 */
[----:B------:R-:W-:-:S02]  /*44990*/  F2FP.BF16.F32.PACK_AB R164, RZ, R164 ;  /* 0x000000a4ffa4723e */ /* 0x000fc400000010ff */
[----:B------:R-:W-:Y:S01]  /*449a0*/  F2FP.BF16.F32.PACK_AB R165, RZ, R165 ;  /* 0x000000a5ffa5723e */ /* 0x000fe200000010ff */
[----:B------:R0:W-:Y:S01]  /*449b0*/  @P2 STG.E.U16 desc[UR52][R8.64+0x120], R162 ;  /* 0x000120a208002986 */ /* 0x0001e2000c101534 */
[----:B------:R-:W-:Y:S02]  /*449c0*/  ISETP.GT.AND P1, PT, R0, 0x188, P1 ;  /* 0x000001880000780c */ /* 0x000fe40000f24270 */
[C---:B------:R-:W-:Y:S02]  /*449d0*/  ISETP.GT.AND P2, PT, R3.reuse, 0x99, PT ;  /* 0x000000990300780c */ /* 0x040fe40003f44270 */
[C---:B------:R-:W-:Y:S02]  /*449e0*/  ISETP.GT.AND P6, PT, R3.reuse, 0xa0, PT ;  /* 0x000000a00300780c */ /* 0x040fe40003fc4270 */
[----:B------:R-:W-:Y:S01]  /*449f0*/  ISETP.GT.AND P5, PT, R3, 0xa1, PT ;  /* 0x000000a10300780c */ /* 0x000fe20003fa4270 */
[----:B------:R-:W-:Y:S01]  /*44a00*/  FMUL R166, R166, R2 ;  /* 0x00000002a6a67220 */ /* 0x000fe20000400000 */
[----:B------:R0:W-:Y:S01]  /*44a10*/  @P0 STG.E.U16 desc[UR52][R8.64+0x122], R163 ;  /* 0x000122a308000986 */ /* 0x0001e2000c101534 */
[----:B------:R-:W-:-:S02]  /*44a20*/  ISETP.GT.AND P0, PT, R0, 0x188, P2 ;  /* 0x000001880000780c */ /* 0x000fc40001704270 */
[C---:B------:R-:W-:Y:S01]  /*44a30*/  ISETP.GT.AND P2, PT, R0.reuse, RZ, P6 ;  /* 0x000000ff0000720c */ /* 0x040fe20003744270 */
[----:B------:R0:W-:Y:S01]  /*44a40*/  @P3 STG.E.U16 desc[UR52][R4.64+0x130], R164 ;  /* 0x000130a404003986 */ /* 0x0001e2000c101534 */
[C---:B------:R-:W-:Y:S01]  /*44a50*/  ISETP.GT.AND P3, PT, R0.reuse, RZ, P5 ;  /* 0x000000ff0000720c */ /* 0x040fe20002f64270 */
[-C--:B------:R-:W-:Y:S02]  /*44a60*/  FMUL R167, R167, R2.reuse ;  /* 0x00000002a7a77220 */ /* 0x080fe40000400000 */
[----:B------:R0:W-:Y:S01]  /*44a70*/  @P4 STG.E.U16 desc[UR52][R4.64+0x132], R165 ;  /* 0x000132a504004986 */ /* 0x0001e2000c101534 */
[----:B------:R-:W-:Y:S01]  /*44a80*/  ISETP.GT.AND P4, PT, R0, 0x8, P6 ;  /* 0x000000080000780c */ /* 0x000fe20003784270 */
[----:B------:R-:W-:Y:S01]  /*44a90*/  FMUL R136, R136, R2 ;  /* 0x0000000288887220 */ /* 0x000fe20000400000 */
[----:B------:R-:W-:Y:S01]  /*44aa0*/  F2FP.BF16.F32.PACK_AB R166, RZ, R166 ;  /* 0x000000a6ffa6723e */ /* 0x000fe200000010ff */
[-C--:B------:R-:W-:Y:S01]  /*44ab0*/  FMUL R137, R137, R2.reuse ;  /* 0x0000000289897220 */ /* 0x080fe20000400000 */
[----:B------:R-:W-:Y:S01]  /*44ac0*/  FMUL R138, R138, R2 ;  /* 0x000000028a8a7220 */ /* 0x000fe20000400000 */
[----:B------:R-:W-:-:S02]  /*44ad0*/  F2FP.BF16.F32.PACK_AB R167, RZ, R167 ;  /* 0x000000a7ffa7723e */ /* 0x000fc400000010ff */
[----:B------:R0:W-:Y:S01]  /*44ae0*/  @P1 STG.E.U16 desc[UR52][R8.64+0x130], R166 ;  /* 0x000130a608001986 */ /* 0x0001e2000c101534 */
[----:B------:R-:W-:Y:S02]  /*44af0*/  F2FP.BF16.F32.PACK_AB R136, RZ, R136 ;  /* 0x00000088ff88723e */ /* 0x000fe400000010ff */
[----:B------:R-:W-:Y:S02]  /*44b00*/  F2FP.BF16.F32.PACK_AB R137, RZ, R137 ;  /* 0x00000089ff89723e */ /* 0x000fe400000010ff */
[----:B------:R-:W-:Y:S02]  /*44b10*/  F2FP.BF16.F32.PACK_AB R138, RZ, R138 ;  /* 0x0000008aff8a723e */ /* 0x000fe400000010ff */
[----:B------:R-:W-:Y:S01]  /*44b20*/  ISETP.GT.AND P1, PT, R0, 0x8, P5 ;  /* 0x000000080000780c */ /* 0x000fe20002f24270 */
[----:B------:R-:W-:Y:S01]  /*44b30*/  FMUL R139, R139, R2 ;  /* 0x000000028b8b7220 */ /* 0x000fe20000400000 */
[----:B------:R0:W-:Y:S04]  /*44b40*/  @P0 STG.E.U16 desc[UR52][R8.64+0x132], R167 ;  /* 0x000132a708000986 */ /* 0x0001e8000c101534 */
[----:B------:R0:W-:Y:S04]  /*44b50*/  @P2 STG.E.U16 desc[UR52][R18.64+0x140], R136 ;  /* 0x0001408812002986 */ /* 0x0001e8000c101534 */
[----:B------:R0:W-:Y:S01]  /*44b60*/  @P3 STG.E.U16 desc[UR52][R18.64+0x142], R137 ;  /* 0x0001428912003986 */ /* 0x0001e2000c101534 */
[----:B------:R-:W-:-:S03]  /*44b70*/  ISETP.GT.AND P3, PT, R3, 0xa9, PT ;  /* 0x000000a90300780c */ /* 0x000fc60003f64270 */
[----:B------:R0:W-:Y:S01]  /*44b80*/  @P4 STG.E.U16 desc[UR52][R20.64+0x140], R138 ;  /* 0x0001408a14004986 */ /* 0x0001e2000c101534 */
[----:B------:R-:W-:Y:S02]  /*44b90*/  ISETP.GT.AND P4, PT, R3, 0xa8, PT ;  /* 0x000000a80300780c */ /* 0x000fe40003f84270 */
[----:B------:R-:W-:Y:S02]  /*44ba0*/  F2FP.BF16.F32.PACK_AB R139, RZ, R139 ;  /* 0x0000008bff8b723e */ /* 0x000fe400000010ff */
[C---:B------:R-:W-:Y:S02]  /*44bb0*/  ISETP.GT.AND P0, PT, R0.reuse, RZ, P4 ;  /* 0x000000ff0000720c */ /* 0x040fe40002704270 */
[----:B------:R-:W-:Y:S01]  /*44bc0*/  ISETP.GT.AND P2, PT, R0, RZ, P3 ;  /* 0x000000ff0000720c */ /* 0x000fe20001f44270 */
[-C--:B------:R-:W-:Y:S01]  /*44bd0*/  FMUL R140, R140, R2.reuse ;  /* 0x000000028c8c7220 */ /* 0x080fe20000400000 */
[-C--:B------:R-:W-:Y:S01]  /*44be0*/  FMUL R141, R141, R2.reuse ;  /* 0x000000028d8d7220 */ /* 0x080fe20000400000 */
[----:B------:R0:W-:Y:S01]  /*44bf0*/  @P1 STG.E.U16 desc[UR52][R20.64+0x142], R139 ;  /* 0x0001428b14001986 */ /* 0x0001e2000c101534 */
[----:B------:R-:W-:Y:S01]  /*44c00*/  ISETP.GT.AND P1, PT, R0, 0x8, P4 ;  /* 0x000000080000780c */ /* 0x000fe20002724270 */
[----:B------:R-:W-:Y:S01]  /*44c10*/  FMUL R142, R142, R2 ;  /* 0x000000028e8e7220 */ /* 0x000fe20000400000 */
[----:B------:R-:W-:-:S02]  /*44c20*/  F2FP.BF16.F32.PACK_AB R140, RZ, R140 ;  /* 0x0000008cff8c723e */ /* 0x000fc400000010ff */
[----:B------:R-:W-:Y:S02]  /*44c30*/  F2FP.BF16.F32.PACK_AB R141, RZ, R141 ;  /* 0x0000008dff8d723e */ /* 0x000fe400000010ff */
[----:B------:R-:W-:Y:S01]  /*44c40*/  F2FP.BF16.F32.PACK_AB R142, RZ, R142 ;  /* 0x0000008eff8e723e */ /* 0x000fe200000010ff */
[----:B------:R0:W-:Y:S01]  /*44c50*/  @P0 STG.E.U16 desc[UR52][R18.64+0x150], R140 ;  /* 0x0001508c12000986 */ /* 0x0001e2000c101534 */
[----:B------:R-:W-:-:S03]  /*44c60*/  ISETP.GT.AND P0, PT, R0, 0x8, P3 ;  /* 0x000000080000780c */ /* 0x000fc60001f04270 */
[----:B------:R0:W-:Y:S01]  /*44c70*/  @P2 STG.E.U16 desc[UR52][R18.64+0x152], R141 ;  /* 0x0001528d12002986 */ /* 0x0001e2000c101534 */
[----:B------:R-:W-:Y:S01]  /*44c80*/  ISETP.GT.AND P2, PT, R3, 0xb0, PT ;  /* 0x000000b00300780c */ /* 0x000fe20003f44270 */
[-C--:B------:R-:W-:Y:S02]  /*44c90*/  FMUL R143, R143, R2.reuse ;  /* 0x000000028f8f7220 */ /* 0x080fe40000400000 */
[----:B------:R0:W-:Y:S01]  /*44ca0*/  @P1 STG.E.U16 desc[UR52][R20.64+0x150], R142 ;  /* 0x0001508e14001986 */ /* 0x0001e2000c101534 */
[----:B------:R-:W-:Y:S01]  /*44cb0*/  ISETP.GT.AND P1, PT, R0, RZ, P2 ;  /* 0x000000ff0000720c */ /* 0x000fe20001724270 */
[----:B------:R-:W-:Y:S01]  /*44cc0*/  FMUL R144, R144, R2 ;  /* 0x0000000290907220 */ /* 0x000fe20000400000 */
[----:B------:R-:W-:-:S04]  /*44cd0*/  F2FP.BF16.F32.PACK_AB R143, RZ, R143 ;  /* 0x0000008fff8f723e */ /* 0x000fc800000010ff */
[----:B------:R-:W-:Y:S01]  /*44ce0*/  F2FP.BF16.F32.PACK_AB R144, RZ, R144 ;  /* 0x00000090ff90723e */ /* 0x000fe200000010ff */
[----:B------:R0:W-:Y:S01]  /*44cf0*/  @P0 STG.E.U16 desc[UR52][R20.64+0x152], R143 ;  /* 0x0001528f14000986 */ /* 0x0001e2000c101534 */
[----:B------:R-:W-:Y:S01]  /*44d00*/  ISETP.GT.AND P0, PT, R3, 0xb1, PT ;  /* 0x000000b10300780c */ /* 0x000fe20003f04270 */
[----:B------:R-:W-:-:S04]  /*44d10*/  FMUL R145, R145, R2 ;  /* 0x0000000291917220 */ /* 0x000fc80000400000 */
        /* <DEDUP_REMOVED lines=192> */
[----:B------:R-:W-:Y:S01]  /*45920*/  FMUL R94, R94, R2 ;  /* 0x000000025e5e7220 */ /* 0x000fe20000400000 */
[----:B------:R-:W-:-:S03]  /*45930*/  ISETP.GT.AND P3, PT, R0, 0x188, P3 ;  /* 0x000001880000780c */ /* 0x000fc60001f64270 */
[----:B------:R-:W-:Y:S02]  /*45940*/  F2FP.BF16.F32.PACK_AB R93, RZ, R93 ;  /* 0x0000005dff5d723e */ /* 0x000fe400000010ff */
[----:B------:R-:W-:Y:S01]  /*45950*/  F2FP.BF16.F32.PACK_AB R94, RZ, R94 ;  /* 0x0000005eff5e723e */ /* 0x000fe200000010ff */
[----:B------:R-:W-:-:S04]  /*45960*/  FMUL R95, R95, R2 ;  /* 0x000000025f5f7220 */ /* 0x000fc80000400000 */
[----:B------:R0:W-:Y:S04]  /*45970*/  @P5 STG.E.U16 desc[UR52][R4.64+0x152], R93 ;  /* 0x0001525d04005986 */ /* 0x0001e8000c101534 */
[----:B------:R0:W-:Y:S01]  /*45980*/  @P4 STG.E.U16 desc[UR52][R8.64+0x150], R94 ;  /* 0x0001505e08004986 */ /* 0x0001e2000c101534 */
[----:B------:R-:W-:Y:S01]  /*45990*/  ISETP.GT.AND P4, PT, R0, 0x180, P2 ;  /* 0x000001800000780c */ /* 0x000fe20001784270 */
[-C--:B------:R-:W-:Y:S01]  /*459a0*/  FMUL R96, R96, R2.reuse ;  /* 0x0000000260607220 */ /* 0x080fe20000400000 */
[----:B------:R-:W-:Y:S02]  /*459b0*/  F2FP.BF16.F32.PACK_AB R95, RZ, R95 ;  /* 0x0000005fff5f723e */ /* 0x000fe400000010ff */
[C---:B------:R-:W-:Y:S02]  /*459c0*/  ISETP.GT.AND P5, PT, R0.reuse, 0x180, P0 ;  /* 0x000001800000780c */ /* 0x040fe400007a4270 */
[----:B------:R-:W-:Y:S01]  /*459d0*/  ISETP.GT.AND P2, PT, R0, 0x188, P2 ;  /* 0x000001880000780c */ /* 0x000fe20001744270 */
[----:B------:R-:W-:Y:S01]  /*459e0*/  FMUL R97, R97, R2 ;  /* 0x0000000261617220 */ /* 0x000fe20000400000 */
[----:B------:R-:W-:Y:S01]  /*459f0*/  F2FP.BF16.F32.PACK_AB R96, RZ, R96 ;  /* 0x00000060ff60723e */ /* 0x000fe200000010ff */
[----:B------:R-:W-:Y:S01]  /*45a00*/  FMUL R98, R98, R2 ;  /* 0x0000000262627220 */ /* 0x000fe20000400000 */
[----:B------:R0:W-:Y:S01]  /*45a10*/  @P3 STG.E.U16 desc[UR52][R8.64+0x152], R95 ;  /* 0x0001525f08003986 */ /* 0x0001e2000c101534 */
[----:B------:R-:W-:-:S02]  /*45a20*/  ISETP.GT.AND P0, PT, R0, 0x188, P0 ;  /* 0x000001880000780c */ /* 0x000fc40000704270 */
[----:B------:R-:W-:Y:S02]  /*45a30*/  ISETP.GT.AND P6, PT, R3, 0xb9, PT ;  /* 0x000000b90300780c */ /* 0x000fe40003fc4270 */
[----:B------:R-:W-:Y:S01]  /*45a40*/  ISETP.GT.AND P3, PT, R0, 0x180, P1 ;  /* 0x000001800000780c */ /* 0x000fe20000f64270 */
[-C--:B------:R-:W-:Y:S01]  /*45a50*/  FMUL R99, R99, R2.reuse ;  /* 0x0000000263637220 */ /* 0x080fe20000400000 */
[----:B------:R-:W-:Y:S01]  /*45a60*/  F2FP.BF16.F32.PACK_AB R97, RZ, R97 ;  /* 0x00000061ff61723e */ /* 0x000fe200000010ff */
[----:B------:R-:W-:Y:S01]  /*45a70*/  FMUL R100, R100, R2 ;  /* 0x0000000264647220 */ /* 0x000fe20000400000 */
[----:B------:R0:W-:Y:S01]  /*45a80*/  @P4 STG.E.U16 desc[UR52][R4.64+0x160], R96 ;  /* 0x0001606004004986 */ /* 0x0001e2000c101534 */
[----:B------:R-:W-:Y:S02]  /*45a90*/  F2FP.BF16.F32.PACK_AB R98, RZ, R98 ;  /* 0x00000062ff62723e */ /* 0x000fe400000010ff */
[C---:B------:R-:W-:Y:S02]  /*45aa0*/  ISETP.GT.AND P4, PT, R0.reuse, 0x180, P6 ;  /* 0x000001800000780c */ /* 0x040fe40003784270 */
[----:B------:R-:W-:Y:S01]  /*45ab0*/  ISETP.GT.AND P1, PT, R0, 0x188, P1 ;  /* 0x000001880000780c */ /* 0x000fe20000f24270 */
[-C--:B------:R-:W-:Y:S01]  /*45ac0*/  FMUL R101, R101, R2.reuse ;  /* 0x0000000265657220 */ /* 0x080fe20000400000 */
[----:B------:R0:W-:Y:S01]  /*45ad0*/  @P5 STG.E.U16 desc[UR52][R4.64+0x162], R97 ;  /* 0x0001626104005986 */ /* 0x0001e2000c101534 */
[----:B------:R-:W-:Y:S01]  /*45ae0*/  F2FP.BF16.F32.PACK_AB R99, RZ, R99 ;  /* 0x00000063ff63723e */ /* 0x000fe200000010ff */
[----:B------:R-:W-:Y:S01]  /*45af0*/  FMUL R102, R102, R2 ;  /* 0x0000000266667220 */ /* 0x000fe20000400000 */
[----:B------:R-:W-:Y:S01]  /*45b00*/  F2FP.BF16.F32.PACK_AB R100, RZ, R100 ;  /* 0x00000064ff64723e */ /* 0x000fe200000010ff */
[----:B------:R0:W-:Y:S01]  /*45b10*/  @P2 STG.E.U16 desc[UR52][R8.64+0x160], R98 ;  /* 0x0001606208002986 */ /* 0x0001e2000c101534 */
[----:B------:R-:W-:-:S02]  /*45b20*/  ISETP.GT.AND P2, PT, R3, 0xb9, PT ;  /* 0x000000b90300780c */ /* 0x000fc40003f44270 */
[C---:B------:R-:W-:Y:S01]  /*45b30*/  ISETP.GT.AND P6, PT, R3.reuse, 0xc1, PT ;  /* 0x000000c10300780c */ /* 0x040fe20003fc4270 */
[----:B------:R0:W-:Y:S01]  /*45b40*/  @P0 STG.E.U16 desc[UR52][R8.64+0x162], R99 ;  /* 0x0001626308000986 */ /* 0x0001e2000c101534 */
[----:B------:R-:W-:Y:S02]  /*45b50*/  F2FP.BF16.F32.PACK_AB R101, RZ, R101 ;  /* 0x00000065ff65723e */ /* 0x000fe400000010ff */
[----:B------:R-:W-:Y:S01]  /*45b60*/  F2FP.BF16.F32.PACK_AB R102, RZ, R102 ;  /* 0x00000066ff66723e */ /* 0x000fe200000010ff */
[----:B------:R0:W-:Y:S01]  /*45b70*/  @P3 STG.E.U16 desc[UR52][R4.64+0x170], R100 ;  /* 0x0001706404003986 */ /* 0x0001e2000c101534 */
[C---:B------:R-:W-:Y:S02]  /*45b80*/  ISETP.GT.AND P0, PT, R0.reuse, 0x188, P2 ;  /* 0x000001880000780c */ /* 0x040fe40001704270 */
[----:B------:R-:W-:Y:S02]  /*45b90*/  ISETP.GT.AND P5, PT, R3, 0xc0, PT ;  /* 0x000000c00300780c */ /* 0x000fe40003fa4270 */
[C---:B------:R-:W-:Y:S01]  /*45ba0*/  ISETP.GT.AND P3, PT, R0.reuse, RZ, P6 ;  /* 0x000000ff0000720c */ /* 0x040fe20003764270 */
[-C--:B------:R-:W-:Y:S01]  /*45bb0*/  FMUL R103, R103, R2.reuse ;  /* 0x0000000267677220 */ /* 0x080fe20000400000 */
[----:B------:R0:W-:Y:S01]  /*45bc0*/  @P4 STG.E.U16 desc[UR52][R4.64+0x172], R101 ;  /* 0x0001726504004986 */ /* 0x0001e2000c101534 */
[----:B------:R-:W-:Y:S01]  /*45bd0*/  FMUL R73, R73, R2 ;  /* 0x0000000249497220 */ /* 0x000fe20000400000 */
[----:B------:R-:W-:-:S02]  /*45be0*/  ISETP.GT.AND P2, PT, R0, RZ, P5 ;  /* 0x000000ff0000720c */ /* 0x000fc40002f44270 */
[----:B------:R0:W-:Y:S01]  /*45bf0*/  @P1 STG.E.U16 desc[UR52][R8.64+0x170], R102 ;  /* 0x0001706608001986 */ /* 0x0001e2000c101534 */
[----:B------:R-:W-:Y:S01]  /*45c00*/  ISETP.GT.AND P1, PT, R0, 0x8, P6 ;  /* 0x000000080000780c */ /* 0x000fe20003724270 */
[-C--:B------:R-:W-:Y:S01]  /*45c10*/  FMUL R72, R72, R2.reuse ;  /* 0x0000000248487220 */ /* 0x080fe20000400000 */
[----:B------:R-:W-:Y:S01]  /*45c20*/  F2FP.BF16.F32.PACK_AB R103, RZ, R103 ;  /* 0x00000067ff67723e */ /* 0x000fe200000010ff */
[----:B------:R-:W-:Y:S01]  /*45c30*/  FMUL R75, R75, R2 ;  /* 0x000000024b4b7220 */ /* 0x000fe20000400000 */
[----:B------:R-:W-:Y:S02]  /*45c40*/  F2FP.BF16.F32.PACK_AB R73, RZ, R73 ;  /* 0x00000049ff49723e */ /* 0x000fe400000010ff */
[----:B------:R-:W-:Y:S01]  /*45c50*/  ISETP.GT.AND P4, PT, R0, 0x8, P5 ;  /* 0x000000080000780c */ /* 0x000fe20002f84270 */
[----:B------:R0:W-:Y:S01]  /*45c60*/  @P0 STG.E.U16 desc[UR52][R8.64+0x172], R103 ;  /* 0x0001726708000986 */ /* 0x0001e2000c101534 */
[----:B------:R-:W-:Y:S02]  /*45c70*/  ISETP.GT.AND P5, PT, R3, 0xc8, PT ;  /* 0x000000c80300780c */ /* 0x000fe40003fa4270 */
[----:B------:R-:W-:Y:S01]  /*45c80*/  F2FP.BF16.F32.PACK_AB R72, RZ, R72 ;  /* 0x00000048ff48723e */ /* 0x000fe200000010ff */
[----:B------:R0:W-:Y:S01]  /*45c90*/  @P3 STG.E.U16 desc[UR52][R18.64+0x182], R73 ;  /* 0x0001824912003986 */ /* 0x0001e2000c101534 */
[----:B------:R-:W-:-:S02]  /*45ca0*/  F2FP.BF16.F32.PACK_AB R75, RZ, R75 ;  /* 0x0000004bff4b723e */ /* 0x000fc400000010ff */
[----:B------:R-:W-:Y:S02]  /*45cb0*/  ISETP.GT.AND P3, PT, R3, 0xc9, PT ;  /* 0x000000c90300780c */ /* 0x000fe40003f64270 */
[----:B------:R-:W-:Y:S01]  /*45cc0*/  ISETP.GT.AND P0, PT, R0, RZ, P5 ;  /* 0x000000ff0000720c */ /* 0x000fe20002f04270 */
[-C--:B------:R-:W-:Y:S01]  /*45cd0*/  FMUL R74, R74, R2.reuse ;  /* 0x000000024a4a7220 */ /* 0x080fe20000400000 */
[----:B------:R0:W-:Y:S01]  /*45ce0*/  @P2 STG.E.U16 desc[UR52][R18.64+0x180], R72 ;  /* 0x0001804812002986 */ /* 0x0001e2000c101534 */
[-C--:B------:R-:W-:Y:S01]  /*45cf0*/  FMUL R76, R76, R2.reuse ;  /* 0x000000024c4c7220 */ /* 0x080fe20000400000 */
[C---:B------:R-:W-:Y:S02]  /*45d00*/  ISETP.GT.AND P2, PT, R0.reuse, RZ, P3 ;  /* 0x000000ff0000720c */ /* 0x040fe40001f44270 */
[----:B------:R0:W-:Y:S01]  /*45d10*/  @P1 STG.E.U16 desc[UR52][R20.64+0x182], R75 ;  /* 0x0001824b14001986 */ /* 0x0001e2000c101534 */
[----:B------:R-:W-:Y:S01]  /*45d20*/  ISETP.GT.AND P1, PT, R0, 0x8, P5 ;  /* 0x000000080000780c */ /* 0x000fe20002f24270 */
[----:B------:R-:W-:Y:S01]  /*45d30*/  FMUL R77, R77, R2 ;  /* 0x000000024d4d7220 */ /* 0x000fe20000400000 */
[----:B------:R-:W-:Y:S01]  /*45d40*/  F2FP.BF16.F32.PACK_AB R74, RZ, R74 ;  /* 0x0000004aff4a723e */ /* 0x000fe200000010ff */
[----:B------:R-:W-:Y:S01]  /*45d50*/  FMUL R78, R78, R2 ;  /* 0x000000024e4e7220 */ /* 0x000fe20000400000 */
[----:B------:R-:W-:-:S02]  /*45d60*/  F2FP.BF16.F32.PACK_AB R76, RZ, R76 ;  /* 0x0000004cff4c723e */ /* 0x000fc400000010ff */
[----:B------:R-:W-:Y:S01]  /*45d70*/  F2FP.BF16.F32.PACK_AB R77, RZ, R77 ;  /* 0x0000004dff4d723e */ /* 0x000fe200000010ff */
[----:B------:R0:W-:Y:S01]  /*45d80*/  @P4 STG.E.U16 desc[UR52][R20.64+0x180], R74 ;  /* 0x0001804a14004986 */ /* 0x0001e2000c101534 */
[----:B------:R-:W-:-:S03]  /*45d90*/  F2FP.BF16.F32.PACK_AB R78, RZ, R78 ;  /* 0x0000004eff4e723e */ /* 0x000fc600000010ff */
[----:B------:R0:W-:Y:S01]  /*45da0*/  @P0 STG.E.U16 desc[UR52][R18.64+0x190], R76 ;  /* 0x0001904c12000986 */ /* 0x0001e2000c101534 */
[----:B------:R-:W-:-:S03]  /*45db0*/  ISETP.GT.AND P0, PT, R3, 0xd0, PT ;  /* 0x000000d00300780c */ /* 0x000fc60003f04270 */
[----:B------:R0:W-:Y:S01]  /*45dc0*/  @P2 STG.E.U16 desc[UR52][R18.64+0x192], R77 ;  /* 0x0001924d12002986 */ /* 0x0001e2000c101534 */
[----:B------:R-:W-:-:S03]  /*45dd0*/  ISETP.GT.AND P2, PT, R0, 0x8, P3 ;  /* 0x000000080000780c */ /* 0x000fc60001f44270 */
[----:B------:R0:W-:Y:S01]  /*45de0*/  @P1 STG.E.U16 desc[UR52][R20.64+0x190], R78 ;  /* 0x0001904e14001986 */ /* 0x0001e2000c101534 */
[----:B------:R-:W-:Y:S01]  /*45df0*/  ISETP.GT.AND P1, PT, R0, RZ, P0 ;  /* 0x000000ff0000720c */ /* 0x000fe20000724270 */
[-C--:B------:R-:W-:Y:S01]  /*45e00*/  FMUL R79, R79, R2.reuse ;  /* 0x000000024f4f7220 */ /* 0x080fe20000400000 */
[----:B------:R-:W-:Y:S01]  /*45e10*/  FMUL R80, R80, R2 ;  /* 0x0000000250507220 */ /* 0x000fe20000400000 */
[----:B------:R-:W-:-:S03]  /*45e20*/  ISETP.GT.AND P4, PT, R3, 0xd1, PT ;  /* 0x000000d10300780c */ /* 0x000fc60003f84270 */
[----:B------:R-:W-:Y:S02]  /*45e30*/  F2FP.BF16.F32.PACK_AB R79, RZ, R79 ;  /* 0x0000004fff4f723e */ /* 0x000fe400000010ff */
[----:B------:R-:W-:-:S03]  /*45e40*/  F2FP.BF16.F32.PACK_AB R80, RZ, R80 ;  /* 0x00000050ff50723e */ /* 0x000fc600000010ff */
[----:B------:R0:W-:Y:S04]  /*45e50*/  @P2 STG.E.U16 desc[UR52][R20.64+0x192], R79 ;  /* 0x0001924f14002986 */ /* 0x0001e8000c101534 */
[----:B------:R0:W-:Y:S01]  /*45e60*/  @P1 STG.E.U16 desc[UR52][R18.64+0x1a0], R80 ;  /* 0x0001a05012001986 */ /* 0x0001e2000c101534 */
[----:B------:R-:W-:Y:S01]  /*45e70*/  ISETP.GT.AND P1, PT, R0, RZ, P4 ;  /* 0x000000ff0000720c */ /* 0x000fe20002724270 */
[----:B------:R-:W-:-:S05]  /*45e80*/  FMUL R81, R81, R2 ;  /* 0x0000000251517220 */ /* 0x000fca0000400000 */
[----:B------:R-:W-:Y:S01]  /*45e90*/  F2FP.BF16.F32.PACK_AB R81, RZ, R81 ;  /* 0x00000051ff51723e */ /* 0x000fe200000010ff */
[----:B------:R-:W-:-:S06]  /*45ea0*/  FMUL R82, R82, R2 ;  /* 0x0000000252527220 */ /* 0x000fcc0000400000 */
[----:B------:R0:W-:Y:S01]  /*45eb0*/  @P1 STG.E.U16 desc[UR52][R18.64+0x1a2], R81 ;  /* 0x0001a25112001986 */ /* 0x0001e2000c101534 */
[----:B------:R-:W-:Y:S02]  /*45ec0*/  ISETP.GT.AND P1, PT, R0, 0x8, P0 ;  /* 0x000000080000780c */ /* 0x000fe40000724270 */
[----:B------:R-:W-:Y:S01]  /*45ed0*/  F2FP.BF16.F32.PACK_AB R82, RZ, R82 ;  /* 0x00000052ff52723e */ /* 0x000fe200000010ff */
[----:B------:R-:W-:-:S10]  /*45ee0*/  FMUL R83, R83, R2 ;  /* 0x0000000253537220 */ /* 0x000fd40000400000 */
[----:B------:R0:W-:Y:S01]  /*45ef0*/  @P1 STG.E.U16 desc[UR52][R20.64+0x1a0], R82 ;  /* 0x0001a05214001986 */ /* 0x0001e2000c101534 */
[----:B------:R-:W-:Y:S02]  /*45f00*/  ISETP.GT.AND P1, PT, R0, 0x8, P4 ;  /* 0x000000080000780c */ /* 0x000fe40002724270 */
[----:B------:R-:W-:Y:S02]  /*45f10*/  F2FP.BF16.F32.PACK_AB R83, RZ, R83 ;  /* 0x00000053ff53723e */ /* 0x000fe400000010ff */
[----:B------:R-:W-:Y:S01]  /*45f20*/  ISETP.GT.AND P2, PT, R3, 0xd8, PT ;  /* 0x000000d80300780c */ /* 0x000fe20003f44270 */
[----:B------:R-:W-:-:S08]  /*45f30*/  FMUL R84, R84, R2 ;  /* 0x0000000254547220 */ /* 0x000fd00000400000 */
[----:B------:R0:W-:Y:S01]  /*45f40*/  @P1 STG.E.U16 desc[UR52][R20.64+0x1a2], R83 ;  /* 0x0001a25314001986 */ /* 0x0001e2000c101534 */
        /* <DEDUP_REMOVED lines=177> */
[C---:B------:R-:W-:Y:S02]  /*46a60*/  ISETP.GT.AND P6, PT, R0.reuse, 0x180, P3 ;  /* 0x000001800000780c */ /* 0x040fe40001fc4270 */
[----:B------:R-:W-:Y:S02]  /*46a70*/  F2FP.BF16.F32.PACK_AB R29, RZ, R29 ;  /* 0x0000001dff1d723e */ /* 0x000fe400000010ff */
[C---:B------:R-:W-:Y:S02]  /*46a80*/  ISETP.GT.AND P5, PT, R0.reuse, 0x188, P5 ;  /* 0x000001880000780c */ /* 0x040fe40002fa4270 */
[----:B------:R-:W-:Y:S01]  /*46a90*/  ISETP.GT.AND P3, PT, R0, 0x188, P3 ;  /* 0x000001880000780c */ /* 0x000fe20001f64270 */
[-C--:B------:R-:W-:Y:S01]  /*46aa0*/  FMUL R30, R30, R2.reuse ;  /* 0x000000021e1e7220 */ /* 0x080fe20000400000 */
[-C--:B------:R-:W-:Y:S01]  /*46ab0*/  FMUL R31, R31, R2.reuse ;  /* 0x000000021f1f7220 */ /* 0x080fe20000400000 */
[----:B------:R-:W-:-:S04]  /*46ac0*/  FMUL R32, R32, R2 ;  /* 0x0000000220207220 */ /* 0x000fc80000400000 */
[----:B------:R0:W-:Y:S01]  /*46ad0*/  @P6 STG.E.U16 desc[UR52][R4.64+0x192], R29 ;  /* 0x0001921d04006986 */ /* 0x0001e2000c101534 */
[C---:B------:R-:W-:Y:S02]  /*46ae0*/  ISETP.GT.AND P6, PT, R0.reuse, 0x180, P0 ;  /* 0x000001800000780c */ /* 0x040fe400007c4270 */
[----:B------:R-:W-:Y:S02]  /*46af0*/  F2FP.BF16.F32.PACK_AB R30, RZ, R30 ;  /* 0x0000001eff1e723e */ /* 0x000fe400000010ff */
[----:B------:R-:W-:Y:S02]  /*46b00*/  F2FP.BF16.F32.PACK_AB R31, RZ, R31 ;  /* 0x0000001fff1f723e */ /* 0x000fe400000010ff */
[----:B------:R-:W-:Y:S01]  /*46b10*/  F2FP.BF16.F32.PACK_AB R32, RZ, R32 ;  /* 0x00000020ff20723e */ /* 0x000fe200000010ff */
[----:B------:R0:W-:Y:S01]  /*46b20*/  @P5 STG.E.U16 desc[UR52][R8.64+0x190], R30 ;  /* 0x0001901e08005986 */ /* 0x0001e2000c101534 */
[C---:B------:R-:W-:Y:S02]  /*46b30*/  ISETP.GT.AND P5, PT, R0.reuse, 0x180, P4 ;  /* 0x000001800000780c */ /* 0x040fe400027a4270 */
[C---:B------:R-:W-:Y:S01]  /*46b40*/  ISETP.GT.AND P0, PT, R0.reuse, 0x188, P0 ;  /* 0x000001880000780c */ /* 0x040fe20000704270 */
[----:B------:R0:W-:Y:S01]  /*46b50*/  @P3 STG.E.U16 desc[UR52][R8.64+0x192], R31 ;  /* 0x0001921f08003986 */ /* 0x0001e2000c101534 */
[C---:B------:R-:W-:Y:S01]  /*46b60*/  ISETP.GT.AND P4, PT, R0.reuse, 0x188, P4 ;  /* 0x000001880000780c */ /* 0x040fe20002784270 */
[-C--:B------:R-:W-:Y:S01]  /*46b70*/  FMUL R33, R33, R2.reuse ;  /* 0x0000000221217220 */ /* 0x080fe20000400000 */
[C---:B------:R-:W-:Y:S01]  /*46b80*/  ISETP.GT.AND P3, PT, R0.reuse, 0x180, P1 ;  /* 0x000001800000780c */ /* 0x040fe20000f64270 */
[----:B------:R0:W-:Y:S01]  /*46b90*/  @P6 STG.E.U16 desc[UR52][R4.64+0x1a0], R32 ;  /* 0x0001a02004006986 */ /* 0x0001e2000c101534 */
[----:B------:R-:W-:Y:S01]  /*46ba0*/  ISETP.GT.AND P6, PT, R0, 0x180, P2 ;  /* 0x000001800000780c */ /* 0x000fe200017c4270 */
[-C--:B------:R-:W-:Y:S01]  /*46bb0*/  FMUL R34, R34, R2.reuse ;  /* 0x0000000222227220 */ /* 0x080fe20000400000 */
[C---:B------:R-:W-:Y:S01]  /*46bc0*/  ISETP.GT.AND P2, PT, R0.reuse, 0x188, P2 ;  /* 0x000001880000780c */ /* 0x040fe20001744270 */
[-C--:B------:R-:W-:Y:S01]  /*46bd0*/  FMUL R35, R35, R2.reuse ;  /* 0x0000000223237220 */ /* 0x080fe20000400000 */
[----:B------:R-:W-:Y:S01]  /*46be0*/  ISETP.GT.AND P1, PT, R0, 0x188, P1 ;  /* 0x000001880000780c */ /* 0x000fe20000f24270 */
[-C--:B------:R-:W-:Y:S01]  /*46bf0*/  FMUL R36, R36, R2.reuse ;  /* 0x0000000224247220 */ /* 0x080fe20000400000 */
[-C--:B------:R-:W-:Y:S01]  /*46c00*/  FMUL R37, R37, R2.reuse ;  /* 0x0000000225257220 */ /* 0x080fe20000400000 */
[-C--:B------:R-:W-:Y:S01]  /*46c10*/  FMUL R38, R38, R2.reuse ;  /* 0x0000000226267220 */ /* 0x080fe20000400000 */
[----:B------:R-:W-:Y:S01]  /*46c20*/  FMUL R39, R39, R2 ;  /* 0x0000000227277220 */ /* 0x000fe20000400000 */
[----:B------:R-:W-:-:S02]  /*46c30*/  F2FP.BF16.F32.PACK_AB R33, RZ, R33 ;  /* 0x00000021ff21723e */ /* 0x000fc400000010ff */
[----:B------:R-:W-:Y:S02]  /*46c40*/  F2FP.BF16.F32.PACK_AB R34, RZ, R34 ;  /* 0x00000022ff22723e */ /* 0x000fe400000010ff */
[----:B------:R-:W-:Y:S02]  /*46c50*/  F2FP.BF16.F32.PACK_AB R35, RZ, R35 ;  /* 0x00000023ff23723e */ /* 0x000fe400000010ff */
[----:B------:R-:W-:Y:S02]  /*46c60*/  F2FP.BF16.F32.PACK_AB R36, RZ, R36 ;  /* 0x00000024ff24723e */ /* 0x000fe400000010ff */
[----:B------:R-:W-:Y:S02]  /*46c70*/  F2FP.BF16.F32.PACK_AB R37, RZ, R37 ;  /* 0x00000025ff25723e */ /* 0x000fe400000010ff */
[----:B------:R-:W-:Y:S02]  /*46c80*/  F2FP.BF16.F32.PACK_AB R38, RZ, R38 ;  /* 0x00000026ff26723e */ /* 0x000fe400000010ff */
[----:B------:R-:W-:Y:S01]  /*46c90*/  F2FP.BF16.F32.PACK_AB R39, RZ, R39 ;  /* 0x00000027ff27723e */ /* 0x000fe200000010ff */
[----:B------:R0:W-:Y:S04]  /*46ca0*/  @P5 STG.E.U16 desc[UR52][R4.64+0x1a2], R33 ;  /* 0x0001a22104005986 */ /* 0x0001e8000c101534 */
[----:B------:R0:W-:Y:S04]  /*46cb0*/  @P0 STG.E.U16 desc[UR52][R8.64+0x1a0], R34 ;  /* 0x0001a02208000986 */ /* 0x0001e8000c101534 */
[----:B------:R0:W-:Y:S04]  /*46cc0*/  @P4 STG.E.U16 desc[UR52][R8.64+0x1a2], R35 ;  /* 0x0001a22308004986 */ /* 0x0001e8000c101534 */
[----:B------:R0:W-:Y:S04]  /*46cd0*/  @P6 STG.E.U16 desc[UR52][R4.64+0x1b0], R36 ;  /* 0x0001b02404006986 */ /* 0x0001e8000c101534 */
[----:B------:R0:W-:Y:S04]  /*46ce0*/  @P3 STG.E.U16 desc[UR52][R4.64+0x1b2], R37 ;  /* 0x0001b22504003986 */ /* 0x0001e8000c101534 */
[----:B------:R0:W-:Y:S04]  /*46cf0*/  @P2 STG.E.U16 desc[UR52][R8.64+0x1b0], R38 ;  /* 0x0001b02608002986 */ /* 0x0001e8000c101534 */
[----:B------:R0:W-:Y:S02]  /*46d00*/  @P1 STG.E.U16 desc[UR52][R8.64+0x1b2], R39 ;  /* 0x0001b22708001986 */ /* 0x0001e4000c101534 */
.L_x_916:
[----:B------:R-:W-:Y:S05]  /*46d10*/  BSYNC B0 ;  /* 0x0000000000007941 */ /* 0x000fea0003800000 */
.L_x_28:
[----:B0-----:R-:W2:Y:S04]  /*46d20*/  LDL.LU R5, [R1+0x3e8] ;  /* 0x0003e80001057983 */ /* 0x001ea80000300800 */
[----:B------:R-:W2:Y:S01]  /*46d30*/  LDL.LU R4, [R1+0x3ec] ;  /* 0x0003ec0001047983 */ /* 0x000ea20000300800 */
[----:B------:R-:W-:Y:S01]  /*46d40*/  ULDC UR4, c[0x0][0xc] ;  /* 0x0000030000047ab9 */ /* 0x000fe20000000800 */
[----:B------:R-:W-:Y:S01]  /*46d50*/  ULDC UR5, c[0x0][0x10] ;  /* 0x0000040000057ab9 */ /* 0x000fe20000000800 */
[----:B------:R-:W2:Y:S01]  /*46d60*/  LDC R3, c[0x0][0x14] ;  /* 0x00000500ff037b82 */ /* 0x000ea20000000800 */
[----:B------:R-:W-:Y:S01]  /*46d70*/  UIMAD.WIDE.U32 UR4, UR4, UR5, URZ ;  /* 0x00000005040472a5 */ /* 0x000fe2000f8e003f */
[----:B------:R-:W-:Y:S01]  /*46d80*/  PRMT R0, RZ, 0x7610, R0 ;  /* 0x00007610ff007816 */ /* 0x000fe20000000000 */
[----:B------:R-:W-:Y:S01]  /*46d90*/  UMOV UR43, 0xffffffff ;  /* 0xffffffff002b7882 */ /* 0x000fe20000000000 */
[----:B------:R-:W-:-:S03]  /*46da0*/  UMOV UR42, 0xffffffff ;  /* 0xffffffff002a7882 */ /* 0x000fc60000000000 */
[----:B--2---:R-:W-:-:S04]  /*46db0*/  IMAD.WIDE.U32 R4, R3, UR4, R4 ;  /* 0x0000000403047c25 */ /* 0x004fc8000f8e0004 */
[----:B------:R-:W-:Y:S01]  /*46dc0*/  IMAD R3, R3, UR5, RZ ;  /* 0x0000000503037c24 */ /* 0x000fe2000f8e02ff */
[----:B------:R-:W-:Y:S01]  /*46dd0*/  ULDC.64 UR4, c[0x0][0x650] ;  /* 0x0001940000047ab9 */ /* 0x000fe20000000a00 */
[----:B------:R-:W-:Y:S01]  /*46de0*/  IMAD.MOV.U32 R7, RZ, RZ, R4 ;  /* 0x000000ffff077224 */ /* 0x000fe200078e0004 */
[----:B------:R-:W-:Y:S01]  /*46df0*/  ISETP.GE.U32.AND P0, PT, R4, UR4, PT ;  /* 0x0000000404007c0c */ /* 0x000fe2000bf06070 */
[----:B------:R-:W-:-:S05]  /*46e00*/  IMAD.IADD R6, R5, 0x1, R3 ;  /* 0x0000000105067824 */ /* 0x000fca00078e0203 */
[----:B------:R0:W-:Y:S01]  /*46e10*/  STL [R1+0x3e8], R6 ;  /* 0x0003e80601007387 */ /* 0x0001e20000100800 */
[----:B------:R-:W-:-:S03]  /*46e20*/  ISETP.GE.U32.AND.EX P0, PT, R6, UR5, PT, P0 ;  /* 0x0000000506007c0c */ /* 0x000fc6000bf06100 */
[----:B------:R0:W-:Y:S10]  /*46e30*/  STL [R1+0x3ec], R7 ;  /* 0x0003ec0701007387 */ /* 0x0001f40000100800 */
[----:B0-----:R-:W-:Y:S05]  /*46e40*/  @P0 BRA `(.L_x_917) ;  /* 0x0000000400880947 */ /* 0x001fea0003800000 */
[----:B------:R-:W0:Y:S01]  /*46e50*/  S2UR UR6, SR_CTAID.X ;  /* 0x00000000000679c3 */ /* 0x000e220000002500 */
[----:B------:R-:W-:Y:S01]  /*46e60*/  ULDC.64 UR12, c[0x0][0x628] ;  /* 0x00018a00000c7ab9 */ /* 0x000fe20000000a00 */
[----:B------:R-:W-:Y:S01]  /*46e70*/  ULDC UR4, c[0x0][0x150] ;  /* 0x0000540000047ab9 */ /* 0x000fe20000000800 */
[----:B------:R-:W-:Y:S01]  /*46e80*/  ISETP.NE.U32.AND P0, PT, RZ, UR12, PT ;  /* 0x0000000cff007c0c */ /* 0x000fe2000bf05070 */
[----:B------:R-:W-:Y:S01]  /*46e90*/  ULDC UR15, c[0x0][0x630] ;  /* 0x00018c00000f7ab9 */ /* 0x000fe20000000800 */
[C---:B------:R-:W-:Y:S01]  /*46ea0*/  R2UR UR16, R7.reuse ;  /* 0x00000000071072ca */ /* 0x040fe200000e0000 */
[----:B------:R-:W-:Y:S01]  /*46eb0*/  ULDC UR19, c[0x0][0x154] ;  /* 0x0000550000137ab9 */ /* 0x000fe20000000800 */
[----:B------:R-:W-:Y:S01]  /*46ec0*/  ISETP.NE.AND.EX P0, PT, RZ, UR13, PT, P0 ;  /* 0x0000000dff007c0c */ /* 0x000fe2000bf05300 */
[----:B------:R-:W2:Y:S01]  /*46ed0*/  S2UR UR18, SR_CTAID.Y ;  /* 0x00000000001279c3 */ /* 0x000ea20000002600 */
[----:B------:R-:W-:Y:S02]  /*46ee0*/  R2UR UR17, R6 ;  /* 0x00000000061172ca */ /* 0x000fe400000e0000 */
[----:B------:R-:W-:-:S02]  /*46ef0*/  R2UR UR10, R7 ;  /* 0x00000000070a72ca */ /* 0x000fc400000e0000 */
[----:B------:R-:W-:Y:S02]  /*46f00*/  R2UR UR11, R6 ;  /* 0x00000000060b72ca */ /* 0x000fe400000e0000 */
[----:B0-----:R-:W-:-:S05]  /*46f10*/  I2FP.F32.U32 R0, UR6 ;  /* 0x0000000600007c45 */ /* 0x001fca0008201000 */
[----:B------:R-:W-:-:S04]  /*46f20*/  FMUL R0, R0, UR4 ;  /* 0x0000000400007c20 */ /* 0x000fc80008400000 */
[----:B------:R0:W0:Y:S01]  /*46f30*/  F2I.U32.TRUNC.NTZ R3, R0 ;  /* 0x0000000000037305 */ /* 0x000022000020f000 */
[----:B--2---:R-:W-:Y:S05]  /*46f40*/  @!P0 BRA `(.L_x_918) ;  /* 0x0000000000308947 */ /* 0x004fea0003800000 */
        /* <DEDUP_REMOVED lines=12> */
.L_x_918:
[----:B------:R-:W-:Y:S01]  /*47010*/  USHF.R.U64 UR42, UR10, UR15, UR11 ;  /* 0x0000000f0a2a7299 */ /* 0x000fe2000800120b */
[----:B0-----:R-:W-:Y:S01]  /*47020*/  I2FP.F32.U32 R0, UR18 ;  /* 0x0000001200007c45 */ /* 0x001fe20008201000 */
[----:B------:R-:W-:Y:S02]  /*47030*/  USHF.R.U32.HI UR4, URZ, UR15, UR11 ;  /* 0x0000000f3f047299 */ /* 0x000fe4000801160b */
        /* <DEDUP_REMOVED lines=8> */
[----:B------:R-:W-:Y:S01]  /*470c0*/  UIMAD.WIDE.U32 UR8, UR10, UR12, UR8 ;  /* 0x0000000c0a0872a5 */ /* 0x000fe2000f8e0008 */
[----:B------:R-:W-:Y:S01]  /*470d0*/  R2UR UR12, R3 ;  /* 0x00000000030c72ca */ /* 0x000fe200000e0000 */
[----:B------:R-:W-:Y:S01]  /*470e0*/  UIMAD UR10, UR10, UR13, UR4 ;  /* 0x0000000d0a0a72a4 */ /* 0x000fe2000f8e0204 */
[----:B------:R-:W-:Y:S01]  /*470f0*/  ULDC UR11, c[0x0][0x618] ;  /* 0x00018600000b7ab9 */ /* 0x000fe20000000800 */
[----:B------:R-:W-:Y:S02]  /*47100*/  ULDC UR21, c[0x0][0x658] ;  /* 0x0001960000157ab9 */ /* 0x000fe40000000800 */
[----:B------:R-:W-:Y:S01]  /*47110*/  UIADD3 UR9, UR9, UR10, URZ ;  /* 0x0000000a09097290 */ /* 0x000fe2000fffe03f */
[----:B------:R-:W-:Y:S01]  /*47120*/  UMOV UR15, 0xffffffff ;  /* 0xffffffff000f7882 */ /* 0x000fe20000000000 */
[----:B------:R-:W-:Y:S01]  /*47130*/  ULDC.64 UR4, c[0x0][0x640] ;  /* 0x0001900000047ab9 */ /* 0x000fe20000000a00 */
[----:B------:R-:W-:Y:S01]  /*47140*/  USHF.L.U32 UR15, UR15, UR21, URZ ;  /* 0x000000150f0f7299 */ /* 0x000fe2000800063f */
[----:B------:R-:W-:Y:S01]  /*47150*/  ISETP.NE.U32.AND P0, PT, RZ, UR4, PT ;  /* 0x00000004ff007c0c */ /* 0x000fe2000bf05070 */
[----:B------:R-:W-:-:S02]  /*47160*/  USHF.R.U64 UR16, UR8, UR11, UR9 ;  /* 0x0000000b08107299 */ /* 0x000fc40008001209 */
[----:B------:R-:W-:Y:S01]  /*47170*/  USHF.R.U32.HI UR8, URZ, UR11, UR9 ;  /* 0x0000000b3f087299 */ /* 0x000fe20008011609 */
[----:B0-----:R-:W-:Y:S01]  /*47180*/  R2UR UR14, R0 ;  /* 0x00000000000e72ca */ /* 0x001fe200000e0000 */
[----:B------:R-:W-:Y:S01]  /*47190*/  ULDC UR17, c[0x0][0x608] ;  /* 0x0001820000117ab9 */ /* 0x000fe20000000800 */
[----:B------:R-:W-:Y:S01]  /*471a0*/  ULOP3.LUT UR48, URZ, UR15, URZ, 0x33, !UPT ;  /* 0x0000000f3f307292 */ /* 0x000fe2000f8e333f */
[----:B------:R-:W-:Y:S01]  /*471b0*/  ISETP.NE.AND.EX P0, PT, RZ, UR5, PT, P0 ;  /* 0x00000005ff007c0c */ /* 0x000fe2000bf05300 */
[----:B------:R-:W-:Y:S02]  /*471c0*/  USHF.R.U64 UR15, UR16, UR17, UR8 ;  /* 0x00000011100f7299 */ /* 0x000fe40008001208 */
[----:B------:R-:W-:Y:S02]  /*471d0*/  USHF.R.U32.HI UR8, URZ, UR17, UR8 ;  /* 0x000000113f087299 */ /* 0x000fe40008011608 */
[----:B------:R-:W-:Y:S02]  /*471e0*/  UIADD3 UR12, -UR12, URZ, URZ ;  /* 0x0000003f0c0c7290 */ /* 0x000fe4000fffe13f */
[----:B------:R-:W-:Y:S01]  /*471f0*/  USHF.R.U64 UR17, UR15, UR21, UR8 ;  /* 0x000000150f117299 */ /* 0x000fe20008001208 */
[----:B------:R-:W-:Y:S01]  /*47200*/  UMOV UR19, 0x1 ;  /* 0x0000000100137882 */ /* 0x000fe20000000000 */
[----:B------:R-:W-:Y:S01]  /*47210*/  ULDC UR13, c[0x0][0x144] ;  /* 0x00005100000d7ab9 */ /* 0x000fe20000000800 */
[----:B------:R-:W-:Y:S01]  /*47220*/  ULDC UR7, c[0x0][0x600] ;  /* 0x0001800000077ab9 */ /* 0x000fe20000000800 */
[----:B------:R-:W-:-:S02]  /*47230*/  USHF.L.U32 UR24, UR19, UR21, URZ ;  /* 0x0000001513187299 */ /* 0x000fc4000800063f */
[----:B------:R-:W-:Y:S02]  /*47240*/  USHF.R.U32.HI UR8, URZ, UR21, UR8 ;  /* 0x000000153f087299 */ /* 0x000fe40008011608 */
[----:B------:R-:W-:Y:S02]  /*47250*/  UIMAD UR21, UR13, UR12, UR6 ;  /* 0x0000000c0d1572a4 */ /* 0x000fe4000f8e0206 */
[----:B------:R-:W-:Y:S02]  /*47260*/  UIADD3 UR20, UR7, -0x1, URZ ;  /* 0xffffffff07147890 */ /* 0x000fe4000fffe03f */
[----:B------:R-:W-:Y:S01]  /*47270*/  UIADD3 UR19, -UR14, URZ, URZ ;  /* 0x0000003f0e137290 */ /* 0x000fe2000fffe13f */
        /* <DEDUP_REMOVED lines=17> */
.L_x_919:
[----:B------:R-:W-:Y:S01]  /*47390*/  UISETP.NE.AND UP0, UPT, UR39, URZ, UPT ;  /* 0x0000003f2700728c */ /* 0x000fe2000bf05270 */
[----:B------:R-:W-:Y:S01]  /*473a0*/  MOV R0, 0x1 ;  /* 0x0000000100007802 */ /* 0x000fe20000000f00 */
[----:B------:R-:W-:Y:S02]  /*473b0*/  USHF.R.U64 UR4, UR6, UR22, UR8 ;  /* 0x0000001606047299 */ /* 0x000fe40008001208 */
[----:B------:R-:W-:Y:S02]  /*473c0*/  ULOP3.LUT UR48, UR15, UR48, URZ, 0xc0, !UPT ;  /* 0x000000300f307292 */ /* 0x000fe4000f8ec03f */
[----:B------:R-:W-:Y:S02]  /*473d0*/  UIADD3 UR5, -UR4, URZ, URZ ;  /* 0x0000003f04057290 */ /* 0x000fe4000fffe13f */
[----:B------:R-:W-:Y:S02]  /*473e0*/  UIMAD UR48, UR24, UR4, UR48 ;  /* 0x00000004183072a4 */ /* 0x000fe4000f8e0230 */
[----:B------:R-:W-:-:S02]  /*473f0*/  ULOP3.LUT UR16, UR16, UR20, URZ, 0xc0, !UPT ;  /* 0x0000001410107292 */ /* 0x000fc4000f8ec03f */
[----:B------:R-:W-:Y:S02]  /*47400*/  @UP0 UIMAD UR21, UR25, UR19, UR18 ;  /* 0x00000013191502a4 */ /* 0x000fe4000f8e0212 */
[----:B------:R-:W-:-:S03]  /*47410*/  UIMAD UR4, UR5, UR23, UR17 ;  /* 0x00000017050472a4 */ /* 0x000fc6000f8e0211 */
[----:B------:R-:W-:Y:S01]  /*47420*/  ULDC UR5, c[0x0][0x610] ;  /* 0x0001840000057ab9 */ /* 0x000fe20000000800 */
[----:B------:R-:W-:Y:S02]  /*47430*/  UIMAD UR4, UR4, UR7, UR16 ;  /* 0x00000007040472a4 */ /* 0x000fe4000f8e0210 */
[----:B------:R-:W-:-:S04]  /*47440*/  UIMAD UR48, UR48, UR5, UR21 ;  /* 0x00000005303072a4 */ /* 0x000fc8000f8e0215 */
[----:B------:R-:W-:Y:S02]  /*47450*/  USEL UR43, UR4, UR48, !UP0 ;  /* 0x00000030042b7287 */ /* 0x000fe4000c000000 */
[----:B------:R-:W-:-:S12]  /*47460*/  USEL UR48, UR48, UR4, !UP0 ;  /* 0x0000000430307287 */ /* 0x000fd8000c000000 */
.L_x_917:
[----:B------:R-:W-:-:S13]  /*47470*/  LOP3.LUT P0, RZ, R0, 0xff, RZ, 0xc0, !PT ;  /* 0x000000ff00ff7812 */ /* 0x000fda000780c0ff */
[----:B------:R-:W-:Y:S05]  /*47480*/  @P0 BRA `(.L_x_920) ;  /* 0xfffffb9c00100947 */ /* 0x000fea000383ffff */
[----:B------:R-:W-:Y:S05]  /*47490*/  EXIT ;  /* 0x000000000000794d */ /* 0x000fea0003800000 */
.L_x_3:
[----:B------:R-:W2:Y:S01]  /*474a0*/  LDL R4, [R1+0x3ec] ;  /* 0x0003ec0001047983 */ /* 0x000ea20000100800 */
[----:B------:R-:W-:-:S03]  /*474b0*/  ULDC.64 UR8, c[0x0][0x650] ;  /* 0x0001940000087ab9 */ /* 0x000fc60000000a00 */
[----:B------:R-:W3:Y:S01]  /*474c0*/  LDL R3, [R1+0x3e8] ;  /* 0x0003e80001037983 */ /* 0x000ee20000100800 */
[----:B------:R-:W-:Y:S01]  /*474d0*/  PRMT R0, RZ, 0x7610, R0 ;  /* 0x00007610ff007816 */ /* 0x000fe20000000000 */
[----:B------:R-:W-:Y:S02]  /*474e0*/  IMAD.MOV.U32 R5, RZ, RZ, -0x1 ;  /* 0xffffffffff057424 */ /* 0x000fe400078e00ff */
[----:B------:R-:W-:Y:S02]  /*474f0*/  IMAD.MOV.U32 R2, RZ, RZ, -0x1 ;  /* 0xffffffffff027424 */ /* 0x000fe400078e00ff */
[----:B------:R-:W-:Y:S01]  /*47500*/  IMAD.MOV.U32 R10, RZ, RZ, -0x1 ;  /* 0xffffffffff0a7424 */ /* 0x000fe200078e00ff */
[----:B--2---:R-:W-:-:S04]  /*47510*/  ISETP.GE.U32.AND P0, PT, R4, UR8, PT ;  /* 0x0000000804007c0c */ /* 0x004fc8000bf06070 */
[----:B---3--:R-:W-:-:S13]  /*47520*/  ISETP.GE.U32.AND.EX P0, PT, R3, UR9, PT, P0 ;  /* 0x0000000903007c0c */ /* 0x008fda000bf06100 */
[----:B------:R-:W-:Y:S05]  /*47530*/  @P0 BRA `(.L_x_921) ;  /* 0x00000004008c0947 */ /* 0x000fea0003800000 */
[----:B------:R-:W-:Y:S01]  /*47540*/  I2FP.F32.U32 R0, UR4 ;  /* 0x0000000400007c45 */ /* 0x000fe20008201000 */
[----:B0-----:R-:W-:Y:S01]  /*47550*/  ULDC.64 UR16, c[0x0][0x628] ;  /* 0x00018a0000107ab9 */ /* 0x001fe20000000a00 */
        /* <DEDUP_REMOVED lines=24> */
.L_x_922:
        /* <DEDUP_REMOVED lines=24> */
[----:B------:R-:W-:Y:S01]  /*47860*/  UMOV UR19, 0x1 ;  /* 0x0000000100137882 */ /* 0x000fe20000000000 */
[----:B------:R-:W-:Y:S01]  /*47870*/  ULDC UR20, c[0x0][0x608] ;  /* 0x0001820000147ab9 */ /* 0x000fe20000000800 */
[----:B------:R-:W-:Y:S01]  /*47880*/  USHF.L.U32 UR26, UR19, UR23, URZ ;  /* 0x00000017131a7299 */ /* 0x000fe2000800063f */
[----:B------:R-:W-:Y:S01]  /*47890*/  ISETP.NE.AND.EX P0, PT, RZ, UR9, PT, P0 ;  /* 0x00000009ff007c0c */ /* 0x000fe2000bf05300 */
[----:B------:R-:W-:Y:S02]  /*478a0*/  USHF.R.U64 UR19, UR18, UR20, UR11 ;  /* 0x0000001412137299 */ /* 0x000fe4000800120b */
[----:B------:R-:W-:Y:S02]  /*478b0*/  USHF.R.U32.HI UR11, URZ, UR20, UR11 ;  /* 0x000000143f0b7299 */ /* 0x000fe4000801160b */
[----:B------:R-:W-:-:S02]  /*478c0*/  UIADD3 UR15, -UR15, URZ, URZ ;  /* 0x0000003f0f0f7290 */ /* 0x000fc4000fffe13f */
[----:B------:R-:W-:Y:S01]  /*478d0*/  USHF.R.U64 UR20, UR19, UR23, UR11 ;  /* 0x0000001713147299 */ /* 0x000fe2000800120b */
[----:B------:R-:W-:Y:S01]  /*478e0*/  ULDC UR16, c[0x0][0x144] ;  /* 0x0000510000107ab9 */ /* 0x000fe20000000800 */
[----:B------:R-:W-:Y:S01]  /*478f0*/  ULDC UR6, c[0x0][0x600] ;  /* 0x0001800000067ab9 */ /* 0x000fe20000000800 */
[----:B------:R-:W-:Y:S02]  /*47900*/  USHF.R.U32.HI UR11, URZ, UR23, UR11 ;  /* 0x000000173f0b7299 */ /* 0x000fe4000801160b */
[----:B------:R-:W-:Y:S02]  /*47910*/  UIMAD UR23, UR16, UR15, UR4 ;  /* 0x0000000f101772a4 */ /* 0x000fe4000f8e0204 */
[----:B------:R-:W-:Y:S02]  /*47920*/  UIADD3 UR22, UR6, -0x1, URZ ;  /* 0xffffffff06167890 */ /* 0x000fe4000fffe03f */
[----:B------:R-:W-:Y:S02]  /*47930*/  ULOP3.LUT UR27, URZ, UR13, URZ, 0x33, !UPT ;  /* 0x0000000d3f1b7292 */ /* 0x000fe4000f8e333f */
        /* <DEDUP_REMOVED lines=18> */
.L_x_923:
[----:B------:R-:W-:Y:S01]  /*47a60*/  UISETP.NE.AND UP0, UPT, UR39, URZ, UPT ;  /* 0x0000003f2700728c */ /* 0x000fe2000bf05270 */
[----:B------:R-:W-:Y:S01]  /*47a70*/  IMAD.MOV.U32 R0, RZ, RZ, 0x1 ;  /* 0x00000001ff007424 */ /* 0x000fe200078e00ff */
[----:B------:R-:W-:Y:S01]  /*47a80*/  USHF.R.U64 UR8, UR4, UR24, UR11 ;  /* 0x0000001804087299 */ /* 0x000fe2000800120b */
[----:B------:R-:W-:Y:S01]  /*47a90*/  IMAD.U32 R10, RZ, RZ, UR5 ;  /* 0x00000005ff0a7e24 */ /* 0x000fe2000f8e00ff */
[----:B------:R-:W-:Y:S02]  /*47aa0*/  ULOP3.LUT UR4, UR19, UR27, URZ, 0xc0, !UPT ;  /* 0x0000001b13047292 */ /* 0x000fe4000f8ec03f */
[----:B------:R-:W-:Y:S02]  /*47ab0*/  ULOP3.LUT UR18, UR18, UR22, URZ, 0xc0, !UPT ;  /* 0x0000001612127292 */ /* 0x000fe4000f8ec03f */
[----:B------:R-:W-:-:S03]  /*47ac0*/  UIMAD UR4, UR26, UR8, UR4 ;  /* 0x000000081a0472a4 */ /* 0x000fc6000f8e0204 */
[----:B------:R-:W-:Y:S02]  /*47ad0*/  @UP0 UIMAD UR23, UR28, UR21, UR7 ;  /* 0x000000151c1702a4 */ /* 0x000fe4000f8e0207 */
[----:B------:R-:W-:-:S03]  /*47ae0*/  UIADD3 UR7, -UR8, URZ, URZ ;  /* 0x0000003f08077290 */ /* 0x000fc6000fffe13f */
[----:B------:R-:W-:Y:S01]  /*47af0*/  ULDC UR8, c[0x0][0x610] ;  /* 0x0001840000087ab9 */ /* 0x000fe20000000800 */
[----:B------:R-:W-:Y:S02]  /*47b00*/  UIMAD UR7, UR7, UR25, UR20 ;  /* 0x00000019070772a4 */ /* 0x000fe4000f8e0214 */
[----:B------:R-:W-:Y:S02]  /*47b10*/  UIMAD UR4, UR4, UR8, UR23 ;  /* 0x00000008040472a4 */ /* 0x000fe4000f8e0217 */
[----:B------:R-:W-:-:S04]  /*47b20*/  UIMAD UR7, UR7, UR6, UR18 ;  /* 0x00000006070772a4 */ /* 0x000fc8000f8e0212 */
[----:B------:R-:W-:Y:S02]  /*47b30*/  USEL UR6, UR7, UR4, !UP0 ;  /* 0x0000000407067287 */ /* 0x000fe4000c000000 */
[----:B------:R-:W-:-:S04]  /*47b40*/  USEL UR4, UR4, UR7, !UP0 ;  /* 0x0000000704047287 */ /* 0x000fc8000c000000 */
[----:B------:R-:W-:Y:S02]  /*47b50*/  MOV R2, UR6 ;  /* 0x0000000600027c02 */ /* 0x000fe40008000f00 */
[----:B------:R-:W-:-:S07]  /*47b60*/  IMAD.U32 R5, RZ, RZ, UR4 ;  /* 0x00000004ff057e24 */ /* 0x000fce000f8e00ff */
.L_x_921:
[----:B------:R-:W-:-:S08]  /*47b70*/  NOP ;  /* 0x0000000000007918 */ /* 0x000fd00000000000 */
[----:B0-----:R-:W0:-:S00]  /*47b80*/  USETMAXREG.DEALLOC.CTAPOOL 0x18 ;  /* 0x00000018000079c8 */ /* 0x001e0000080e0500 */
[----:B------:R-:W-:-:S13]  /*47b90*/  ISETP.NE.AND P0, PT, RZ, UR10, PT ;  /* 0x0000000aff007c0c */ /* 0x000fda000bf05270 */
[----:B------:R-:W-:Y:S05]  /*47ba0*/  @P0 EXIT ;  /* 0x000000000000094d */ /* 0x000fea0003800000 */
[----:B0-----:R-:W-:Y:S01]  /*47bb0*/  LOP3.LUT P0, RZ, R0, 0xff, RZ, 0xc0, !PT ;  /* 0x000000ff00ff7812 */ /* 0x001fe2000780c0ff */
[----:B------:R-:W-:Y:S02]  /*47bc0*/  IMAD.MOV.U32 R0, RZ, RZ, 0x1 ;  /* 0x00000001ff007424 */ /* 0x000fe400078e00ff */
[----:B------:R-:W-:-:S10]  /*47bd0*/  IMAD.MOV.U32 R6, RZ, RZ, RZ ;  /* 0x000000ffff067224 */ /* 0x000fd400078e00ff */
[----:B------:R-:W-:Y:S05]  /*47be0*/  @!P0 BRA `(.L_x_924) ;  /* 0x0000000c00688947 */ /* 0x000fea0003800000 */
[----:B------:R-:W0:Y:S01]  /*47bf0*/  S2R R3, SR_TID.X ;  /* 0x0000000000037919 */ /* 0x000e220000002100 */
[----:B------:R-:W1:Y:S01]  /*47c00*/  LDC R0, c[0x0][0x28c] ;  /* 0x0000a300ff007b82 */ /* 0x000e620000000800 */
[----:B------:R-:W-:Y:S01]  /*47c10*/  ULDC UR5, c[0x0][0x658] ;  /* 0x0001960000057ab9 */ /* 0x000fe20000000800 */
[----:B------:R-:W-:Y:S01]  /*47c20*/  UMOV UR7, 0xffffffff ;  /* 0xffffffff00077882 */ /* 0x000fe20000000000 */
[----:B------:R-:W-:Y:S01]  /*47c30*/  ULDC UR6, c[0x0][0xc] ;  /* 0x0000030000067ab9 */ /* 0x000fe20000000800 */
[----:B------:R-:W-:Y:S01]  /*47c40*/  USHF.L.U32 UR9, UR7, UR5, URZ ;  /* 0x0000000507097299 */ /* 0x000fe2000800063f */
[----:B------:R-:W-:Y:S01]  /*47c50*/  BSSY B0, `(.L_x_924) ;  /* 0x00000d3000007945 */ /* 0x000fe20003800000 */
[----:B------:R-:W-:Y:S01]  /*47c60*/  UMOV UR8, 0x1 ;  /* 0x0000000100087882 */ /* 0x000fe20000000000 */
[----:B------:R-:W-:Y:S01]  /*47c70*/  ULDC UR7, c[0x0][0x10] ;  /* 0x0000040000077ab9 */ /* 0x000fe20000000800 */
[----:B------:R-:W-:Y:S01]  /*47c80*/  USHF.L.U32 UR5, UR8, UR5, URZ ;  /* 0x0000000508057299 */ /* 0x000fe2000800063f */
[----:B------:R-:W-:Y:S01]  /*47c90*/  IMAD.MOV.U32 R8, RZ, RZ, 0x1 ;  /* 0x00000001ff087424 */ /* 0x000fe200078e00ff */
[----:B------:R-:W-:Y:S01]  /*47ca0*/  UIMAD.WIDE.U32 UR6, UR6, UR7, URZ ;  /* 0x00000007060672a5 */ /* 0x000fe2000f8e003f */
[----:B------:R-:W-:Y:S01]  /*47cb0*/  IMAD.MOV.U32 R6, RZ, RZ, RZ ;  /* 0x000000ffff067224 */ /* 0x000fe200078e00ff */
[----:B------:R-:W-:Y:S01]  /*47cc0*/  ULDC UR8, c[0x0][0x14] ;  /* 0x0000050000087ab9 */ /* 0x000fe20000000800 */
[----:B------:R-:W-:Y:S01]  /*47cd0*/  ULDC UR4, c[0x0][0x600] ;  /* 0x0001800000047ab9 */ /* 0x000fe20000000800 */
[----:B------:R-:W-:-:S02]  /*47ce0*/  UIMAD.WIDE.U32 UR20, UR6, UR8, URZ ;  /* 0x00000008061472a5 */ /* 0x000fc4000f8e003f */
[----:B------:R-:W-:Y:S02]  /*47cf0*/  UIMAD UR7, UR7, UR8, URZ ;  /* 0x00000008070772a4 */ /* 0x000fe4000f8e023f */
[----:B------:R-:W-:Y:S02]  /*47d00*/  ULOP3.LUT UR24, UR38, 0x2, URZ, 0xfc, !UPT ;  /* 0x0000000226187892 */ /* 0x000fe4000f8efc3f */
[----:B------:R-:W-:Y:S02]  /*47d10*/  UIADD3 UR4, UR4, -0x1, URZ ;  /* 0xffffffff04047890 */ /* 0x000fe4000fffe03f */
[----:B------:R-:W-:Y:S01]  /*47d20*/  ULOP3.LUT UR6, URZ, UR9, URZ, 0x33, !UPT ;  /* 0x000000093f067292 */ /* 0x000fe2000f8e333f */
[----:B-1----:R-:W-:Y:S01]  /*47d30*/  VIADD R0, R0, 0x3f ;  /* 0x0000003f00007836 */ /* 0x002fe20000000000 */
[----:B------:R-:W-:Y:S01]  /*47d40*/  UIADD3 UR7, UR21, UR7, URZ ;  /* 0x0000000715077290 */ /* 0x000fe2000fffe03f */
[----:B------:R-:W-:Y:S01]  /*47d50*/  ULDC.64 UR22, c[0x0][0x198] ;  /* 0x0000660000167ab9 */ /* 0x000fe20000000a00 */
[----:B0-----:R-:W-:-:S02]  /*47d60*/  LOP3.LUT P3, RZ, R3, 0x7f, RZ, 0xc0, !PT ;  /* 0x0000007f03ff7812 */ /* 0x001fc4000786c0ff */
[----:B------:R-:W-:Y:S02]  /*47d70*/  LOP3.LUT P0, RZ, R3, 0x1f, RZ, 0xc0, !PT ;  /* 0x0000001f03ff7812 */ /* 0x000fe4000780c0ff */
[----:B------:R-:W-:Y:S02]  /*47d80*/  SHF.R.S32.HI R3, RZ, 0x1f, R0 ;  /* 0x0000001fff037819 */ /* 0x000fe40000011400 */
[----:B------:R-:W-:Y:S02]  /*47d90*/  PLOP3.LUT P0, PT, P0, P3, PT, 0x8a, 0x0 ;  /* 0x000000000000781c */ /* 0x000fe40000707172 */
[----:B------:R-:W-:Y:S02]  /*47da0*/  LEA.HI R3, R3, R0, RZ, 0x6 ;  /* 0x0000000003037211 */ /* 0x000fe400078f30ff */
[----:B------:R-:W-:Y:S02]  /*47db0*/  MOV R0, 0x1 ;  /* 0x0000000100007802 */ /* 0x000fe40000000f00 */
[----:B------:R-:W-:-:S05]  /*47dc0*/  SHF.R.S32.HI R7, RZ, 0x6, R3 ;  /* 0x00000006ff077819 */ /* 0x000fca0000011403 */
[----:B------:R-:W-:-:S07]  /*47dd0*/  VIADD R11, R7, 0x1 ;  /* 0x00000001070b7836 */ /* 0x000fce0000000000 */
.L_x_936:
[----:B------:R-:W-:-:S03]  /*47de0*/  UMOV UR8, 0xffffffff ;  /* 0xffffffff00087882 */ /* 0x000fc60000000000 */
[----:B------:R-:W-:Y:S05]  /*47df0*/  BRA.DIV UR8, `(.L_x_925) ;  /* 0x0000000e088c7947 */ /* 0x000fea000b800000 */
[----:B------:R-:W-:-:S13]  /*47e00*/  ELECT P6, URZ, PT ;  /* 0x00000000003f782f */ /* 0x000fda00038c0000 */
.L_x_945:
[----:B------:R-:W0:Y:S01]  /*47e10*/  LDC R3, c[0x0][0x28c] ;  /* 0x0000a300ff037b82 */ /* 0x000e220000000800 */
[----:B------:R-:W-:Y:S01]  /*47e20*/  BSSY B1, `(.L_x_926) ;  /* 0x0000038000017945 */ /* 0x000fe20003800000 */
[----:B0-----:R-:W-:-:S13]  /*47e30*/  ISETP.LT.OR P6, PT, R3, 0x1, !P6 ;  /* 0x000000010300780c */ /* 0x001fda00077c1670 */
[----:B------:R-:W-:Y:S05]  /*47e40*/  @P6 BRA `(.L_x_927) ;  /* 0x0000000000d46947 */ /* 0x000fea0003800000 */
[----:B------:R-:W-:Y:S01]  /*47e50*/  IMAD R2, R2, 0xe0, RZ ;  /* 0x000000e002027824 */ /* 0x000fe200078e02ff */
[----:B------:R-:W-:Y:S01]  /*47e60*/  MOV R3, R0 ;  /* 0x0000000000037202 */ /* 0x000fe20000000f00 */
[----:B------:R-:W-:Y:S02]  /*47e70*/  IMAD.SHL.U32 R5, R5, 0x200, RZ ;  /* 0x0000020005057824 */ /* 0x000fe400078e00ff */
[----:B------:R-:W-:Y:S02]  /*47e80*/  IMAD.MOV.U32 R14, RZ, RZ, RZ ;  /* 0x000000ffff0e7224 */ /* 0x000fe400078e00ff */
[----:B------:R-:W-:Y:S02]  /*47e90*/  IMAD.MOV.U32 R4, RZ, RZ, R11 ;  /* 0x000000ffff047224 */ /* 0x000fe400078e000b */
[----:B------:R-:W-:-:S07]  /*47ea0*/  IMAD.MOV.U32 R9, RZ, RZ, R6 ;  /* 0x000000ffff097224 */ /* 0x000fce00078e0006 */
.L_x_931:
[----:B------:R-:W0:Y:S01]  /*47eb0*/  S2R R13, SR_CgaCtaId ;  /* 0x00000000000d7919 */ /* 0x000e220000008800 */
[----:B------:R-:W-:-:S04]  /*47ec0*/  MOV R12, 0x400 ;  /* 0x00000400000c7802 */ /* 0x000fc80000000f00 */
[----:B0-----:R-:W-:Y:S02]  /*47ed0*/  LEA R16, R13, R12, 0x18 ;  /* 0x0000000c0d107211 */ /* 0x001fe400078ec0ff */
[----:B------:R-:W-:Y:S01]  /*47ee0*/  SHF.L.U32 R12, R3, 0x1f, RZ ;  /* 0x0000001f030c7819 */ /* 0x000fe200000006ff */
[----:B------:R-:W0:Y:S02]  /*47ef0*/  @!P3 LDC R13, c[0x0][0x500] ;  /* 0x00014000ff0dbb82 */ /* 0x000e240000000800 */
[----:B------:R-:W-:-:S04]  /*47f00*/  IMAD R15, R9, 0x8, R16 ;  /* 0x00000008090f7824 */ /* 0x000fc800078e0210 */
[----:B------:R-:W1:Y:S02]  /*47f10*/  SYNCS.PHASECHK.TRANS64.TRYWAIT P1, [R15+URZ+0x10], R12 ;  /* 0x0000100c0f0075a7 */ /* 0x000e64000802017f */
[----:B-1----:R-:W-:Y:S05]  /*47f20*/  @!P1 BRA `(.L_x_928) ;  /* 0x0000000c00609947 */ /* 0x002fea0003800000 */
.L_x_946:
[----:B------:R-:W-:Y:S01]  /*47f30*/  UPRMT UR8, UR24, 0x9910, URZ ;  /* 0x0000991018087896 */ /* 0x000fe2000800003f */
[----:B0-----:R0:W-:Y:S03]  /*47f40*/  @!P3 SYNCS.ARRIVE.TRANS64 RZ, [R15+URZ], R13 ;  /* 0x0000000d0fffb9a7 */ /* 0x0011e6000800003f */
[----:B------:R-:W-:-:S06]  /*47f50*/  UISETP.NE.AND UP0, UPT, UR8, 0x2, UPT ;  /* 0x000000020800788c */ /* 0x000fcc000bf05270 */
[----:B------:R-:W-:-:S13]  /*47f60*/  PLOP3.LUT P1, PT, PT, PT, UP0, 0x80, 0x0 ;  /* 0x000000000000781c */ /* 0x000fda0003f2f008 */
[----:B0-----:R-:W-:Y:S05]  /*47f70*/  @P1 BRA `(.L_x_929) ;  /* 0x0000000000041947 */ /* 0x001fea0003800000 */
[----:B------:R-:W-:Y:S01]  /*47f80*/  BPT.TRAP 0x1 ;  /* 0x000000040000795c */ /* 0x000fe20000300000 */
.L_x_929:
[----:B------:R-:W-:Y:S05]  /*47f90*/  @P0 BRA `(.L_x_930) ;  /* 0x0000000000040947 */ /* 0x000fea0003800000 */
[----:B------:R-:W-:Y:S01]  /*47fa0*/  BPT.TRAP 0x1 ;  /* 0x000000040000795c */ /* 0x000fe20000300000 */
.L_x_930:
[--C-:B-1----:R-:W-:Y:S01]  /*47fb0*/  IMAD R12, R9, 0x10000, R16.reuse ;  /* 0x00010000090c7824 */ /* 0x102fe200078e0210 */
[----:B------:R-:W-:Y:S01]  /*47fc0*/  R2UR UR18, R5 ;  /* 0x00000000051272ca */ /* 0x000fe200000e0000 */
[----:B------:R-:W-:Y:S01]  /*47fd0*/  IMAD R16, R9, 0x7000, R16 ;  /* 0x0000700009107824 */ /* 0x000fe200078e0210 */
[----:B------:R-:W-:Y:S01]  /*47fe0*/  R2UR UR9, R15 ;  /* 0x000000000f0972ca */ /* 0x000fe200000e0000 */
[----:B------:R-:W-:Y:S01]  /*47ff0*/  VIADD R4, R4, 0xffffffff ;  /* 0xffffffff04047836 */ /* 0x000fe20000000000 */
[----:B------:R-:W-:Y:S01]  /*48000*/  R2UR UR8, R12 ;  /* 0x000000000c0872ca */ /* 0x000fe200000e0000 */
[----:B------:R-:W-:Y:S01]  /*48010*/  UIADD3 UR14, UP0, UR22, 0xf0, URZ ;  /* 0x000000f0160e7890 */ /* 0x000fe2000ff1e03f */
[----:B------:R-:W-:Y:S01]  /*48020*/  R2UR UR11, R16 ;  /* 0x00000000100b72ca */ /* 0x000fe200000e0000 */
[----:B------:R-:W-:Y:S01]  /*48030*/  UIADD3 UR26, UP1, UR22, 0x1f0, URZ ;  /* 0x000001f0161a7890 */ /* 0x000fe2000ff3e03f */
[----:B------:R-:W-:Y:S01]  /*48040*/  R2UR UR10, R14 ;  /* 0x000000000e0a72ca */ /* 0x000fe200000e0000 */
[----:B------:R-:W-:Y:S01]  /*48050*/  UIADD3.X UR15, URZ, UR23, URZ, UP0, !UPT ;  /* 0x000000173f0f7290 */ /* 0x000fe200087fe43f */
[----:B------:R-:W-:Y:S01]  /*48060*/  R2UR UR12, R10 ;  /* 0x000000000a0c72ca */ /* 0x000fe200000e0000 */
[----:B------:R-:W-:Y:S01]  /*48070*/  VIADD R9, R9, 0x1 ;  /* 0x0000000109097836 */ /* 0x000fe20000000000 */
[----:B------:R-:W-:Y:S01]  /*48080*/  R2UR UR19, R2 ;  /* 0x00000000021372ca */ /* 0x000fe200000e0000 */
[----:B------:R-:W-:Y:S01]  /*48090*/  UIADD3.X UR27, URZ, UR23, URZ, UP1, !UPT ;  /* 0x000000173f1b7290 */ /* 0x000fe20008ffe43f */
[----:B------:R-:W-:Y:S01]  /*480a0*/  ISETP.GT.AND P2, PT, R4, 0x1, PT ;  /* 0x000000010400780c */ /* 0x000fe20003f44270 */
[----:B------:R-:W-:Y:S01]  /*480b0*/  UMOV UR16, 0x0 ;  /* 0x0000000000107882 */ /* 0x000fe20000000000 */
[----:B------:R-:W-:Y:S01]  /*480c0*/  UMOV UR17, 0x10000000 ;  /* 0x1000000000117882 */ /* 0x000fe20000000000 */
[----:B------:R-:W-:Y:S01]  /*480d0*/  UIADD3 UR8, UR8, 0x100, URZ ;  /* 0x0000010008087890 */ /* 0x000fe2000fffe03f */
[----:B------:R-:W-:Y:S01]  /*480e0*/  ISETP.NE.AND P1, PT, R9, 0x2, PT ;  /* 0x000000020900780c */ /* 0x000fe20003f25270 */
[----:B------:R-:W-:Y:S01]  /*480f0*/  UIADD3 UR13, UR11, 0x20100, URZ ;  /* 0x000201000b0d7890 */ /* 0x000fe2000fffe03f */
[----:B------:R-:W-:-:S02]  /*48100*/  IADD3 R14, R14, 0x40, RZ ;  /* 0x000000400e0e7810 */ /* 0x000fc40007ffe0ff */
[----:B------:R-:W-:Y:S01]  /*48110*/  UMOV UR11, UR18 ;  /* 0x00000012000b7c82 */ /* 0x000fe20008000000 */
[----:B------:R-:W-:Y:S02]  /*48120*/  SEL R12, RZ, 0x1, P1 ;  /* 0x00000001ff0c7807 */ /* 0x000fe40000800000 */
[----:B------:R-:W-:Y:S01]  /*48130*/  SEL R9, R9, RZ, P1 ;  /* 0x000000ff09097207 */ /* 0x000fe20000800000 */
[----:B------:R0:W-:Y:S01]  /*48140*/  UTMALDG.3D [UR8], [UR14], desc[UR16] ;  /* 0x000010080e0075b4 */ /* 0x0001e20008011000 */
[----:B------:R-:W-:Y:S01]  /*48150*/  LOP3.LUT R3, R3, R12, RZ, 0x3c, !PT ;  /* 0x0000000c03037212 */ /* 0x000fe200078e3cff */
[----:B0-----:R-:W-:Y:S01]  /*48160*/  UMOV UR8, UR13 ;  /* 0x0000000d00087c82 */ /* 0x001fe20008000000 */
[----:B------:R-:W-:Y:S02]  /*48170*/  UMOV UR11, UR19 ;  /* 0x00000013000b7c82 */ /* 0x000fe40008000000 */
[----:B------:R0:W-:Y:S02]  /*48180*/  UTMALDG.3D [UR8], [UR26], desc[UR16] ;  /* 0x000010081a0075b4 */ /* 0x0001e40008011000 */
[----:B0-----:R-:W-:Y:S05]  /*48190*/  @P2 BRA `(.L_x_931) ;  /* 0xfffffffc00442947 */ /* 0x001fea000383ffff */
.L_x_927:
[----:B------:R-:W-:Y:S05]  /*481a0*/  BSYNC B1 ;  /* 0x0000000000017941 */ /* 0x000fea0003800000 */
.L_x_926:
[----:B------:R-:W2:Y:S01]  /*481b0*/  LDL.LU R16, [R1+0x3e8] ;  /* 0x0003e80001107983 */ /* 0x000ea20000300800 */
[----:B------:R-:W-:Y:S01]  /*481c0*/  LOP3.LUT P4, RZ, R8, 0xff, RZ, 0xc0, !PT ;  /* 0x000000ff08ff7812 */ /* 0x000fe2000788c0ff */
[----:B------:R-:W-:Y:S01]  /*481d0*/  IMAD.IADD R6, R7, 0x1, R6 ;  /* 0x0000000107067824 */ /* 0x000fe200078e0206 */
[----:B------:R-:W-:Y:S01]  /*481e0*/  ULDC.64 UR8, c[0x0][0x650] ;  /* 0x0001940000087ab9 */ /* 0x000fe20000000a00 */
[----:B------:R-:W3:Y:S01]  /*481f0*/  LDL.LU R15, [R1+0x3ec] ;  /* 0x0003ec00010f7983 */ /* 0x000ee20000300800 */
[----:B------:R-:W-:Y:S01]  /*48200*/  BSSY B1, `(.L_x_932) ;  /* 0x0000075000017945 */ /* 0x000fe20003800000 */
[----:B------:R-:W-:Y:S01]  /*48210*/  IMAD.MOV.U32 R5, RZ, RZ, -0x1 ;  /* 0xffffffffff057424 */ /* 0x000fe200078e00ff */
[----:B------:R-:W-:Y:S01]  /*48220*/  SHF.R.U32.HI R2, RZ, 0x1, R6 ;  /* 0x00000001ff027819 */ /* 0x000fe20000011606 */
[----:B------:R-:W-:Y:S01]  /*48230*/  IMAD.MOV.U32 R10, RZ, RZ, -0x1 ;  /* 0xffffffffff0a7424 */ /* 0x000fe200078e00ff */
[----:B------:R-:W-:Y:S02]  /*48240*/  ISETP.GT.U32.AND P1, PT, R6, 0x1, PT ;  /* 0x000000010600780c */ /* 0x000fe40003f24070 */
[----:B------:R-:W-:-:S02]  /*48250*/  LOP3.LUT R2, R2, 0x1, RZ, 0xc0, !PT ;  /* 0x0000000102027812 */ /* 0x000fc400078ec0ff */
[C---:B------:R-:W-:Y:S01]  /*48260*/  ISETP.LT.U32.AND P1, PT, R7.reuse, 0x2, P1 ;  /* 0x000000020700780c */ /* 0x040fe20000f21070 */
[----:B------:R-:W0:Y:S01]  /*48270*/  @P4 S2R R3, SR_CgaCtaId ;  /* 0x0000000000034919 */ /* 0x000e220000008800 */
[----:B------:R-:W-:Y:S02]  /*48280*/  ISETP.NE.U32.AND P2, PT, R2, 0x1, PT ;  /* 0x000000010200780c */ /* 0x000fe40003f45070 */
[----:B------:R-:W-:Y:S02]  /*48290*/  @P4 MOV R2, 0x400 ;  /* 0x0000040000024802 */ /* 0x000fe40000000f00 */
[----:B------:R-:W-:Y:S02]  /*482a0*/  ISETP.GT.U32.AND P2, PT, R7, 0x1, !P2 ;  /* 0x000000010700780c */ /* 0x000fe40005744070 */
[----:B------:R-:W-:Y:S02]  /*482b0*/  LOP3.LUT R6, R6, 0x1, RZ, 0xc0, !PT ;  /* 0x0000000106067812 */ /* 0x000fe400078ec0ff */
[----:B------:R-:W-:-:S02]  /*482c0*/  PRMT R8, RZ, 0x7610, R8 ;  /* 0x00007610ff087816 */ /* 0x000fc40000000008 */
[----:B0-----:R-:W-:Y:S02]  /*482d0*/  @P4 LEA R2, R3, R2, 0x18 ;  /* 0x0000000203024211 */ /* 0x001fe400078ec0ff */
[----:B------:R-:W-:Y:S02]  /*482e0*/  SEL R3, RZ, 0x1, !P1 ;  /* 0x00000001ff037807 */ /* 0x000fe40004800000 */
[----:B------:R0:W-:Y:S02]  /*482f0*/  @P4 SYNCS.ARRIVE.TRANS64.A1T0 RZ, [R2+URZ+0x38], RZ ;  /* 0x000038ff02ff49a7 */ /* 0x0001e4000810003f */
[----:B0-----:R-:W-:-:S04]  /*48300*/  SEL R2, RZ, 0x1, !P2 ;  /* 0x00000001ff027807 */ /* 0x001fc80005000000 */
[--C-:B------:R-:W-:Y:S01]  /*48310*/  LOP3.LUT R0, R2, R0, R3.reuse, 0x96, !PT ;  /* 0x0000000002007212 */ /* 0x100fe200078e9603 */
[----:B------:R-:W-:Y:S01]  /*48320*/  IMAD.MOV.U32 R2, RZ, RZ, -0x1 ;  /* 0xffffffffff027424 */ /* 0x000fe200078e00ff */
[----:B------:R-:W-:Y:S02]  /*48330*/  PRMT R3, RZ, 0x7610, R3 ;  /* 0x00007610ff037816 */ /* 0x000fe40000000003 */
[----:B---3--:R-:W-:-:S04]  /*48340*/  IADD3 R15, P1, R15, UR20, RZ ;  /* 0x000000140f0f7c10 */ /* 0x008fc8000ff3e0ff */
[----:B--2---:R-:W-:Y:S01]  /*48350*/  IADD3.X R16, R16, UR7, RZ, P1, !PT ;  /* 0x0000000710107c10 */ /* 0x004fe20008ffe4ff */
[----:B------:R0:W-:Y:S01]  /*48360*/  STL [R1+0x3ec], R15 ;  /* 0x0003ec0f01007387 */ /* 0x0001e20000100800 */
[----:B------:R-:W-:-:S03]  /*48370*/  ISETP.GE.U32.AND P1, PT, R15, UR8, PT ;  /* 0x000000080f007c0c */ /* 0x000fc6000bf26070 */
[----:B------:R0:W-:Y:S01]  /*48380*/  STL [R1+0x3e8], R16 ;  /* 0x0003e81001007387 */ /* 0x0001e20000100800 */
[----:B------:R-:W-:-:S13]  /*48390*/  ISETP.GE.U32.AND.EX P1, PT, R16, UR9, PT, P1 ;  /* 0x0000000910007c0c */ /* 0x000fda000bf26110 */
[----:B0-----:R-:W-:Y:S05]  /*483a0*/  @P1 BRA `(.L_x_933) ;  /* 0x0000000400681947 */ /* 0x001fea0003800000 */
[----:B------:R-:W0:Y:S01]  /*483b0*/  S2UR UR8, SR_CTAID.X ;  /* 0x00000000000879c3 */ /* 0x000e220000002500 */
[----:B------:R-:W-:Y:S01]  /*483c0*/  ULDC.64 UR10, c[0x0][0x628] ;  /* 0x00018a00000a7ab9 */ /* 0x000fe20000000a00 */
[----:B------:R-:W-:Y:S01]  /*483d0*/  ULDC UR9, c[0x0][0x150] ;  /* 0x0000540000097ab9 */ /* 0x000fe20000000800 */
[----:B------:R-:W-:Y:S01]  /*483e0*/  ISETP.NE.U32.AND P1, PT, RZ, UR10, PT ;  /* 0x0000000aff007c0c */ /* 0x000fe2000bf25070 */
[----:B------:R-:W-:Y:S01]  /*483f0*/  ULDC UR12, c[0x0][0x630] ;  /* 0x00018c00000c7ab9 */ /* 0x000fe20000000800 */
[----:B------:R-:W-:Y:S01]  /*48400*/  ULDC UR14, c[0x0][0x154] ;  /* 0x00005500000e7ab9 */ /* 0x000fe20000000800 */
[----:B------:R-:W-:Y:S02]  /*48410*/  MOV R3, R16 ;  /* 0x0000001000037202 */ /* 0x000fe40000000f00 */
[----:B------:R-:W1:Y:S01]  /*48420*/  S2UR UR13, SR_CTAID.Y ;  /* 0x00000000000d79c3 */ /* 0x000e620000002600 */
[----:B------:R-:W-:Y:S02]  /*48430*/  ISETP.NE.AND.EX P1, PT, RZ, UR11, PT, P1 ;  /* 0x0000000bff007c0c */ /* 0x000fe4000bf25310 */
[----:B0-----:R-:W-:-:S05]  /*48440*/  I2FP.F32.U32 R2, UR8 ;  /* 0x0000000800027c45 */ /* 0x001fca0008201000 */
[----:B------:R-:W-:Y:S01]  /*48450*/  FMUL R9, R2, UR9 ;  /* 0x0000000902097c20 */ /* 0x000fe20008400000 */
[----:B------:R-:W-:Y:S01]  /*48460*/  IMAD.MOV.U32 R2, RZ, RZ, R15 ;  /* 0x000000ffff027224 */ /* 0x000fe200078e000f */
[----:B-1----:R-:W-:-:S04]  /*48470*/  I2FP.F32.U32 R12, UR13 ;  /* 0x0000000d000c7c45 */ /* 0x002fc80008201000 */
[----:B------:R-:W0:Y:S01]  /*48480*/  F2I.U32.TRUNC.NTZ R9, R9 ;  /* 0x0000000900097305 */ /* 0x000e22000020f000 */
[----:B------:R-:W-:Y:S05]  /*48490*/  @!P1 BRA `(.L_x_934) ;  /* 0x0000000000289947 */ /* 0x000fea0003800000 */
[----:B------:R-:W-:Y:S02]  /*484a0*/  ULDC UR9, c[0x0][0x634] ;  /* 0x00018d0000097ab9 */ /* 0x000fe40000000800 */
[----:B------:R-:W-:-:S05]  /*484b0*/  IADD3 R3, P1, R15, UR9, RZ ;  /* 0x000000090f037c10 */ /* 0x000fca000ff3e0ff */
[----:B------:R-:W-:-:S04]  /*484c0*/  IMAD.X R13, RZ, RZ, R16, P1 ;  /* 0x000000ffff0d7224 */ /* 0x000fc800008e0610 */
[----:B------:R-:W-:-:S04]  /*484d0*/  IMAD.WIDE.U32 R4, R13, UR10, RZ ;  /* 0x0000000a0d047c25 */ /* 0x000fc8000f8e00ff */
[----:B------:R-:W-:-:S04]  /*484e0*/  IMAD.WIDE.U32 R4, P1, R3, UR11, R4 ;  /* 0x0000000b03047c25 */ /* 0x000fc8000f820004 */
[----:B------:R-:W-:-:S04]  /*484f0*/  IMAD.WIDE.U32 R2, R3, UR10, RZ ;  /* 0x0000000a03027c25 */ /* 0x000fc8000f8e00ff */
[----:B------:R-:W-:Y:S01]  /*48500*/  IMAD.MOV.U32 R2, RZ, RZ, R5 ;  /* 0x000000ffff027224 */ /* 0x000fe200078e0005 */
[----:B------:R-:W-:Y:S01]  /*48510*/  IADD3 RZ, P2, R3, R4, RZ ;  /* 0x0000000403ff7210 */ /* 0x000fe20007f5e0ff */
[----:B------:R-:W-:-:S04]  /*48520*/  IMAD.X R3, RZ, RZ, RZ, P1 ;  /* 0x000000ffff037224 */ /* 0x000fc800008e06ff */
[----:B------:R-:W-:-:S08]  /*48530*/  IMAD.WIDE.U32.X R2, R13, UR11, R2, P2 ;  /* 0x0000000b0d027c25 */ /* 0x000fd000090e0402 */
.L_x_934:
[--C-:B------:R-:W-:Y:S01]  /*48540*/  SHF.R.U64 R10, R2, UR12, R3.reuse ;  /* 0x0000000c020a7c19 */ /* 0x100fe20008001203 */
[----:B------:R-:W-:Y:S01]  /*48550*/  ULDC.64 UR10, c[0x0][0x620] ;  /* 0x00018800000a7ab9 */ /* 0x000fe20000000a00 */
[----:B------:R-:W-:Y:S01]  /*48560*/  SHF.R.U32.HI R2, RZ, UR12, R3 ;  /* 0x0000000cff027c19 */ /* 0x000fe20008011603 */
[----:B------:R-:W-:Y:S01]  /*48570*/  FMUL R12, R12, UR14 ;  /* 0x0000000e0c0c7c20 */ /* 0x000fe20008400000 */
[----:B------:R-:W-:Y:S01]  /*48580*/  IADD3 R13, P1, RZ, -R10, RZ ;  /* 0x8000000aff0d7210 */ /* 0x000fe20007f3e0ff */
[----:B------:R-:W-:Y:S01]  /*48590*/  ULDC.64 UR14, c[0x0][0x640] ;  /* 0x00019000000e7ab9 */ /* 0x000fe20000000a00 */
[----:B------:R-:W-:Y:S02]  /*485a0*/  MOV R3, R16 ;  /* 0x0000001000037202 */ /* 0x000fe40000000f00 */
[----:B0-----:R-:W-:Y:S01]  /*485b0*/  R2UR UR9, R9 ;  /* 0x00000000090972ca */ /* 0x001fe200000e0000 */
[----:B------:R-:W-:Y:S01]  /*485c0*/  IMAD.X R2, RZ, RZ, ~R2, P1 ;  /* 0x000000ffff027224 */ /* 0x000fe200008e0e02 */
[----:B------:R-:W0:Y:S01]  /*485d0*/  F2I.U32.TRUNC.NTZ R12, R12 ;  /* 0x0000000c000c7305 */ /* 0x000e22000020f000 */
[----:B------:R-:W-:-:S02]  /*485e0*/  ISETP.NE.U32.AND P1, PT, RZ, UR14, PT ;  /* 0x0000000eff007c0c */ /* 0x000fc4000bf25070 */
[----:B------:R-:W-:Y:S02]  /*485f0*/  IMAD R2, R2, UR10, RZ ;  /* 0x0000000a02027c24 */ /* 0x000fe4000f8e02ff */
[----:B------:R-:W-:Y:S02]  /*48600*/  ISETP.NE.AND.EX P1, PT, RZ, UR15, PT, P1 ;  /* 0x0000000fff007c0c */ /* 0x000fe4000bf25310 */
[----:B------:R-:W-:Y:S02]  /*48610*/  IMAD R5, R13, UR11, R2 ;  /* 0x0000000b0d057c24 */ /* 0x000fe4000f8e0202 */
[----:B------:R-:W-:-:S04]  /*48620*/  IMAD.MOV.U32 R2, RZ, RZ, R15 ;  /* 0x000000ffff027224 */ /* 0x000fc800078e000f */
[----:B------:R-:W-:Y:S01]  /*48630*/  IMAD.WIDE.U32 R2, R13, UR10, R2 ;  /* 0x0000000a0d027c25 */ /* 0x000fe2000f8e0002 */
[----:B------:R-:W-:Y:S01]  /*48640*/  ULDC UR10, c[0x0][0x618] ;  /* 0x00018600000a7ab9 */ /* 0x000fe20000000800 */
[----:B0-----:R-:W-:Y:S02]  /*48650*/  R2UR UR11, R12 ;  /* 0x000000000c0b72ca */ /* 0x001fe400000e0000 */
[----:B------:R-:W-:-:S05]  /*48660*/  IMAD.IADD R3, R3, 0x1, R5 ;  /* 0x0000000103037824 */ /* 0x000fca00078e0205 */
[--C-:B------:R-:W-:Y:S02]  /*48670*/  SHF.R.U64 R9, R2, UR10, R3.reuse ;  /* 0x0000000a02097c19 */ /* 0x100fe40008001203 */
[----:B------:R-:W-:Y:S01]  /*48680*/  SHF.R.U32.HI R2, RZ, UR10, R3 ;  /* 0x0000000aff027c19 */ /* 0x000fe20008011603 */
[----:B------:R-:W-:-:S03]  /*48690*/  ULDC UR10, c[0x0][0x608] ;  /* 0x00018200000a7ab9 */ /* 0x000fc60000000800 */
[--C-:B------:R-:W-:Y:S02]  /*486a0*/  SHF.R.U64 R13, R9, UR10, R2.reuse ;  /* 0x0000000a090d7c19 */ /* 0x100fe40008001202 */
[----:B------:R-:W-:Y:S01]  /*486b0*/  SHF.R.U32.HI R2, RZ, UR10, R2 ;  /* 0x0000000aff027c19 */ /* 0x000fe20008011602 */
[----:B------:R-:W-:-:S03]  /*486c0*/  ULDC UR10, c[0x0][0x658] ;  /* 0x00019600000a7ab9 */ /* 0x000fc60000000800 */
[--C-:B------:R-:W-:Y:S02]  /*486d0*/  SHF.R.U64 R12, R13, UR10, R2.reuse ;  /* 0x0000000a0d0c7c19 */ /* 0x100fe40008001202 */
[----:B------:R-:W-:-:S03]  /*486e0*/  SHF.R.U32.HI R15, RZ, UR10, R2 ;  /* 0x0000000aff0f7c19 */ /* 0x000fc60008011602 */
[----:B------:R-:W-:Y:S02]  /*486f0*/  IMAD.MOV.U32 R2, RZ, RZ, R12 ;  /* 0x000000ffff027224 */ /* 0x000fe400078e000c */
[----:B------:R-:W-:Y:S01]  /*48700*/  IMAD.MOV.U32 R3, RZ, RZ, R15 ;  /* 0x000000ffff037224 */ /* 0x000fe200078e000f */
[----:B------:R-:W-:Y:S06]  /*48710*/  @!P1 BRA `(.L_x_935) ;  /* 0x0000000000289947 */ /* 0x000fec0003800000 */
[----:B------:R-:W-:Y:S02]  /*48720*/  ULDC UR10, c[0x0][0x64c] ;  /* 0x00019300000a7ab9 */ /* 0x000fe40000000800 */
[----:B------:R-:W-:-:S05]  /*48730*/  IADD3 R3, P1, R12, UR10, RZ ;  /* 0x0000000a0c037c10 */ /* 0x000fca000ff3e0ff */
[----:B------:R-:W-:-:S04]  /*48740*/  IMAD.X R15, RZ, RZ, R15, P1 ;  /* 0x000000ffff0f7224 */ /* 0x000fc800008e060f */
[----:B------:R-:W-:-:S04]  /*48750*/  IMAD.WIDE.U32 R4, R15, UR14, RZ ;  /* 0x0000000e0f047c25 */ /* 0x000fc8000f8e00ff */
[----:B------:R-:W-:-:S04]  /*48760*/  IMAD.WIDE.U32 R4, P1, R3, UR15, R4 ;  /* 0x0000000f03047c25 */ /* 0x000fc8000f820004 */
[----:B------:R-:W-:Y:S01]  /*48770*/  IMAD.WIDE.U32 R2, R3, UR14, RZ ;  /* 0x0000000e03027c25 */ /* 0x000fe2000f8e00ff */
[----:B------:R-:W-:-:S04]  /*48780*/  MOV R2, R5 ;  /* 0x0000000500027202 */ /* 0x000fc80000000f00 */
[----:B------:R-:W-:Y:S01]  /*48790*/  IADD3 RZ, P2, R3, R4, RZ ;  /* 0x0000000403ff7210 */ /* 0x000fe20007f5e0ff */
[----:B------:R-:W-:-:S04]  /*487a0*/  IMAD.X R3, RZ, RZ, RZ, P1 ;  /* 0x000000ffff037224 */ /* 0x000fc800008e06ff */
[----:B------:R-:W-:-:S08]  /*487b0*/  IMAD.WIDE.U32.X R2, R15, UR15, R2, P2 ;  /* 0x0000000f0f027c25 */ /* 0x000fd000090e0402 */
.L_x_935:
[----:B------:R-:W-:Y:S01]  /*487c0*/  ULDC UR10, c[0x0][0x648] ;  /* 0x00019200000a7ab9 */ /* 0x000fe20000000800 */
[----:B------:R-:W-:Y:S01]  /*487d0*/  UISETP.NE.AND UP0, UPT, UR39, URZ, UPT ;  /* 0x0000003f2700728c */ /* 0x000fe2000bf05270 */
[----:B------:R-:W-:Y:S01]  /*487e0*/  SHF.R.U64 R2, R2, UR10, R3 ;  /* 0x0000000a02027c19 */ /* 0x000fe20008001203 */
[----:B------:R-:W-:Y:S01]  /*487f0*/  ULDC UR10, c[0x0][0x638] ;  /* 0x00018e00000a7ab9 */ /* 0x000fe20000000800 */
[----:B------:R-:W-:Y:S01]  /*48800*/  UIADD3 UR11, -UR11, URZ, URZ ;  /* 0x0000003f0b0b7290 */ /* 0x000fe2000fffe13f */
[----:B------:R-:W-:Y:S02]  /*48810*/  LOP3.LUT R13, R13, UR6, RZ, 0xc0, !PT ;  /* 0x000000060d0d7c12 */ /* 0x000fe4000f8ec0ff */
[----:B------:R-:W-:Y:S01]  /*48820*/  IMAD.MOV R3, RZ, RZ, -R2 ;  /* 0x000000ffff037224 */ /* 0x000fe200078e0a02 */
[----:B------:R-:W-:Y:S02]  /*48830*/  LOP3.LUT R9, R9, UR4, RZ, 0xc0, !PT ;  /* 0x0000000409097c12 */ /* 0x000fe4000f8ec0ff */
[----:B------:R-:W-:Y:S01]  /*48840*/  IMAD R5, R2, UR5, R13 ;  /* 0x0000000502057c24 */ /* 0x000fe2000f8e020d */
[----:B------:R-:W-:Y:S01]  /*48850*/  PLOP3.LUT P1, PT, PT, PT, UP0, 0x40, 0x0 ;  /* 0x000000000000781c */ /* 0x000fe20003f2e808 */
[----:B------:R-:W-:Y:S01]  /*48860*/  IMAD R12, R3, UR10, R12 ;  /* 0x0000000a030c7c24 */ /* 0x000fe2000f8e020c */
[----:B------:R-:W-:Y:S01]  /*48870*/  UIADD3 UR10, -UR9, URZ, URZ ;  /* 0x0000003f090a7290 */ /* 0x000fe2000fffe13f */
[----:B------:R-:W-:Y:S01]  /*48880*/  PLOP3.LUT P2, PT, PT, PT, UP0, 0x40, 0x0 ;  /* 0x000000000000781c */ /* 0x000fe20003f4e808 */
[----:B------:R-:W-:Y:S01]  /*48890*/  IMAD.MOV.U32 R3, RZ, RZ, 0x1 ;  /* 0x00000001ff037424 */ /* 0x000fe200078e00ff */
[----:B------:R-:W-:-:S02]  /*488a0*/  ULDC UR9, c[0x0][0x144] ;  /* 0x0000510000097ab9 */ /* 0x000fc40000000800 */
[----:B------:R-:W-:-:S03]  /*488b0*/  UIMAD UR8, UR9, UR10, UR8 ;  /* 0x0000000a090872a4 */ /* 0x000fc6000f8e0208 */
[----:B------:R-:W-:Y:S02]  /*488c0*/  ULDC UR9, c[0x0][0x148] ;  /* 0x0000520000097ab9 */ /* 0x000fe40000000800 */
[----:B------:R-:W-:-:S03]  /*488d0*/  @UP0 UIMAD UR8, UR9, UR11, UR13 ;  /* 0x0000000b090802a4 */ /* 0x000fc6000f8e020d */
[----:B------:R-:W-:Y:S02]  /*488e0*/  ULDC UR9, c[0x0][0x600] ;  /* 0x0001800000097ab9 */ /* 0x000fe40000000800 */
[----:B------:R-:W-:Y:S02]  /*488f0*/  IMAD R12, R12, UR9, R9 ;  /* 0x000000090c0c7c24 */ /* 0x000fe4000f8e0209 */
[----:B------:R-:W-:Y:S01]  /*48900*/  IMAD.U32 R2, RZ, RZ, UR8 ;  /* 0x00000008ff027e24 */ /* 0x000fe2000f8e00ff */
[----:B------:R-:W-:-:S03]  /*48910*/  ULDC UR8, c[0x0][0x610] ;  /* 0x0001840000087ab9 */ /* 0x000fc60000000800 */
[----:B------:R-:W-:-:S05]  /*48920*/  IMAD R5, R5, UR8, R2 ;  /* 0x0000000805057c24 */ /* 0x000fca000f8e0202 */
[----:B------:R-:W-:Y:S02]  /*48930*/  SEL R2, R12, R5, P1 ;  /* 0x000000050c027207 */ /* 0x000fe40000800000 */
[----:B------:R-:W-:-:S07]  /*48940*/  SEL R5, R5, R12, P2 ;  /* 0x0000000c05057207 */ /* 0x000fce0001000000 */
.L_x_933:
[----:B------:R-:W-:Y:S05]  /*48950*/  BSYNC B1 ;  /* 0x0000000000017941 */ /* 0x000fea0003800000 */
.L_x_932:
[----:B------:R-:W-:-:S13]  /*48960*/  LOP3.LUT P1, RZ, R3, 0xff, RZ, 0xc0, !PT ;  /* 0x000000ff03ff7812 */ /* 0x000fda000782c0ff */
[----:B------:R-:W-:Y:S05]  /*48970*/  @P1 BRA `(.L_x_936) ;  /* 0xfffffff400181947 */ /* 0x000fea000383ffff */
[----:B------:R-:W-:Y:S05]  /*48980*/  BSYNC B0 ;  /* 0x0000000000007941 */ /* 0x000fea0003800000 */
.L_x_924:
[----:B------:R-:W-:-:S03]  /*48990*/  UMOV UR8, 0xffffffff ;  /* 0xffffffff00087882 */ /* 0x000fc60000000000 */
[----:B------:R-:W-:Y:S05]  /*489a0*/  BRA.DIV UR8, `(.L_x_937) ;  /* 0x0000000208d47947 */ /* 0x000fea000b800000 */
[----:B------:R-:W-:-:S13]  /*489b0*/  ELECT P6, URZ, PT ;  /* 0x00000000003f782f */ /* 0x000fda00038c0000 */
.L_x_949:
[----:B------:R-:W-:Y:S04]  /*489c0*/  BSSY B0, `(.L_x_938) ;  /* 0x000001a000007945 */ /* 0x000fe80003800000 */
[----:B------:R-:W-:Y:S05]  /*489d0*/  @!P6 BRA `(.L_x_939) ;  /* 0x000000000060e947 */ /* 0x000fea0003800000 */
[----:B------:R-:W-:-:S04]  /*489e0*/  ULOP3.LUT UR8, UR38, 0x2, URZ, 0xfc, !UPT ;  /* 0x0000000226087892 */ /* 0x000fc8000f8efc3f */
[----:B------:R-:W-:-:S06]  /*489f0*/  UISETP.NE.AND UP0, UPT, UR8, 0x3, UPT ;  /* 0x000000030800788c */ /* 0x000fcc000bf05270 */
[----:B------:R-:W-:-:S13]  /*48a00*/  PLOP3.LUT P0, PT, PT, PT, UP0, 0x80, 0x0 ;  /* 0x000000000000781c */ /* 0x000fda0003f0f008 */
[----:B------:R-:W-:Y:S05]  /*48a10*/  @!P0 BRA `(.L_x_940) ;  /* 0x0000000000048947 */ /* 0x000fea0003800000 */
[----:B------:R-:W-:Y:S01]  /*48a20*/  BPT.TRAP 0x1 ;  /* 0x000000040000795c */ /* 0x000fe20000300000 */
.L_x_940:
[----:B------:R-:W0:Y:S01]  /*48a30*/  S2R R3, SR_CgaCtaId ;  /* 0x0000000000037919 */ /* 0x000e220000008800 */
[----:B------:R-:W-:-:S04]  /*48a40*/  MOV R2, 0x400 ;  /* 0x0000040000027802 */ /* 0x000fc80000000f00 */
[----:B0-----:R-:W-:Y:S02]  /*48a50*/  LEA R3, R3, R2, 0x18 ;  /* 0x0000000203037211 */ /* 0x001fe400078ec0ff */
[----:B------:R-:W-:-:S03]  /*48a60*/  SHF.L.U32 R2, R0, 0x1f, RZ ;  /* 0x0000001f00027819 */ /* 0x000fc600000006ff */
[----:B------:R-:W-:-:S04]  /*48a70*/  VIADD R3, R3, 0x10 ;  /* 0x0000001003037836 */ /* 0x000fc80000000000 */
[----:B------:R-:W-:-:S04]  /*48a80*/  IMAD R5, R6, 0x8, R3 ;  /* 0x0000000806057824 */ /* 0x000fc800078e0203 */
[----:B------:R-:W0:Y:S02]  /*48a90*/  SYNCS.PHASECHK.TRANS64.TRYWAIT P0, [R5+URZ], R2 ;  /* 0x00000002050075a7 */ /* 0x000e24000800017f */
[----:B0-----:R-:W-:Y:S05]  /*48aa0*/  @!P0 BRA `(.L_x_941) ;  /* 0x0000000000b48947 */ /* 0x001fea0003800000 */
.L_x_950:
[----:B------:R-:W-:-:S04]  /*48ab0*/  IADD3 R6, R6, 0x1, RZ ;  /* 0x0000000106067810 */ /* 0x000fc80007ffe0ff */
[----:B------:R-:W-:-:S04]  /*48ac0*/  ISETP.NE.AND P0, PT, R6, 0x2, PT ;  /* 0x000000020600780c */ /* 0x000fc80003f05270 */
[----:B0-----:R-:W-:Y:S02]  /*48ad0*/  SEL R5, RZ, 0x1, P0 ;  /* 0x00000001ff057807 */ /* 0x001fe40000000000 */
[----:B------:R-:W-:Y:S02]  /*48ae0*/  SEL R6, R6, RZ, P0 ;  /* 0x000000ff06067207 */ /* 0x000fe40000000000 */
[----:B------:R-:W-:-:S03]  /*48af0*/  LOP3.LUT R0, R0, R5, RZ, 0x3c, !PT ;  /* 0x0000000500007212 */ /* 0x000fc600078e3cff */
[----:B------:R-:W-:Y:S01]  /*48b00*/  IMAD R3, R6, 0x8, R3 ;  /* 0x0000000806037824 */ /* 0x000fe200078e0203 */
[----:B------:R-:W-:-:S07]  /*48b10*/  SHF.L.U32 R0, R0, 0x1f, RZ ;  /* 0x0000001f00007819 */ /* 0x000fce00000006ff */
.L_x_942:
[----:B0-----:R0:W1:Y:S02]  /*48b20*/  SYNCS.PHASECHK.TRANS64.TRYWAIT P0, [R3+URZ], R0 ;  /* 0x00000000030075a7 */ /* 0x001064000800017f */
[----:B-1----:R-:W-:Y:S05]  /*48b30*/  @!P0 NANOSLEEP.SYNCS 0x989680 ;  /* 0x009896800000895d */ /* 0x002fea0003900000 */
[----:B------:R-:W1:Y:S02]  /*48b40*/  @!P0 SYNCS.PHASECHK.TRANS64 P0, [R3+URZ], R0 ;  /* 0x00000000030085a7 */ /* 0x000e64000800007f */
[----:B-1----:R-:W-:Y:S05]  /*48b50*/  @!P0 BRA `(.L_x_942) ;  /* 0xfffffffc00f08947 */ /* 0x002fea000383ffff */
.L_x_939:
[----:B------:R-:W-:Y:S05]  /*48b60*/  BSYNC B0 ;  /* 0x0000000000007941 */ /* 0x000fea0003800000 */
.L_x_938:
[----:B------:R-:W-:Y:S05]  /*48b70*/  EXIT ;  /* 0x000000000000794d */ /* 0x000fea0003800000 */
.L_x_17:
[----:B-1----:R1:W4:Y:S02]  /*48b80*/  SYNCS.PHASECHK.TRANS64.TRYWAIT P1, [R3+URZ], R0 ;  /* 0x00000000030075a7 */ /* 0x002324000802017f */
[----:B----4-:R-:W-:Y:S05]  /*48b90*/  @!P1 NANOSLEEP.SYNCS 0x989680 ;  /* 0x009896800000995d */ /* 0x010fea0003900000 */
[----:B------:R-:W4:Y:S02]  /*48ba0*/  @!P1 SYNCS.PHASECHK.TRANS64 P1, [R3+URZ], R0 ;  /* 0x00000000030095a7 */ /* 0x000f24000802007f */
[----:B----4-:R-:W-:Y:S05]  /*48bb0*/  @!P1 BRA `(.L_x_17) ;  /* 0xfffffffc00f09947 */ /* 0x010fea000383ffff */
[----:B------:R-:W-:Y:S05]  /*48bc0*/  BRA `(.L_x_16) ;  /* 0xfffffb8800047947 */ /* 0x000fea000383ffff */
.L_x_22:
[----:B--2---:R-:W-:-:S04]  /*48bd0*/  IMAD.U32 R4, RZ, RZ, UR4 ;  /* 0x00000004ff047e24 */ /* 0x004fc8000f8e00ff */
[----:B------:R2:W3:Y:S03]  /*48be0*/  SYNCS.PHASECHK.TRANS64.TRYWAIT P1, [R4+URZ], R0 ;  /* 0x00000000040075a7 */ /* 0x0004e6000802017f */
[----:B---3--:R-:W-:Y:S05]  /*48bf0*/  @!P1 NANOSLEEP.SYNCS 0x989680 ;  /* 0x009896800000995d */ /* 0x008fea0003900000 */
[----:B------:R-:W3:Y:S02]  /*48c00*/  @!P1 SYNCS.PHASECHK.TRANS64 P1, [R4+URZ], R0 ;  /* 0x00000000040095a7 */ /* 0x000ee4000802007f */
[----:B---3--:R-:W-:Y:S05]  /*48c10*/  @!P1 BRA `(.L_x_22) ;  /* 0xfffffffc00ec9947 */ /* 0x008fea000383ffff */
[----:B------:R-:W-:Y:S05]  /*48c20*/  BRA `(.L_x_21) ;  /* 0xfffffc3c00787947 */ /* 0x000fea000383ffff */
.L_x_925:
[----:B------:R-:W-:Y:S01]  /*48c30*/  BSSY B1, `(.L_x_943) ;  /* 0x0000006000017945 */ /* 0x000fe20003800000 */
[----:B------:R-:W-:-:S07]  /*48c40*/  IMAD.MOV.U32 R15, RZ, RZ, -0x1 ;  /* 0xffffffffff0f7424 */ /* 0x000fce00078e00ff */
[----:B------:R-:W-:Y:S05]  /*48c50*/  WARPSYNC.COLLECTIVE R15, `(.L_x_944) ;  /* 0x000000000f0c7348 */ /* 0x000fea0003c00000 */
[----:B------:R-:W-:Y:S02]  /*48c60*/  ELECT P6, UR62, PT ;  /* 0x00000000003e782f */ /* 0x000fe400038c0000 */
[----:B------:R-:W-:Y:S01]  /*48c70*/  MOV R14, UR62 ;  /* 0x0000003e000e7c02 */ /* 0x000fe20008000f00 */
[----:B------:R-:W-:Y:S10]  /*48c80*/  ENDCOLLECTIVE ;  /* 0x000000000000791b */ /* 0x000ff40003800000 */
.L_x_944:
[----:B------:R-:W-:Y:S05]  /*48c90*/  BSYNC B1 ;  /* 0x0000000000017941 */ /* 0x000fea0003800000 */
.L_x_943:
[----:B------:R-:W-:Y:S05]  /*48ca0*/  BRA `(.L_x_945) ;  /* 0xfffffff000587947 */ /* 0x000fea000383ffff */
.L_x_928:
[----:B-1----:R1:W2:Y:S02]  /*48cb0*/  SYNCS.PHASECHK.TRANS64.TRYWAIT P1, [R15+URZ+0x10], R12 ;  /* 0x0000100c0f0075a7 */ /* 0x0022a4000802017f */
[----:B--2---:R-:W-:Y:S05]  /*48cc0*/  @!P1 NANOSLEEP.SYNCS 0x989680 ;  /* 0x009896800000995d */ /* 0x004fea0003900000 */
[----:B------:R-:W2:Y:S02]  /*48cd0*/  @!P1 SYNCS.PHASECHK.TRANS64 P1, [R15+URZ+0x10], R12 ;  /* 0x0000100c0f0095a7 */ /* 0x000ea4000802007f */
[----:B--2---:R-:W-:Y:S05]  /*48ce0*/  @!P1 BRA `(.L_x_928) ;  /* 0xfffffffc00f09947 */ /* 0x004fea000383ffff */
[----:B------:R-:W-:Y:S05]  /*48cf0*/  BRA `(.L_x_946) ;  /* 0xfffffff0008c7947 */ /* 0x000fea000383ffff */
.L_x_937:
[----:B------:R-:W-:Y:S01]  /*48d00*/  BSSY B0, `(.L_x_947) ;  /* 0x0000006000007945 */ /* 0x000fe20003800000 */
[----:B------:R-:W-:-:S07]  /*48d10*/  IMAD.MOV.U32 R15, RZ, RZ, -0x1 ;  /* 0xffffffffff0f7424 */ /* 0x000fce00078e00ff */
[----:B------:R-:W-:Y:S05]  /*48d20*/  WARPSYNC.COLLECTIVE R15, `(.L_x_948) ;  /* 0x000000000f0c7348 */ /* 0x000fea0003c00000 */
[----:B------:R-:W-:Y:S02]  /*48d30*/  ELECT P6, UR62, PT ;  /* 0x00000000003e782f */ /* 0x000fe400038c0000 */
[----:B------:R-:W-:Y:S01]  /*48d40*/  MOV R14, UR62 ;  /* 0x0000003e000e7c02 */ /* 0x000fe20008000f00 */
[----:B------:R-:W-:Y:S10]  /*48d50*/  ENDCOLLECTIVE ;  /* 0x000000000000791b */ /* 0x000ff40003800000 */
.L_x_948:
[----:B------:R-:W-:Y:S05]  /*48d60*/  BSYNC B0 ;  /* 0x0000000000007941 */ /* 0x000fea0003800000 */
.L_x_947:
[----:B------:R-:W-:Y:S05]  /*48d70*/  BRA `(.L_x_949) ;  /* 0xfffffffc00107947 */ /* 0x000fea000383ffff */
.L_x_941:
[----:B0-----:R0:W1:Y:S02]  /*48d80*/  SYNCS.PHASECHK.TRANS64.TRYWAIT P0, [R5+URZ], R2 ;  /* 0x00000002050075a7 */ /* 0x001064000800017f */
[----:B-1----:R-:W-:Y:S05]  /*48d90*/  @!P0 NANOSLEEP.SYNCS 0x989680 ;  /* 0x009896800000895d */ /* 0x002fea0003900000 */
[----:B------:R-:W1:Y:S02]  /*48da0*/  @!P0 SYNCS.PHASECHK.TRANS64 P0, [R5+URZ], R2 ;  /* 0x00000002050085a7 */ /* 0x000e64000800007f */
[----:B-1----:R-:W-:Y:S05]  /*48db0*/  @!P0 BRA `(.L_x_941) ;  /* 0xfffffffc00f08947 */ /* 0x002fea000383ffff */
[----:B------:R-:W-:Y:S05]  /*48dc0*/  BRA `(.L_x_950) ;  /* 0xfffffffc00387947 */ /* 0x000fea000383ffff */
.L_x_951:
[----:B------:R-:W-:-:S00]  /*48dd0*/  BRA `(.L_x_951) ;  /* 0xfffffffc00fc7947 */ /* 0x000fc0000383ffff */
[----:B------:R-:W-:-:S00]  /*48de0*/  NOP ;  /* 0x0000000000007918 */ /* 0x000fc00000000000 */
        /* <DEDUP_REMOVED lines=9> */
.L_x_952:


//--------------------- .nv.global.init           --------------------------
	.section	.nv.global.init,"aw",@progbits
.nv.global.init:
	.type		$str$22,@object
	.size		$str$22,($str$23 - $str$22)
$str$22:
        /*0000*/ 	.byte	0x6b, 0x5f, 0x74, 0x69, 0x6c, 0x65, 0x5f, 0x63, 0x6f, 0x75, 0x6e, 0x74, 0x20, 0x3e, 0x3d, 0x20
        /*0010*/ 	.byte	0x31, 0x00
	.type		$str$23,@object
	.size		$str$23,(__unnamed_1 - $str$23)
$str$23:
        /*0012*/ 	.byte	0x2f, 0x74, 0x6d, 0x70, 0x2f, 0x63, 0x75, 0x74, 0x6c, 0x61, 0x73, 0x73, 0x5f, 0x73, 0x77, 0x65
        /*0022*/ 	.byte	0x65, 0x70, 0x5f, 0x73, 0x72, 0x63, 0x2f, 0x69, 0x6e, 0x63, 0x6c, 0x75, 0x64, 0x65, 0x2f, 0x63
        /*0032*/ 	.byte	0x75, 0x74, 0x6c, 0x61, 0x73, 0x73, 0x2f, 0x67, 0x65, 0x6d, 0x6d, 0x2f, 0x63, 0x6f, 0x6c, 0x6c
        /*0042*/ 	.byte	0x65, 0x63, 0x74, 0x69, 0x76, 0x65, 0x2f, 0x73, 0x6d, 0x39, 0x30, 0x5f, 0x6d, 0x6d, 0x61, 0x5f
        /*0052*/ 	.byte	0x74, 0x6d, 0x61, 0x5f, 0x67, 0x6d, 0x6d, 0x61, 0x5f, 0x73, 0x73, 0x5f, 0x77, 0x61, 0x72, 0x70
        /*0062*/ 	.byte	0x73, 0x70, 0x65, 0x63, 0x69, 0x61, 0x6c, 0x69, 0x7a, 0x65, 0x64, 0x2e, 0x68, 0x70, 0x70, 0x00
	.type		__unnamed_1,@object
	.size		__unnamed_1,(.L_0 - __unnamed_1)
__unnamed_1:
        /* <DEDUP_REMOVED lines=181> */
        /*0bc2*/ 	.byte	0x74, 0x69, 0x74, 0x79, 0x5d, 0x00
.L_0:


//--------------------- .nv.shared._ZN7cutlass13device_kernelINS_4gemm6kernel13GemmUniversalIN4cute5tupleIJiiiiEEENS1_10collective13CollectiveMmaINS1_34MainloopSm90TmaGmmaWarpSpecializedILi2ENS5_IJNS4_1CILi1EEESB_SB_EEENS1_35KernelTmaWarpSpecializedCooperativeEEENS5_IJNSA_ILi512EEENSA_ILi224EEENSA_ILi64EEEEEENS_10bfloat16_tENS5_IJlSB_lEEESJ_SK_NS4_8TiledMMAINS4_8MMA_AtomIJNS4_4SM904GMMA27MMA_64x32x16_F32BF16BF16_SSILNSO_5MajorE0ELSQ_0ELNSO_7ScaleInE1ELSR_1EEEEEENS4_6LayoutINS5_IJNSA_ILi2EEESB_SB_EEENS5_IJSB_NSA_ILi0EEESX_EEEEENS5_IJNS4_10UnderscoreES10_S10_EEEEENS4_13SM90_TMA_LOADENS4_14ComposedLayoutINS4_7SwizzleILi3ELi4ELi3EEENS4_18smem_ptr_flag_bitsILi16EEENSU_INS5_IJNSA_ILi8EEESH_EEENS5_IJSH_SB_EEEEEEEvNS4_8identityES13_S1D_vS1E_EENS_8epilogue10collective6detail29Sm90TmaWarpSpecializedAdapterINS1H_15DefaultEpilogueISJ_SK_SK_NS1G_6thread17LinearCombinationISJ_Li1EffLNS1L_9ScaleType4KindE0ELNS_15FloatRoundStyleE2ESJ_EENS1_15EpilogueDefaultEEEEEvvEEEEvNT_6ParamsE --------------------------
	.section	.nv.shared._ZN7cutlass13device_kernelINS_4gemm6kernel13GemmUniversalIN4cute5tupleIJiiiiEEENS1_10collective13CollectiveMmaINS1_34MainloopSm90TmaGmmaWarpSpecializedILi2ENS5_IJNS4_1CILi1EEESB_SB_EEENS1_35KernelTmaWarpSpecializedCooperativeEEENS5_IJNSA_ILi512EEENSA_ILi224EEENSA_ILi64EEEEEENS_10bfloat16_tENS5_IJlSB_lEEESJ_SK_NS4_8TiledMMAINS4_8MMA_AtomIJNS4_4SM904GMMA27MMA_64x32x16_F32BF16BF16_SSILNSO_5MajorE0ELSQ_0ELNSO_7ScaleInE1ELSR_1EEEEEENS4_6LayoutINS5_IJNSA_ILi2EEESB_SB_EEENS5_IJSB_NSA_ILi0EEESX_EEEEENS5_IJNS4_10UnderscoreES10_S10_EEEEENS4_13SM90_TMA_LOADENS4_14ComposedLayoutINS4_7SwizzleILi3ELi4ELi3EEENS4_18smem_ptr_flag_bitsILi16EEENSU_INS5_IJNSA_ILi8EEESH_EEENS5_IJSH_SB_EEEEEEEvNS4_8identityES13_S1D_vS1E_EENS_8epilogue10collective6detail29Sm90TmaWarpSpecializedAdapterINS1H_15DefaultEpilogueISJ_SK_SK_NS1G_6thread17LinearCombinationISJ_Li1EffLNS1L_9ScaleType4KindE0ELNS_15FloatRoundStyleE2ESJ_EENS1_15EpilogueDefaultEEEEEvvEEEEvNT_6ParamsE,"aw",@nobits
	.sectionflags	@""
	.align	16
	.zero		1024


//--------------------- .nv.shared.reserved.0     --------------------------
	.section	.nv.shared.reserved.0,"aw",@nobits
	.weak		__nv_reservedSMEM_offset_0_alias
	.size		__nv_reservedSMEM_offset_0_alias, 0, 0
	.other		__nv_reservedSMEM_offset_0_alias,@"STO_CUDA_RESERVED_SHARED STV_DEFAULT"
__nv_reservedSMEM_offset_0_alias:
	.zero		0


//--------------------- .nv.global                --------------------------
	.section	.nv.global,"aw",@nobits
.nv.global:
	.type		_ZN40_INTERNAL_4df14004_4_k_cu_dfeacaae_130014cute1_E,@object
	.size		_ZN40_INTERNAL_4df14004_4_k_cu_dfeacaae_130014cute1_E,(_ZN40_INTERNAL_4df14004_4_k_cu_dfeacaae_130014cuda3std3__45__cpo6cbeginE - _ZN40_INTERNAL_4df14004_4_k_cu_dfeacaae_130014cute1_E)
_ZN40_INTERNAL_4df14004_4_k_cu_dfeacaae_130014cute1_E:
	.zero		1
	.type		_ZN40_INTERNAL_4df14004_4_k_cu_dfeacaae_130014cuda3std3__45__cpo6cbeginE,@object
	.size		_ZN40_INTERNAL_4df14004_4_k_cu_dfeacaae_130014cuda3std3__45__cpo6cbeginE,(_ZN40_INTERNAL_4df14004_4_k_cu_dfeacaae_130014cuda3std3__48in_placeE - _ZN40_INTERNAL_4df14004_4_k_cu_dfeacaae_130014cuda3std3__45__cpo6cbeginE)
_ZN40_INTERNAL_4df14004_4_k_cu_dfeacaae_130014cuda3std3__45__cpo6cbeginE:
	.zero		1
	.type		_ZN40_INTERNAL_4df14004_4_k_cu_dfeacaae_130014cuda3std3__48in_placeE,@object
	.size		_ZN40_INTERNAL_4df14004_4_k_cu_dfeacaae_130014cuda3std3__48in_placeE,(_ZN40_INTERNAL_4df14004_4_k_cu_dfeacaae_130014cuda3std6ranges3__45__cpo9iter_moveE - _ZN40_INTERNAL_4df14004_4_k_cu_dfeacaae_130014cuda3std3__48in_placeE)
_ZN40_INTERNAL_4df14004_4_k_cu_dfeacaae_130014cuda3std3__48in_placeE:
	.zero		1
	.type		_ZN40_INTERNAL_4df14004_4_k_cu_dfeacaae_130014cuda3std6ranges3__45__cpo9iter_moveE,@object
	.size		_ZN40_INTERNAL_4df14004_4_k_cu_dfeacaae_130014cuda3std6ranges3__45__cpo9iter_moveE,(_ZN40_INTERNAL_4df14004_4_k_cu_dfeacaae_130014cuda3std3__45__cpo5beginE - _ZN40_INTERNAL_4df14004_4_k_cu_dfeacaae_130014cuda3std6ranges3__45__cpo9iter_moveE)
_ZN40_INTERNAL_4df14004_4_k_cu_dfeacaae_130014cuda3std6ranges3__45__cpo9iter_moveE:
	.zero		1
	.type		_ZN40_INTERNAL_4df14004_4_k_cu_dfeacaae_130014cuda3std3__45__cpo5beginE,@object
	.size		_ZN40_INTERNAL_4df14004_4_k_cu_dfeacaae_130014cuda3std3__45__cpo5beginE,(_ZN40_INTERNAL_4df14004_4_k_cu_dfeacaae_130014cuda3std3__442_GLOBAL__N__4df14004_4_k_cu_dfeacaae_130016ignoreE - _ZN40_INTERNAL_4df14004_4_k_cu_dfeacaae_130014cuda3std3__45__cpo5beginE)
_ZN40_INTERNAL_4df14004_4_k_cu_dfeacaae_130014cuda3std3__45__cpo5beginE:
	.zero		1
	.type		_ZN40_INTERNAL_4df14004_4_k_cu_dfeacaae_130014cuda3std3__442_GLOBAL__N__4df14004_4_k_cu_dfeacaae_130016ignoreE,@object
	.size		_ZN40_INTERNAL_4df14004_4_k_cu_dfeacaae_130014cuda3std3__442_GLOBAL__N__4df14004_4_k_cu_dfeacaae_130016ignoreE,(_ZN40_INTERNAL_4df14004_4_k_cu_dfeacaae_130014cute7productE - _ZN40_INTERNAL_4df14004_4_k_cu_dfeacaae_130014cuda3std3__442_GLOBAL__N__4df14004_4_k_cu_dfeacaae_130016ignoreE)
_ZN40_INTERNAL_4df14004_4_k_cu_dfeacaae_130014cuda3std3__442_GLOBAL__N__4df14004_4_k_cu_dfeacaae_130016ignoreE:
	.zero		1
	.type		_ZN40_INTERNAL_4df14004_4_k_cu_dfeacaae_130014cute7productE,@object
	.size		_ZN40_INTERNAL_4df14004_4_k_cu_dfeacaae_130014cute7productE,(_ZN40_INTERNAL_4df14004_4_k_cu_dfeacaae_130014cuda3std3__45__cpo3endE - _ZN40_INTERNAL_4df14004_4_k_cu_dfeacaae_130014cute7productE)
_ZN40_INTERNAL_4df14004_4_k_cu_dfeacaae_130014cute7productE:
	.zero		1
	.type		_ZN40_INTERNAL_4df14004_4_k_cu_dfeacaae_130014cuda3std3__45__cpo3endE,@object
	.size		_ZN40_INTERNAL_4df14004_4_k_cu_dfeacaae_130014cuda3std3__45__cpo3endE,(_ZN40_INTERNAL_4df14004_4_k_cu_dfeacaae_130014cuda3std3__419piecewise_constructE - _ZN40_INTERNAL_4df14004_4_k_cu_dfeacaae_130014cuda3std3__45__cpo3endE)
_ZN40_INTERNAL_4df14004_4_k_cu_dfeacaae_130014cuda3std3__45__cpo3endE:
	.zero		1
	.type		_ZN40_INTERNAL_4df14004_4_k_cu_dfeacaae_130014cuda3std3__419piecewise_constructE,@object
	.size		_ZN40_INTERNAL_4df14004_4_k_cu_dfeacaae_130014cuda3std3__419piecewise_constructE,(_ZN40_INTERNAL_4df14004_4_k_cu_dfeacaae_130014cuda3std3__45__cpo4cendE - _ZN40_INTERNAL_4df14004_4_k_cu_dfeacaae_130014cuda3std3__419piecewise_constructE)
_ZN40_INTERNAL_4df14004_4_k_cu_dfeacaae_130014cuda3std3__419piecewise_constructE:
	.zero		1
	.type		_ZN40_INTERNAL_4df14004_4_k_cu_dfeacaae_130014cuda3std3__45__cpo4cendE,@object
	.size		_ZN40_INTERNAL_4df14004_4_k_cu_dfeacaae_130014cuda3std3__45__cpo4cendE,(_ZN40_INTERNAL_4df14004_4_k_cu_dfeacaae_130014cuda3std6ranges3__45__cpo4swapE - _ZN40_INTERNAL_4df14004_4_k_cu_dfeacaae_130014cuda3std3__45__cpo4cendE)
_ZN40_INTERNAL_4df14004_4_k_cu_dfeacaae_130014cuda3std3__45__cpo4cendE:
	.zero		1
	.type		_ZN40_INTERNAL_4df14004_4_k_cu_dfeacaae_130014cuda3std6ranges3__45__cpo4swapE,@object
	.size		_ZN40_INTERNAL_4df14004_4_k_cu_dfeacaae_130014cuda3std6ranges3__45__cpo4swapE,(.L_8 - _ZN40_INTERNAL_4df14004_4_k_cu_dfeacaae_130014cuda3std6ranges3__45__cpo4swapE)
_ZN40_INTERNAL_4df14004_4_k_cu_dfeacaae_130014cuda3std6ranges3__45__cpo4swapE:
	.zero		1
.L_8:


//--------------------- .nv.constant0._ZN7cutlass13device_kernelINS_4gemm6kernel13GemmUniversalIN4cute5tupleIJiiiiEEENS1_10collective13CollectiveMmaINS1_34MainloopSm90TmaGmmaWarpSpecializedILi2ENS5_IJNS4_1CILi1EEESB_SB_EEENS1_35KernelTmaWarpSpecializedCooperativeEEENS5_IJNSA_ILi512EEENSA_ILi224EEENSA_ILi64EEEEEENS_10bfloat16_tENS5_IJlSB_lEEESJ_SK_NS4_8TiledMMAINS4_8MMA_AtomIJNS4_4SM904GMMA27MMA_64x32x16_F32BF16BF16_SSILNSO_5MajorE0ELSQ_0ELNSO_7ScaleInE1ELSR_1EEEEEENS4_6LayoutINS5_IJNSA_ILi2EEESB_SB_EEENS5_IJSB_NSA_ILi0EEESX_EEEEENS5_IJNS4_10UnderscoreES10_S10_EEEEENS4_13SM90_TMA_LOADENS4_14ComposedLayoutINS4_7SwizzleILi3ELi4ELi3EEENS4_18smem_ptr_flag_bitsILi16EEENSU_INS5_IJNSA_ILi8EEESH_EEENS5_IJSH_SB_EEEEEEEvNS4_8identityES13_S1D_vS1E_EENS_8epilogue10collective6detail29Sm90TmaWarpSpecializedAdapterINS1H_15DefaultEpilogueISJ_SK_SK_NS1G_6thread17LinearCombinationISJ_Li1EffLNS1L_9ScaleType4KindE0ELNS_15FloatRoundStyleE2ESJ_EENS1_15EpilogueDefaultEEEEEvvEEEEvNT_6ParamsE --------------------------
	.section	.nv.constant0._ZN7cutlass13device_kernelINS_4gemm6kernel13GemmUniversalIN4cute5tupleIJiiiiEEENS1_10collective13CollectiveMmaINS1_34MainloopSm90TmaGmmaWarpSpecializedILi2ENS5_IJNS4_1CILi1EEESB_SB_EEENS1_35KernelTmaWarpSpecializedCooperativeEEENS5_IJNSA_ILi512EEENSA_ILi224EEENSA_ILi64EEEEEENS_10bfloat16_tENS5_IJlSB_lEEESJ_SK_NS4_8TiledMMAINS4_8MMA_AtomIJNS4_4SM904GMMA27MMA_64x32x16_F32BF16BF16_SSILNSO_5MajorE0ELSQ_0ELNSO_7ScaleInE1ELSR_1EEEEEENS4_6LayoutINS5_IJNSA_ILi2EEESB_SB_EEENS5_IJSB_NSA_ILi0EEESX_EEEEENS5_IJNS4_10UnderscoreES10_S10_EEEEENS4_13SM90_TMA_LOADENS4_14ComposedLayoutINS4_7SwizzleILi3ELi4ELi3EEENS4_18smem_ptr_flag_bitsILi16EEENSU_INS5_IJNSA_ILi8EEESH_EEENS5_IJSH_SB_EEEEEEEvNS4_8identityES13_S1D_vS1E_EENS_8epilogue10collective6detail29Sm90TmaWarpSpecializedAdapterINS1H_15DefaultEpilogueISJ_SK_SK_NS1G_6thread17LinearCombinationISJ_Li1EffLNS1L_9ScaleType4KindE0ELNS_15FloatRoundStyleE2ESJ_EENS1_15EpilogueDefaultEEEEEvvEEEEvNT_6ParamsE,"a",@progbits
	.sectionflags	@""
	.align	4
.nv.constant0._ZN7cutlass13device_kernelINS_4gemm6kernel13GemmUniversalIN4cute5tupleIJiiiiEEENS1_10collective13CollectiveMmaINS1_34MainloopSm90TmaGmmaWarpSpecializedILi2ENS5_IJNS4_1CILi1EEESB_SB_EEENS1_35KernelTmaWarpSpecializedCooperativeEEENS5_IJNSA_ILi512EEENSA_ILi224EEENSA_ILi64EEEEEENS_10bfloat16_tENS5_IJlSB_lEEESJ_SK_NS4_8TiledMMAINS4_8MMA_AtomIJNS4_4SM904GMMA27MMA_64x32x16_F32BF16BF16_SSILNSO_5MajorE0ELSQ_0ELNSO_7ScaleInE1ELSR_1EEEEEENS4_6LayoutINS5_IJNSA_ILi2EEESB_SB_EEENS5_IJSB_NSA_ILi0EEESX_EEEEENS5_IJNS4_10UnderscoreES10_S10_EEEEENS4_13SM90_TMA_LOADENS4_14ComposedLayoutINS4_7SwizzleILi3ELi4ELi3EEENS4_18smem_ptr_flag_bitsILi16EEENSU_INS5_IJNSA_ILi8EEESH_EEENS5_IJSH_SB_EEEEEEEvNS4_8identityES13_S1D_vS1E_EENS_8epilogue10collective6detail29Sm90TmaWarpSpecializedAdapterINS1H_15DefaultEpilogueISJ_SK_SK_NS1G_6thread17LinearCombinationISJ_Li1EffLNS1L_9ScaleType4KindE0ELNS_15FloatRoundStyleE2ESJ_EENS1_15EpilogueDefaultEEEEEvvEEEEvNT_6ParamsE:
	.zero		1664


//--------------------- SYMBOLS --------------------------

	.type		.nv.reservedSmem.offset0,@object
	.size		.nv.reservedSmem.offset0,0x4
	.type		__assertfail,@function
